//
// Generated by NVIDIA NVVM Compiler
//
// Compiler Build ID: CL-36424714
// Cuda compilation tools, release 13.0, V13.0.88
// Based on NVVM 20.0.0
//

.version 9.0
.target sm_100
.address_size 64

	// .globl	default_function_kernel0
// _ZZ24default_function_kernel0E15pad_temp_shared has been demoted
// _ZZ24default_function_kernel0E13kernel_shared has been demoted
.extern .shared .align 16 .b8 shared_input[];

.visible .entry default_function_kernel0(
	.param .u64 .ptr .align 1 default_function_kernel0_param_0,
	.param .u64 .ptr .align 1 default_function_kernel0_param_1,
	.param .u64 .ptr .align 1 default_function_kernel0_param_2
)
{
	.reg .pred 	%p<221>;
	.reg .b16 	%rs<133>;
	.reg .b32 	%r<410>;
	.reg .b32 	%f<201>;
	.reg .b64 	%rd<211>;
	// demoted variable
	.shared .align 4 .b8 _ZZ24default_function_kernel0E15pad_temp_shared[3072];
	// demoted variable
	.shared .align 4 .b8 _ZZ24default_function_kernel0E13kernel_shared[3456];
	mov.u32 	%r43, %ctaid.y;
	mov.u32 	%r44, %tid.z;
	shl.b32 	%r45, %r44, 4;
	mov.u32 	%r46, %tid.x;
	mul.lo.s32 	%r48, %r46, 19;
	shr.u32 	%r49, %r48, 4;
	add.s32 	%r50, %r49, %r45;
	cvt.u16.u32 	%rs22, %r50;
	mul.hi.u16 	%rs23, %rs22, -21845;
	shr.u16 	%rs1, %rs23, 1;
	mul.lo.s16 	%rs24, %rs1, 3;
	sub.s16 	%rs25, %rs22, %rs24;
	cvt.u32.u16 	%r51, %rs25;
	or.b32  	%r52, %r43, %r51;
	setp.ne.s32 	%p26, %r52, 0;
	add.s32 	%r53, %r43, %r51;
	setp.lt.u32 	%p27, %r53, 15;
	and.pred  	%p1, %p26, %p27;
	mul.lo.s32 	%r55, %r46, 3;
	and.b32  	%r56, %r55, 15;
	mul.lo.s32 	%r1, %r53, 14;
	add.s32 	%r57, %r48, 1;
	shr.u32 	%r58, %r57, 4;
	add.s32 	%r59, %r58, %r45;
	cvt.u16.u32 	%rs26, %r59;
	mul.hi.u16 	%rs2, %rs26, 21846;
	mul.lo.s16 	%rs27, %rs2, 3;
	sub.s16 	%rs28, %rs26, %rs27;
	cvt.u32.u16 	%r60, %rs28;
	or.b32  	%r61, %r43, %r60;
	setp.eq.s32 	%p28, %r61, 0;
	add.s32 	%r62, %r43, %r60;
	setp.gt.u32 	%p29, %r62, 14;
	setp.eq.s32 	%p30, %r56, 15;
	or.pred  	%p31, %p28, %p30;
	mul.lo.s32 	%r64, %r46, 13;
	and.b32  	%r65, %r64, 15;
	setp.eq.s32 	%p32, %r65, 2;
	mul.lo.s32 	%r2, %r62, 14;
	add.s32 	%r66, %r48, 2;
	shr.u32 	%r67, %r66, 4;
	add.s32 	%r68, %r67, %r45;
	cvt.u16.u32 	%rs29, %r68;
	mul.hi.u16 	%rs3, %rs29, 21846;
	mul.lo.s16 	%rs30, %rs3, 3;
	sub.s16 	%rs31, %rs29, %rs30;
	cvt.u32.u16 	%r69, %rs31;
	or.b32  	%r70, %r43, %r69;
	setp.eq.s32 	%p33, %r70, 0;
	add.s32 	%r71, %r43, %r69;
	setp.gt.u32 	%p34, %r71, 14;
	setp.eq.s32 	%p35, %r56, 14;
	or.pred  	%p36, %p33, %p35;
	setp.eq.s32 	%p37, %r65, 3;
	mul.lo.s32 	%r3, %r71, 14;
	add.s32 	%r73, %r48, 3;
	shr.u32 	%r74, %r73, 4;
	add.s32 	%r75, %r74, %r45;
	cvt.u16.u32 	%rs32, %r75;
	mul.hi.u16 	%rs4, %rs32, 21846;
	mul.lo.s16 	%rs33, %rs4, 3;
	sub.s16 	%rs34, %rs32, %rs33;
	cvt.u32.u16 	%r76, %rs34;
	or.b32  	%r77, %r43, %r76;
	setp.eq.s32 	%p38, %r77, 0;
	add.s32 	%r78, %r43, %r76;
	setp.gt.u32 	%p39, %r78, 14;
	setp.eq.s32 	%p40, %r56, 13;
	or.pred  	%p41, %p38, %p40;
	setp.eq.s32 	%p42, %r65, 4;
	mul.lo.s32 	%r4, %r78, 14;
	add.s32 	%r80, %r48, 4;
	shr.u32 	%r81, %r80, 4;
	add.s32 	%r82, %r81, %r45;
	cvt.u16.u32 	%rs35, %r82;
	mul.hi.u16 	%rs5, %rs35, 21846;
	mul.lo.s16 	%rs36, %rs5, 3;
	sub.s16 	%rs37, %rs35, %rs36;
	cvt.u32.u16 	%r83, %rs37;
	or.b32  	%r84, %r43, %r83;
	setp.eq.s32 	%p43, %r84, 0;
	add.s32 	%r85, %r43, %r83;
	setp.gt.u32 	%p44, %r85, 14;
	setp.eq.s32 	%p45, %r56, 12;
	or.pred  	%p46, %p43, %p45;
	setp.eq.s32 	%p47, %r65, 5;
	mul.lo.s32 	%r5, %r85, 14;
	add.s32 	%r87, %r48, 5;
	shr.u32 	%r88, %r87, 4;
	add.s32 	%r89, %r88, %r45;
	cvt.u16.u32 	%rs38, %r89;
	mul.hi.u16 	%rs6, %rs38, 21846;
	mul.lo.s16 	%rs39, %rs6, 3;
	sub.s16 	%rs40, %rs38, %rs39;
	cvt.u32.u16 	%r90, %rs40;
	or.b32  	%r91, %r43, %r90;
	setp.eq.s32 	%p48, %r91, 0;
	add.s32 	%r92, %r43, %r90;
	setp.gt.u32 	%p49, %r92, 14;
	setp.eq.s32 	%p50, %r56, 11;
	or.pred  	%p51, %p48, %p50;
	setp.eq.s32 	%p52, %r65, 6;
	mul.lo.s32 	%r6, %r92, 14;
	add.s32 	%r94, %r48, 6;
	shr.u32 	%r95, %r94, 4;
	add.s32 	%r96, %r95, %r45;
	cvt.u16.u32 	%rs41, %r96;
	mul.hi.u16 	%rs7, %rs41, 21846;
	mul.lo.s16 	%rs42, %rs7, 3;
	sub.s16 	%rs43, %rs41, %rs42;
	cvt.u32.u16 	%r97, %rs43;
	or.b32  	%r98, %r43, %r97;
	setp.eq.s32 	%p53, %r98, 0;
	add.s32 	%r99, %r43, %r97;
	setp.gt.u32 	%p54, %r99, 14;
	setp.eq.s32 	%p55, %r56, 10;
	or.pred  	%p56, %p53, %p55;
	setp.eq.s32 	%p57, %r65, 7;
	mul.lo.s32 	%r7, %r99, 14;
	add.s32 	%r101, %r48, 7;
	shr.u32 	%r102, %r101, 4;
	add.s32 	%r103, %r102, %r45;
	cvt.u16.u32 	%rs44, %r103;
	mul.hi.u16 	%rs8, %rs44, 21846;
	mul.lo.s16 	%rs45, %rs8, 3;
	sub.s16 	%rs46, %rs44, %rs45;
	cvt.u32.u16 	%r104, %rs46;
	or.b32  	%r105, %r43, %r104;
	setp.eq.s32 	%p58, %r105, 0;
	add.s32 	%r106, %r43, %r104;
	setp.gt.u32 	%p59, %r106, 14;
	setp.eq.s32 	%p60, %r56, 9;
	or.pred  	%p61, %p58, %p60;
	setp.eq.s32 	%p62, %r65, 8;
	mul.lo.s32 	%r8, %r106, 14;
	add.s32 	%r108, %r48, 8;
	shr.u32 	%r109, %r108, 4;
	add.s32 	%r110, %r109, %r45;
	cvt.u16.u32 	%rs47, %r110;
	mul.hi.u16 	%rs9, %rs47, 21846;
	mul.lo.s16 	%rs48, %rs9, 3;
	sub.s16 	%rs49, %rs47, %rs48;
	cvt.u32.u16 	%r111, %rs49;
	or.b32  	%r112, %r43, %r111;
	setp.eq.s32 	%p63, %r112, 0;
	add.s32 	%r113, %r43, %r111;
	setp.gt.u32 	%p64, %r113, 14;
	or.pred  	%p2, %p63, %p64;
	mul.lo.s32 	%r9, %r113, 14;
	add.s32 	%r115, %r48, 9;
	shr.u32 	%r116, %r115, 4;
	add.s32 	%r117, %r116, %r45;
	setp.gt.u32 	%p65, %r46, 12;
	cvt.u16.u32 	%rs50, %r117;
	mul.lo.s16 	%rs51, %rs50, 171;
	shr.u16 	%rs10, %rs51, 9;
	mul.lo.s16 	%rs52, %rs10, 3;
	sub.s16 	%rs53, %rs50, %rs52;
	cvt.u32.u16 	%r118, %rs53;
	and.b32  	%r119, %r118, 255;
	or.b32  	%r120, %r43, %r119;
	setp.eq.s32 	%p66, %r120, 0;
	add.s32 	%r121, %r43, %r119;
	setp.gt.u32 	%p67, %r121, 14;
	setp.eq.s32 	%p68, %r56, 7;
	or.pred  	%p69, %p66, %p68;
	setp.eq.s32 	%p70, %r65, 10;
	mul.lo.s32 	%r10, %r121, 14;
	add.s32 	%r123, %r48, 10;
	shr.u32 	%r124, %r123, 4;
	add.s32 	%r125, %r124, %r45;
	cvt.u16.u32 	%rs54, %r125;
	mul.lo.s16 	%rs55, %rs54, 171;
	shr.u16 	%rs11, %rs55, 9;
	mul.lo.s16 	%rs56, %rs11, 3;
	sub.s16 	%rs57, %rs54, %rs56;
	cvt.u32.u16 	%r126, %rs57;
	and.b32  	%r127, %r126, 255;
	or.b32  	%r128, %r43, %r127;
	setp.eq.s32 	%p71, %r128, 0;
	add.s32 	%r129, %r43, %r127;
	setp.gt.u32 	%p72, %r129, 14;
	setp.eq.s32 	%p73, %r56, 6;
	or.pred  	%p74, %p71, %p73;
	setp.eq.s32 	%p75, %r65, 11;
	mul.lo.s32 	%r11, %r129, 14;
	add.s32 	%r131, %r48, 11;
	shr.u32 	%r132, %r131, 4;
	add.s32 	%r133, %r132, %r45;
	cvt.u16.u32 	%rs58, %r133;
	mul.lo.s16 	%rs59, %rs58, 171;
	shr.u16 	%rs12, %rs59, 9;
	mul.lo.s16 	%rs60, %rs12, 3;
	sub.s16 	%rs61, %rs58, %rs60;
	cvt.u32.u16 	%r134, %rs61;
	and.b32  	%r135, %r134, 255;
	or.b32  	%r136, %r43, %r135;
	setp.eq.s32 	%p76, %r136, 0;
	add.s32 	%r137, %r43, %r135;
	setp.gt.u32 	%p77, %r137, 14;
	setp.eq.s32 	%p78, %r56, 5;
	or.pred  	%p79, %p76, %p78;
	setp.eq.s32 	%p80, %r65, 12;
	mul.lo.s32 	%r12, %r137, 14;
	add.s32 	%r139, %r48, 12;
	shr.u32 	%r140, %r139, 4;
	add.s32 	%r141, %r140, %r45;
	cvt.u16.u32 	%rs62, %r141;
	mul.lo.s16 	%rs63, %rs62, 171;
	shr.u16 	%rs13, %rs63, 9;
	mul.lo.s16 	%rs64, %rs13, 3;
	sub.s16 	%rs65, %rs62, %rs64;
	cvt.u32.u16 	%r142, %rs65;
	and.b32  	%r143, %r142, 255;
	or.b32  	%r144, %r43, %r143;
	setp.eq.s32 	%p81, %r144, 0;
	add.s32 	%r145, %r43, %r143;
	setp.gt.u32 	%p82, %r145, 14;
	setp.eq.s32 	%p83, %r56, 4;
	or.pred  	%p84, %p81, %p83;
	setp.eq.s32 	%p85, %r65, 13;
	mul.lo.s32 	%r13, %r145, 14;
	add.s32 	%r147, %r48, 13;
	shr.u32 	%r148, %r147, 4;
	add.s32 	%r149, %r148, %r45;
	cvt.u16.u32 	%rs66, %r149;
	mul.lo.s16 	%rs67, %rs66, 171;
	shr.u16 	%rs14, %rs67, 9;
	mul.lo.s16 	%rs68, %rs14, 3;
	sub.s16 	%rs69, %rs66, %rs68;
	cvt.u32.u16 	%r150, %rs69;
	and.b32  	%r151, %r150, 255;
	or.b32  	%r152, %r43, %r151;
	setp.eq.s32 	%p86, %r152, 0;
	add.s32 	%r153, %r43, %r151;
	setp.gt.u32 	%p87, %r153, 14;
	setp.eq.s32 	%p88, %r56, 3;
	or.pred  	%p89, %p86, %p88;
	setp.eq.s32 	%p90, %r65, 14;
	mul.lo.s32 	%r14, %r153, 14;
	add.s32 	%r155, %r48, 14;
	shr.u32 	%r156, %r155, 4;
	add.s32 	%r157, %r156, %r45;
	cvt.u16.u32 	%rs70, %r157;
	mul.lo.s16 	%rs71, %rs70, 171;
	shr.u16 	%rs15, %rs71, 9;
	mul.lo.s16 	%rs72, %rs15, 3;
	sub.s16 	%rs73, %rs70, %rs72;
	cvt.u32.u16 	%r158, %rs73;
	and.b32  	%r159, %r158, 255;
	or.b32  	%r160, %r43, %r159;
	setp.eq.s32 	%p91, %r160, 0;
	add.s32 	%r161, %r43, %r159;
	setp.gt.u32 	%p92, %r161, 14;
	setp.eq.s32 	%p93, %r56, 2;
	or.pred  	%p94, %p91, %p93;
	setp.eq.s32 	%p95, %r65, 15;
	mul.lo.s32 	%r15, %r161, 14;
	add.s32 	%r163, %r48, 15;
	shr.u32 	%r164, %r163, 4;
	add.s32 	%r165, %r164, %r45;
	cvt.u16.u32 	%rs74, %r165;
	mul.lo.s16 	%rs75, %rs74, 171;
	shr.u16 	%rs16, %rs75, 9;
	mul.lo.s16 	%rs76, %rs16, 3;
	sub.s16 	%rs77, %rs74, %rs76;
	cvt.u32.u16 	%r166, %rs77;
	and.b32  	%r167, %r166, 255;
	or.b32  	%r168, %r43, %r167;
	setp.eq.s32 	%p96, %r168, 0;
	add.s32 	%r169, %r43, %r167;
	setp.gt.u32 	%p97, %r169, 14;
	setp.eq.s32 	%p98, %r56, 1;
	or.pred  	%p99, %p96, %p98;
	setp.eq.s32 	%p100, %r65, 0;
	mul.lo.s32 	%r16, %r169, 14;
	add.s16 	%rs78, %rs22, 1;
	and.b16  	%rs79, %rs78, 255;
	mul.lo.s16 	%rs80, %rs79, 171;
	shr.u16 	%rs17, %rs80, 9;
	mul.lo.s16 	%rs81, %rs17, 3;
	sub.s16 	%rs82, %rs78, %rs81;
	cvt.u32.u16 	%r171, %rs82;
	and.b32  	%r172, %r171, 255;
	or.b32  	%r173, %r43, %r172;
	setp.ne.s32 	%p101, %r173, 0;
	add.s32 	%r174, %r43, %r172;
	setp.lt.u32 	%p102, %r174, 15;
	and.pred  	%p3, %p101, %p102;
	mul.lo.s32 	%r17, %r174, 14;
	add.s32 	%r176, %r48, 17;
	shr.u32 	%r177, %r176, 4;
	add.s32 	%r178, %r177, %r45;
	cvt.u16.u32 	%rs83, %r178;
	mul.lo.s16 	%rs84, %rs83, 171;
	shr.u16 	%rs18, %rs84, 9;
	mul.lo.s16 	%rs85, %rs18, 3;
	sub.s16 	%rs86, %rs83, %rs85;
	cvt.u32.u16 	%r179, %rs86;
	and.b32  	%r180, %r179, 255;
	or.b32  	%r181, %r43, %r180;
	setp.eq.s32 	%p103, %r181, 0;
	add.s32 	%r182, %r43, %r180;
	setp.gt.u32 	%p104, %r182, 14;
	or.pred  	%p105, %p103, %p30;
	mul.lo.s32 	%r18, %r182, 14;
	add.s32 	%r184, %r48, 18;
	shr.u32 	%r185, %r184, 4;
	add.s32 	%r186, %r185, %r45;
	cvt.u16.u32 	%rs87, %r186;
	mul.lo.s16 	%rs88, %rs87, 171;
	shr.u16 	%rs19, %rs88, 9;
	mul.lo.s16 	%rs89, %rs19, 3;
	sub.s16 	%rs90, %rs87, %rs89;
	cvt.u32.u16 	%r187, %rs90;
	and.b32  	%r188, %r187, 255;
	or.b32  	%r189, %r43, %r188;
	setp.eq.s32 	%p106, %r189, 0;
	add.s32 	%r190, %r43, %r188;
	setp.gt.u32 	%p107, %r190, 14;
	or.pred  	%p108, %p106, %p35;
	mul.lo.s32 	%r19, %r190, 14;
	mov.u32 	%r192, %ctaid.z;
	mul.lo.s32 	%r193, %r44, 2304;
	mad.lo.s32 	%r194, %r192, 6912, %r193;
	mul.lo.s32 	%r195, %r46, 7;
	cvt.u16.u32 	%rs91, %r195;
	mul.hi.u16 	%rs92, %rs91, 2731;
	shr.u16 	%rs93, %rs92, 1;
	mul.wide.u16 	%r196, %rs93, 1152;
	add.s32 	%r197, %r196, %r194;
	mul.lo.s16 	%rs94, %rs93, 48;
	sub.s16 	%rs95, %rs91, %rs94;
	mul.lo.s16 	%rs96, %rs95, 3;
	cvt.u32.u16 	%r198, %rs96;
	add.s32 	%r20, %r197, %r198;
	mul.lo.s32 	%r199, %r46, 21;
	mad.lo.s32 	%r200, %r44, 288, %r199;
	add.s16 	%rs97, %rs91, 1;
	mul.hi.u16 	%rs98, %rs97, 10923;
	shr.u16 	%rs99, %rs98, 3;
	mul.wide.u16 	%r201, %rs99, 1152;
	add.s32 	%r202, %r201, %r194;
	mul.lo.s16 	%rs100, %rs99, 48;
	sub.s16 	%rs101, %rs97, %rs100;
	mul.lo.s16 	%rs102, %rs101, 3;
	cvt.u32.u16 	%r203, %rs102;
	add.s32 	%r21, %r202, %r203;
	add.s16 	%rs103, %rs91, 2;
	mul.hi.u16 	%rs104, %rs103, 10923;
	shr.u16 	%rs105, %rs104, 3;
	mul.wide.u16 	%r204, %rs105, 1152;
	add.s32 	%r205, %r204, %r194;
	mul.lo.s16 	%rs106, %rs105, 48;
	sub.s16 	%rs107, %rs103, %rs106;
	mul.lo.s16 	%rs108, %rs107, 3;
	cvt.u32.u16 	%r206, %rs108;
	add.s32 	%r22, %r205, %r206;
	add.s16 	%rs109, %rs91, 3;
	mul.hi.u16 	%rs110, %rs109, 10923;
	shr.u16 	%rs111, %rs110, 3;
	mul.wide.u16 	%r207, %rs111, 1152;
	add.s32 	%r208, %r207, %r194;
	mul.lo.s16 	%rs112, %rs111, 48;
	sub.s16 	%rs113, %rs109, %rs112;
	mul.lo.s16 	%rs114, %rs113, 3;
	cvt.u32.u16 	%r209, %rs114;
	add.s32 	%r23, %r208, %r209;
	add.s16 	%rs115, %rs91, 4;
	mul.hi.u16 	%rs116, %rs115, 10923;
	shr.u16 	%rs117, %rs116, 3;
	mul.wide.u16 	%r210, %rs117, 1152;
	add.s32 	%r211, %r210, %r194;
	mul.lo.s16 	%rs118, %rs117, 48;
	sub.s16 	%rs119, %rs115, %rs118;
	mul.lo.s16 	%rs120, %rs119, 3;
	cvt.u32.u16 	%r212, %rs120;
	add.s32 	%r24, %r211, %r212;
	shl.b32 	%r213, %r44, 1;
	add.s16 	%rs121, %rs91, 5;
	mul.hi.u16 	%rs122, %rs121, 10923;
	shr.u16 	%rs123, %rs122, 3;
	cvt.u32.u16 	%r214, %rs123;
	add.s32 	%r25, %r213, %r214;
	shl.b32 	%r215, %r44, 5;
	mul.hi.u16 	%rs124, %rs121, 21846;
	cvt.u32.u16 	%r216, %rs124;
	add.s32 	%r217, %r215, %r216;
	setp.gt.u32 	%p109, %r217, 95;
	mad.lo.s32 	%r218, %r44, 96, %r195;
	setp.gt.u32 	%p110, %r218, 282;
	setp.gt.u32 	%p111, %r200, 848;
	or.pred  	%p112, %p65, %p111;
	mul.wide.u16 	%r220, %rs123, 1152;
	add.s32 	%r26, %r220, %r194;
	mul.lo.s16 	%rs125, %rs123, 48;
	sub.s16 	%rs126, %rs121, %rs125;
	mul.lo.s16 	%rs20, %rs126, 3;
	setp.gt.u32 	%p114, %r200, 847;
	or.pred  	%p115, %p65, %p114;
	setp.gt.u32 	%p117, %r200, 846;
	or.pred  	%p118, %p65, %p117;
	add.s16 	%rs127, %rs91, 6;
	mul.hi.u16 	%rs128, %rs127, 10923;
	shr.u16 	%rs129, %rs128, 3;
	cvt.u32.u16 	%r221, %rs129;
	add.s32 	%r27, %r213, %r221;
	mul.hi.u16 	%rs130, %rs91, 21846;
	cvt.u32.u16 	%r222, %rs130;
	add.s32 	%r223, %r215, %r222;
	setp.gt.u32 	%p120, %r223, 93;
	setp.gt.u32 	%p121, %r218, 281;
	setp.gt.u32 	%p122, %r200, 845;
	or.pred  	%p123, %p65, %p122;
	mul.wide.u16 	%r224, %rs129, 1152;
	add.s32 	%r28, %r224, %r194;
	mul.lo.s16 	%rs131, %rs129, 48;
	sub.s16 	%rs132, %rs127, %rs131;
	mul.lo.s16 	%rs21, %rs132, 3;
	setp.gt.u32 	%p125, %r200, 844;
	or.pred  	%p126, %p65, %p125;
	setp.gt.u32 	%p128, %r200, 843;
	or.pred  	%p129, %p65, %p128;
	or.pred  	%p131, %p31, %p29;
	or.pred  	%p4, %p131, %p32;
	or.pred  	%p132, %p36, %p34;
	or.pred  	%p5, %p132, %p37;
	or.pred  	%p133, %p41, %p39;
	or.pred  	%p6, %p133, %p42;
	or.pred  	%p134, %p46, %p44;
	or.pred  	%p7, %p134, %p47;
	or.pred  	%p135, %p51, %p49;
	or.pred  	%p8, %p135, %p52;
	or.pred  	%p136, %p56, %p54;
	or.pred  	%p9, %p136, %p57;
	or.pred  	%p137, %p61, %p59;
	or.pred  	%p10, %p137, %p62;
	or.pred  	%p138, %p69, %p67;
	or.pred  	%p11, %p138, %p70;
	or.pred  	%p139, %p74, %p72;
	or.pred  	%p12, %p139, %p75;
	or.pred  	%p140, %p79, %p77;
	or.pred  	%p13, %p140, %p80;
	or.pred  	%p141, %p84, %p82;
	or.pred  	%p14, %p141, %p85;
	or.pred  	%p142, %p89, %p87;
	or.pred  	%p15, %p142, %p90;
	or.pred  	%p143, %p94, %p92;
	or.pred  	%p16, %p143, %p95;
	or.pred  	%p144, %p99, %p97;
	or.pred  	%p17, %p144, %p100;
	or.pred  	%p145, %p105, %p104;
	or.pred  	%p18, %p145, %p32;
	or.pred  	%p146, %p108, %p107;
	or.pred  	%p19, %p146, %p37;
	or.pred  	%p147, %p109, %p110;
	or.pred  	%p20, %p147, %p112;
	or.pred  	%p21, %p147, %p115;
	or.pred  	%p22, %p147, %p118;
	or.pred  	%p148, %p120, %p121;
	or.pred  	%p23, %p148, %p123;
	or.pred  	%p24, %p148, %p126;
	or.pred  	%p25, %p148, %p129;
	mov.f32 	%f199, 0f00000000;
	mov.b32 	%r407, 0;
	not.pred 	%p149, %p1;
	cvt.u64.u32 	%rd9, %r1;
	not.pred 	%p202, %p3;
	mov.f32 	%f200, %f199;
$L__BB0_1:
	ld.param.u64 	%rd208, [default_function_kernel0_param_0];
	cvta.to.global.u64 	%rd1, %rd208;
	mov.u32 	%r225, %tid.x;
	mul.lo.s32 	%r226, %r225, 3;
	and.b32  	%r30, %r226, 15;
	bar.sync 	0;
	mov.f32 	%f180, 0f00000000;
	@%p149 bra 	$L__BB0_5;
	setp.eq.s32 	%p150, %r30, 0;
	@%p150 bra 	$L__BB0_5;
	setp.eq.s32 	%p151, %r30, 15;
	@%p151 bra 	$L__BB0_5;
	mul.lo.s32 	%r227, %r407, 3136;
	cvt.u64.u32 	%rd8, %r227;
	cvt.u64.u32 	%rd10, %r30;
	cvt.u32.u16 	%r228, %rs1;
	mul.wide.u32 	%rd11, %r228, 196;
	add.s64 	%rd12, %rd11, %rd10;
	add.s64 	%rd13, %rd12, %rd9;
	add.s64 	%rd14, %rd13, %rd8;
	shl.b64 	%rd15, %rd14, 2;
	add.s64 	%rd16, %rd1, %rd15;
	ld.global.nc.f32 	%f180, [%rd16+-60];
$L__BB0_5:
	mov.u32 	%r31, %tid.x;
	mov.u32 	%r229, %tid.z;
	shl.b32 	%r230, %r229, 8;
	mad.lo.s32 	%r231, %r31, 19, %r230;
	shl.b32 	%r232, %r231, 2;
	mov.u32 	%r233, _ZZ24default_function_kernel0E15pad_temp_shared;
	add.s32 	%r32, %r233, %r232;
	st.shared.f32 	[%r32], %f180;
	mov.f32 	%f181, 0f00000000;
	@%p4 bra 	$L__BB0_7;
	mul.lo.s32 	%r234, %r407, 3136;
	cvt.u64.u32 	%rd17, %r234;
	cvt.u64.u32 	%rd18, %r2;
	mad.lo.s32 	%r235, %r31, 19, 1;
	and.b32  	%r236, %r235, 15;
	cvt.u64.u32 	%rd19, %r236;
	cvt.u32.u16 	%r237, %rs2;
	mul.wide.u32 	%rd20, %r237, 196;
	add.s64 	%rd21, %rd20, %rd19;
	add.s64 	%rd22, %rd21, %rd18;
	add.s64 	%rd23, %rd22, %rd17;
	shl.b64 	%rd24, %rd23, 2;
	add.s64 	%rd25, %rd1, %rd24;
	ld.global.nc.f32 	%f181, [%rd25+-60];
$L__BB0_7:
	st.shared.f32 	[%r32+4], %f181;
	mov.f32 	%f182, 0f00000000;
	@%p5 bra 	$L__BB0_9;
	mul.lo.s32 	%r238, %r407, 3136;
	cvt.u64.u32 	%rd26, %r238;
	cvt.u64.u32 	%rd27, %r3;
	mad.lo.s32 	%r239, %r31, 19, 2;
	and.b32  	%r240, %r239, 15;
	cvt.u64.u32 	%rd28, %r240;
	cvt.u32.u16 	%r241, %rs3;
	mul.wide.u32 	%rd29, %r241, 196;
	add.s64 	%rd30, %rd29, %rd28;
	add.s64 	%rd31, %rd30, %rd27;
	add.s64 	%rd32, %rd31, %rd26;
	shl.b64 	%rd33, %rd32, 2;
	add.s64 	%rd34, %rd1, %rd33;
	ld.global.nc.f32 	%f182, [%rd34+-60];
$L__BB0_9:
	st.shared.f32 	[%r32+8], %f182;
	mov.f32 	%f183, 0f00000000;
	@%p6 bra 	$L__BB0_11;
	mul.lo.s32 	%r242, %r407, 3136;
	cvt.u64.u32 	%rd35, %r242;
	cvt.u64.u32 	%rd36, %r4;
	mad.lo.s32 	%r243, %r31, 19, 3;
	and.b32  	%r244, %r243, 15;
	cvt.u64.u32 	%rd37, %r244;
	cvt.u32.u16 	%r245, %rs4;
	mul.wide.u32 	%rd38, %r245, 196;
	add.s64 	%rd39, %rd38, %rd37;
	add.s64 	%rd40, %rd39, %rd36;
	add.s64 	%rd41, %rd40, %rd35;
	shl.b64 	%rd42, %rd41, 2;
	add.s64 	%rd43, %rd1, %rd42;
	ld.global.nc.f32 	%f183, [%rd43+-60];
$L__BB0_11:
	st.shared.f32 	[%r32+12], %f183;
	mov.f32 	%f184, 0f00000000;
	@%p7 bra 	$L__BB0_13;
	mul.lo.s32 	%r246, %r407, 3136;
	cvt.u64.u32 	%rd44, %r246;
	cvt.u64.u32 	%rd45, %r5;
	mad.lo.s32 	%r247, %r31, 19, 4;
	and.b32  	%r248, %r247, 15;
	cvt.u64.u32 	%rd46, %r248;
	cvt.u32.u16 	%r249, %rs5;
	mul.wide.u32 	%rd47, %r249, 196;
	add.s64 	%rd48, %rd47, %rd46;
	add.s64 	%rd49, %rd48, %rd45;
	add.s64 	%rd50, %rd49, %rd44;
	shl.b64 	%rd51, %rd50, 2;
	add.s64 	%rd52, %rd1, %rd51;
	ld.global.nc.f32 	%f184, [%rd52+-60];
$L__BB0_13:
	st.shared.f32 	[%r32+16], %f184;
	mov.f32 	%f185, 0f00000000;
	@%p8 bra 	$L__BB0_15;
	mul.lo.s32 	%r250, %r407, 3136;
	cvt.u64.u32 	%rd53, %r250;
	cvt.u64.u32 	%rd54, %r6;
	mad.lo.s32 	%r251, %r31, 19, 5;
	and.b32  	%r252, %r251, 15;
	cvt.u64.u32 	%rd55, %r252;
	cvt.u32.u16 	%r253, %rs6;
	mul.wide.u32 	%rd56, %r253, 196;
	add.s64 	%rd57, %rd56, %rd55;
	add.s64 	%rd58, %rd57, %rd54;
	add.s64 	%rd59, %rd58, %rd53;
	shl.b64 	%rd60, %rd59, 2;
	add.s64 	%rd61, %rd1, %rd60;
	ld.global.nc.f32 	%f185, [%rd61+-60];
$L__BB0_15:
	st.shared.f32 	[%r32+20], %f185;
	mov.f32 	%f186, 0f00000000;
	@%p9 bra 	$L__BB0_17;
	mul.lo.s32 	%r254, %r407, 3136;
	cvt.u64.u32 	%rd62, %r254;
	cvt.u64.u32 	%rd63, %r7;
	mad.lo.s32 	%r255, %r31, 19, 6;
	and.b32  	%r256, %r255, 15;
	cvt.u64.u32 	%rd64, %r256;
	cvt.u32.u16 	%r257, %rs7;
	mul.wide.u32 	%rd65, %r257, 196;
	add.s64 	%rd66, %rd65, %rd64;
	add.s64 	%rd67, %rd66, %rd63;
	add.s64 	%rd68, %rd67, %rd62;
	shl.b64 	%rd69, %rd68, 2;
	add.s64 	%rd70, %rd1, %rd69;
	ld.global.nc.f32 	%f186, [%rd70+-60];
$L__BB0_17:
	st.shared.f32 	[%r32+24], %f186;
	mov.f32 	%f187, 0f00000000;
	@%p10 bra 	$L__BB0_19;
	mul.lo.s32 	%r258, %r407, 3136;
	cvt.u64.u32 	%rd71, %r258;
	cvt.u64.u32 	%rd72, %r8;
	mad.lo.s32 	%r259, %r31, 19, 7;
	and.b32  	%r260, %r259, 15;
	cvt.u64.u32 	%rd73, %r260;
	cvt.u32.u16 	%r261, %rs8;
	mul.wide.u32 	%rd74, %r261, 196;
	add.s64 	%rd75, %rd74, %rd73;
	add.s64 	%rd76, %rd75, %rd72;
	add.s64 	%rd77, %rd76, %rd71;
	shl.b64 	%rd78, %rd77, 2;
	add.s64 	%rd79, %rd1, %rd78;
	ld.global.nc.f32 	%f187, [%rd79+-60];
$L__BB0_19:
	st.shared.f32 	[%r32+28], %f187;
	add.s32 	%r263, %r30, -7;
	setp.lt.u32 	%p152, %r263, 2;
	or.pred  	%p153, %p2, %p152;
	mov.f32 	%f188, 0f00000000;
	@%p153 bra 	$L__BB0_21;
	mul.lo.s32 	%r264, %r407, 3136;
	cvt.u64.u32 	%rd80, %r264;
	cvt.u64.u32 	%rd81, %r9;
	xor.b32  	%r265, %r30, 8;
	cvt.u64.u32 	%rd82, %r265;
	cvt.u32.u16 	%r266, %rs9;
	mul.wide.u32 	%rd83, %r266, 196;
	add.s64 	%rd84, %rd83, %rd82;
	add.s64 	%rd85, %rd84, %rd81;
	add.s64 	%rd86, %rd85, %rd80;
	shl.b64 	%rd87, %rd86, 2;
	add.s64 	%rd88, %rd1, %rd87;
	ld.global.nc.f32 	%f188, [%rd88+-60];
$L__BB0_21:
	st.shared.f32 	[%r32+32], %f188;
	mul.lo.s32 	%r267, %r31, 19;
	add.s32 	%r268, %r267, 9;
	shr.u32 	%r269, %r268, 4;
	mov.u32 	%r33, %tid.z;
	shl.b32 	%r270, %r33, 4;
	add.s32 	%r271, %r269, %r270;
	setp.gt.u32 	%p154, %r271, 47;
	setp.gt.u32 	%p155, %r31, 12;
	shl.b32 	%r272, %r33, 8;
	add.s32 	%r273, %r272, %r267;
	setp.gt.u32 	%p156, %r273, 758;
	or.pred  	%p157, %p155, %p156;
	or.pred  	%p159, %p154, %p157;
	@%p159 bra 	$L__BB0_25;
	mov.f32 	%f189, 0f00000000;
	@%p11 bra 	$L__BB0_24;
	mul.lo.s32 	%r274, %r407, 3136;
	cvt.u64.u32 	%rd89, %r274;
	cvt.u64.u32 	%rd90, %r10;
	mad.lo.s32 	%r275, %r31, 19, 9;
	and.b32  	%r276, %r275, 15;
	cvt.u64.u32 	%rd91, %r276;
	cvt.u32.u16 	%r277, %rs10;
	mul.wide.u32 	%rd92, %r277, 196;
	add.s64 	%rd93, %rd92, %rd91;
	add.s64 	%rd94, %rd93, %rd90;
	add.s64 	%rd95, %rd94, %rd89;
	shl.b64 	%rd96, %rd95, 2;
	add.s64 	%rd97, %rd1, %rd96;
	ld.global.nc.f32 	%f189, [%rd97+-60];
$L__BB0_24:
	st.shared.f32 	[%r32+36], %f189;
$L__BB0_25:
	mul.lo.s32 	%r278, %r31, 19;
	add.s32 	%r279, %r278, 10;
	shr.u32 	%r280, %r279, 4;
	shl.b32 	%r281, %r33, 4;
	add.s32 	%r282, %r280, %r281;
	setp.gt.u32 	%p160, %r282, 47;
	setp.gt.u32 	%p161, %r31, 12;
	shl.b32 	%r283, %r33, 8;
	add.s32 	%r284, %r283, %r278;
	setp.gt.u32 	%p162, %r284, 757;
	or.pred  	%p163, %p161, %p162;
	or.pred  	%p165, %p160, %p163;
	@%p165 bra 	$L__BB0_29;
	mov.f32 	%f190, 0f00000000;
	@%p12 bra 	$L__BB0_28;
	mul.lo.s32 	%r285, %r407, 3136;
	cvt.u64.u32 	%rd98, %r285;
	cvt.u64.u32 	%rd99, %r11;
	mad.lo.s32 	%r286, %r31, 19, 10;
	and.b32  	%r287, %r286, 15;
	cvt.u64.u32 	%rd100, %r287;
	cvt.u32.u16 	%r288, %rs11;
	mul.wide.u32 	%rd101, %r288, 196;
	add.s64 	%rd102, %rd101, %rd100;
	add.s64 	%rd103, %rd102, %rd99;
	add.s64 	%rd104, %rd103, %rd98;
	shl.b64 	%rd105, %rd104, 2;
	add.s64 	%rd106, %rd1, %rd105;
	ld.global.nc.f32 	%f190, [%rd106+-60];
$L__BB0_28:
	st.shared.f32 	[%r32+40], %f190;
$L__BB0_29:
	mul.lo.s32 	%r289, %r31, 19;
	add.s32 	%r290, %r289, 11;
	shr.u32 	%r291, %r290, 4;
	shl.b32 	%r292, %r33, 4;
	add.s32 	%r293, %r291, %r292;
	setp.gt.u32 	%p166, %r293, 47;
	setp.gt.u32 	%p167, %r31, 12;
	shl.b32 	%r294, %r33, 8;
	add.s32 	%r295, %r294, %r289;
	setp.gt.u32 	%p168, %r295, 756;
	or.pred  	%p169, %p167, %p168;
	or.pred  	%p171, %p166, %p169;
	@%p171 bra 	$L__BB0_33;
	mov.f32 	%f191, 0f00000000;
	@%p13 bra 	$L__BB0_32;
	mul.lo.s32 	%r296, %r407, 3136;
	cvt.u64.u32 	%rd107, %r296;
	cvt.u64.u32 	%rd108, %r12;
	mad.lo.s32 	%r297, %r31, 19, 11;
	and.b32  	%r298, %r297, 15;
	cvt.u64.u32 	%rd109, %r298;
	cvt.u32.u16 	%r299, %rs12;
	mul.wide.u32 	%rd110, %r299, 196;
	add.s64 	%rd111, %rd110, %rd109;
	add.s64 	%rd112, %rd111, %rd108;
	add.s64 	%rd113, %rd112, %rd107;
	shl.b64 	%rd114, %rd113, 2;
	add.s64 	%rd115, %rd1, %rd114;
	ld.global.nc.f32 	%f191, [%rd115+-60];
$L__BB0_32:
	st.shared.f32 	[%r32+44], %f191;
$L__BB0_33:
	mul.lo.s32 	%r300, %r31, 19;
	add.s32 	%r301, %r300, 12;
	shr.u32 	%r302, %r301, 4;
	shl.b32 	%r303, %r33, 4;
	add.s32 	%r304, %r302, %r303;
	setp.gt.u32 	%p172, %r304, 47;
	setp.gt.u32 	%p173, %r31, 12;
	shl.b32 	%r305, %r33, 8;
	add.s32 	%r306, %r305, %r300;
	setp.gt.u32 	%p174, %r306, 755;
	or.pred  	%p175, %p173, %p174;
	or.pred  	%p177, %p172, %p175;
	@%p177 bra 	$L__BB0_37;
	mov.f32 	%f192, 0f00000000;
	@%p14 bra 	$L__BB0_36;
	mul.lo.s32 	%r307, %r407, 3136;
	cvt.u64.u32 	%rd116, %r307;
	cvt.u64.u32 	%rd117, %r13;
	mad.lo.s32 	%r308, %r31, 19, 12;
	and.b32  	%r309, %r308, 15;
	cvt.u64.u32 	%rd118, %r309;
	cvt.u32.u16 	%r310, %rs13;
	mul.wide.u32 	%rd119, %r310, 196;
	add.s64 	%rd120, %rd119, %rd118;
	add.s64 	%rd121, %rd120, %rd117;
	add.s64 	%rd122, %rd121, %rd116;
	shl.b64 	%rd123, %rd122, 2;
	add.s64 	%rd124, %rd1, %rd123;
	ld.global.nc.f32 	%f192, [%rd124+-60];
$L__BB0_36:
	st.shared.f32 	[%r32+48], %f192;
$L__BB0_37:
	mul.lo.s32 	%r311, %r31, 19;
	add.s32 	%r312, %r311, 13;
	shr.u32 	%r313, %r312, 4;
	shl.b32 	%r314, %r33, 4;
	add.s32 	%r315, %r313, %r314;
	setp.gt.u32 	%p178, %r315, 47;
	setp.gt.u32 	%p179, %r31, 12;
	shl.b32 	%r316, %r33, 8;
	add.s32 	%r317, %r316, %r311;
	setp.gt.u32 	%p180, %r317, 754;
	or.pred  	%p181, %p179, %p180;
	or.pred  	%p183, %p178, %p181;
	@%p183 bra 	$L__BB0_41;
	mov.f32 	%f193, 0f00000000;
	@%p15 bra 	$L__BB0_40;
	mul.lo.s32 	%r318, %r407, 3136;
	cvt.u64.u32 	%rd125, %r318;
	cvt.u64.u32 	%rd126, %r14;
	mad.lo.s32 	%r319, %r31, 19, 13;
	and.b32  	%r320, %r319, 15;
	cvt.u64.u32 	%rd127, %r320;
	cvt.u32.u16 	%r321, %rs14;
	mul.wide.u32 	%rd128, %r321, 196;
	add.s64 	%rd129, %rd128, %rd127;
	add.s64 	%rd130, %rd129, %rd126;
	add.s64 	%rd131, %rd130, %rd125;
	shl.b64 	%rd132, %rd131, 2;
	add.s64 	%rd133, %rd1, %rd132;
	ld.global.nc.f32 	%f193, [%rd133+-60];
$L__BB0_40:
	st.shared.f32 	[%r32+52], %f193;
$L__BB0_41:
	mul.lo.s32 	%r322, %r31, 19;
	add.s32 	%r323, %r322, 14;
	shr.u32 	%r324, %r323, 4;
	shl.b32 	%r325, %r33, 4;
	add.s32 	%r326, %r324, %r325;
	setp.gt.u32 	%p184, %r326, 47;
	setp.gt.u32 	%p185, %r31, 12;
	shl.b32 	%r327, %r33, 8;
	add.s32 	%r328, %r327, %r322;
	setp.gt.u32 	%p186, %r328, 753;
	or.pred  	%p187, %p185, %p186;
	or.pred  	%p189, %p184, %p187;
	@%p189 bra 	$L__BB0_45;
	mov.f32 	%f194, 0f00000000;
	@%p16 bra 	$L__BB0_44;
	mul.lo.s32 	%r329, %r407, 3136;
	cvt.u64.u32 	%rd134, %r329;
	cvt.u64.u32 	%rd135, %r15;
	mad.lo.s32 	%r330, %r31, 19, 14;
	and.b32  	%r331, %r330, 15;
	cvt.u64.u32 	%rd136, %r331;
	cvt.u32.u16 	%r332, %rs15;
	mul.wide.u32 	%rd137, %r332, 196;
	add.s64 	%rd138, %rd137, %rd136;
	add.s64 	%rd139, %rd138, %rd135;
	add.s64 	%rd140, %rd139, %rd134;
	shl.b64 	%rd141, %rd140, 2;
	add.s64 	%rd142, %rd1, %rd141;
	ld.global.nc.f32 	%f194, [%rd142+-60];
$L__BB0_44:
	st.shared.f32 	[%r32+56], %f194;
$L__BB0_45:
	mul.lo.s32 	%r333, %r31, 19;
	add.s32 	%r334, %r333, 15;
	shr.u32 	%r335, %r334, 4;
	shl.b32 	%r336, %r33, 4;
	add.s32 	%r337, %r335, %r336;
	setp.gt.u32 	%p190, %r337, 47;
	setp.gt.u32 	%p191, %r31, 12;
	shl.b32 	%r338, %r33, 8;
	add.s32 	%r339, %r338, %r333;
	setp.gt.u32 	%p192, %r339, 752;
	or.pred  	%p193, %p191, %p192;
	or.pred  	%p195, %p190, %p193;
	@%p195 bra 	$L__BB0_49;
	mov.f32 	%f195, 0f00000000;
	@%p17 bra 	$L__BB0_48;
	mul.lo.s32 	%r340, %r407, 3136;
	cvt.u64.u32 	%rd143, %r340;
	cvt.u64.u32 	%rd144, %r16;
	mad.lo.s32 	%r341, %r31, 19, -1;
	and.b32  	%r342, %r341, 15;
	cvt.u64.u32 	%rd145, %r342;
	cvt.u32.u16 	%r343, %rs16;
	mul.wide.u32 	%rd146, %r343, 196;
	add.s64 	%rd147, %rd146, %rd145;
	add.s64 	%rd148, %rd147, %rd144;
	add.s64 	%rd149, %rd148, %rd143;
	shl.b64 	%rd150, %rd149, 2;
	add.s64 	%rd151, %rd1, %rd150;
	ld.global.nc.f32 	%f195, [%rd151+-60];
$L__BB0_48:
	st.shared.f32 	[%r32+60], %f195;
$L__BB0_49:
	mul.lo.s32 	%r344, %r31, 19;
	shr.u32 	%r345, %r344, 4;
	shl.b32 	%r346, %r33, 4;
	add.s32 	%r347, %r345, %r346;
	setp.gt.u32 	%p196, %r347, 46;
	setp.gt.u32 	%p197, %r31, 12;
	shl.b32 	%r348, %r33, 8;
	add.s32 	%r349, %r348, %r344;
	setp.gt.u32 	%p198, %r349, 751;
	or.pred  	%p199, %p197, %p198;
	or.pred  	%p201, %p196, %p199;
	mov.f32 	%f196, 0f00000000;
	@%p201 bra 	$L__BB0_55;
	@%p202 bra 	$L__BB0_54;
	setp.eq.s32 	%p203, %r30, 0;
	@%p203 bra 	$L__BB0_54;
	setp.eq.s32 	%p204, %r30, 15;
	@%p204 bra 	$L__BB0_54;
	mul.lo.s32 	%r350, %r407, 3136;
	cvt.u64.u32 	%rd152, %r350;
	cvt.u64.u32 	%rd153, %r17;
	cvt.u64.u32 	%rd154, %r30;
	cvt.u32.u16 	%r351, %rs17;
	mul.wide.u32 	%rd155, %r351, 196;
	add.s64 	%rd156, %rd155, %rd154;
	add.s64 	%rd157, %rd156, %rd153;
	add.s64 	%rd158, %rd157, %rd152;
	shl.b64 	%rd159, %rd158, 2;
	add.s64 	%rd160, %rd1, %rd159;
	ld.global.nc.f32 	%f196, [%rd160+-60];
$L__BB0_54:
	st.shared.f32 	[%r32+64], %f196;
$L__BB0_55:
	mul.lo.s32 	%r352, %r31, 19;
	add.s32 	%r353, %r352, 17;
	shr.u32 	%r354, %r353, 4;
	shl.b32 	%r355, %r33, 4;
	add.s32 	%r356, %r354, %r355;
	setp.gt.u32 	%p205, %r356, 47;
	setp.gt.u32 	%p206, %r31, 12;
	shl.b32 	%r357, %r33, 8;
	add.s32 	%r358, %r357, %r352;
	setp.gt.u32 	%p207, %r358, 750;
	or.pred  	%p208, %p206, %p207;
	or.pred  	%p210, %p205, %p208;
	@%p210 bra 	$L__BB0_59;
	mov.f32 	%f197, 0f00000000;
	@%p18 bra 	$L__BB0_58;
	mul.lo.s32 	%r359, %r407, 3136;
	cvt.u64.u32 	%rd161, %r359;
	cvt.u64.u32 	%rd162, %r18;
	mad.lo.s32 	%r360, %r31, 19, 1;
	and.b32  	%r361, %r360, 15;
	cvt.u64.u32 	%rd163, %r361;
	cvt.u32.u16 	%r362, %rs18;
	mul.wide.u32 	%rd164, %r362, 196;
	add.s64 	%rd165, %rd164, %rd163;
	add.s64 	%rd166, %rd165, %rd162;
	add.s64 	%rd167, %rd166, %rd161;
	shl.b64 	%rd168, %rd167, 2;
	add.s64 	%rd169, %rd1, %rd168;
	ld.global.nc.f32 	%f197, [%rd169+-60];
$L__BB0_58:
	st.shared.f32 	[%r32+68], %f197;
$L__BB0_59:
	mul.lo.s32 	%r363, %r31, 19;
	add.s32 	%r364, %r363, 18;
	shr.u32 	%r365, %r364, 4;
	shl.b32 	%r366, %r33, 4;
	add.s32 	%r367, %r365, %r366;
	setp.gt.u32 	%p211, %r367, 47;
	setp.gt.u32 	%p212, %r31, 12;
	shl.b32 	%r368, %r33, 8;
	add.s32 	%r369, %r368, %r363;
	setp.gt.u32 	%p213, %r369, 749;
	or.pred  	%p214, %p212, %p213;
	or.pred  	%p216, %p211, %p214;
	@%p216 bra 	$L__BB0_63;
	mov.f32 	%f198, 0f00000000;
	@%p19 bra 	$L__BB0_62;
	mul.lo.s32 	%r370, %r407, 3136;
	cvt.u64.u32 	%rd170, %r370;
	cvt.u64.u32 	%rd171, %r19;
	mad.lo.s32 	%r371, %r31, 19, 2;
	and.b32  	%r372, %r371, 15;
	cvt.u64.u32 	%rd172, %r372;
	cvt.u32.u16 	%r373, %rs19;
	mul.wide.u32 	%rd173, %r373, 196;
	add.s64 	%rd174, %rd173, %rd172;
	add.s64 	%rd175, %rd174, %rd171;
	add.s64 	%rd176, %rd175, %rd170;
	shl.b64 	%rd177, %rd176, 2;
	add.s64 	%rd178, %rd1, %rd177;
	ld.global.nc.f32 	%f198, [%rd178+-60];
$L__BB0_62:
	st.shared.f32 	[%r32+72], %f198;
$L__BB0_63:
	ld.param.u64 	%rd209, [default_function_kernel0_param_1];
	setp.gt.u32 	%p217, %r25, 5;
	mul.lo.s32 	%r34, %r407, 144;
	add.s32 	%r374, %r20, %r34;
	cvta.to.global.u64 	%rd2, %rd209;
	mul.wide.u32 	%rd179, %r374, 4;
	add.s64 	%rd180, %rd2, %rd179;
	ld.global.nc.f32 	%f67, [%rd180];
	mov.u32 	%r375, %tid.z;
	mov.u32 	%r376, %tid.x;
	mul.lo.s32 	%r377, %r376, 21;
	mad.lo.s32 	%r378, %r375, 288, %r377;
	shl.b32 	%r379, %r378, 2;
	mov.u32 	%r380, _ZZ24default_function_kernel0E13kernel_shared;
	add.s32 	%r35, %r380, %r379;
	st.shared.f32 	[%r35], %f67;
	ld.global.nc.f32 	%f68, [%rd180+4];
	st.shared.f32 	[%r35+4], %f68;
	ld.global.nc.f32 	%f69, [%rd180+8];
	st.shared.f32 	[%r35+8], %f69;
	add.s32 	%r381, %r21, %r34;
	mul.wide.u32 	%rd181, %r381, 4;
	add.s64 	%rd182, %rd2, %rd181;
	ld.global.nc.f32 	%f70, [%rd182];
	st.shared.f32 	[%r35+12], %f70;
	ld.global.nc.f32 	%f71, [%rd182+4];
	st.shared.f32 	[%r35+16], %f71;
	ld.global.nc.f32 	%f72, [%rd182+8];
	st.shared.f32 	[%r35+20], %f72;
	add.s32 	%r382, %r22, %r34;
	mul.wide.u32 	%rd183, %r382, 4;
	add.s64 	%rd184, %rd2, %rd183;
	ld.global.nc.f32 	%f73, [%rd184];
	st.shared.f32 	[%r35+24], %f73;
	ld.global.nc.f32 	%f74, [%rd184+4];
	st.shared.f32 	[%r35+28], %f74;
	ld.global.nc.f32 	%f75, [%rd184+8];
	st.shared.f32 	[%r35+32], %f75;
	add.s32 	%r383, %r23, %r34;
	mul.wide.u32 	%rd185, %r383, 4;
	add.s64 	%rd186, %rd2, %rd185;
	ld.global.nc.f32 	%f76, [%rd186];
	st.shared.f32 	[%r35+36], %f76;
	ld.global.nc.f32 	%f77, [%rd186+4];
	st.shared.f32 	[%r35+40], %f77;
	ld.global.nc.f32 	%f78, [%rd186+8];
	st.shared.f32 	[%r35+44], %f78;
	add.s32 	%r384, %r24, %r34;
	mul.wide.u32 	%rd187, %r384, 4;
	add.s64 	%rd188, %rd2, %rd187;
	ld.global.nc.f32 	%f79, [%rd188];
	st.shared.f32 	[%r35+48], %f79;
	ld.global.nc.f32 	%f80, [%rd188+4];
	st.shared.f32 	[%r35+52], %f80;
	ld.global.nc.f32 	%f81, [%rd188+8];
	st.shared.f32 	[%r35+56], %f81;
	@%p217 bra 	$L__BB0_70;
	@%p20 bra 	$L__BB0_66;
	cvt.u32.u16 	%r385, %rs20;
	add.s32 	%r386, %r26, %r385;
	add.s32 	%r387, %r386, %r34;
	mul.wide.u32 	%rd189, %r387, 4;
	add.s64 	%rd190, %rd2, %rd189;
	ld.global.nc.f32 	%f82, [%rd190];
	st.shared.f32 	[%r35+60], %f82;
$L__BB0_66:
	cvt.u64.u16 	%rd191, %rs20;
	cvt.u64.u32 	%rd192, %r26;
	cvt.u64.u32 	%rd193, %r34;
	add.s64 	%rd194, %rd192, %rd191;
	add.s64 	%rd195, %rd194, %rd193;
	shl.b64 	%rd196, %rd195, 2;
	add.s64 	%rd3, %rd2, %rd196;
	@%p21 bra 	$L__BB0_68;
	ld.global.nc.f32 	%f83, [%rd3+4];
	st.shared.f32 	[%r35+64], %f83;
$L__BB0_68:
	@%p22 bra 	$L__BB0_70;
	ld.global.nc.f32 	%f84, [%rd3+8];
	st.shared.f32 	[%r35+68], %f84;
$L__BB0_70:
	setp.gt.u32 	%p218, %r27, 5;
	@%p218 bra 	$L__BB0_77;
	@%p23 bra 	$L__BB0_73;
	cvt.u32.u16 	%r388, %rs21;
	add.s32 	%r389, %r28, %r388;
	add.s32 	%r390, %r389, %r34;
	mul.wide.u32 	%rd197, %r390, 4;
	add.s64 	%rd198, %rd2, %rd197;
	ld.global.nc.f32 	%f85, [%rd198];
	st.shared.f32 	[%r35+72], %f85;
$L__BB0_73:
	cvt.u64.u16 	%rd199, %rs21;
	cvt.u64.u32 	%rd200, %r28;
	cvt.u64.u32 	%rd201, %r34;
	add.s64 	%rd202, %rd200, %rd199;
	add.s64 	%rd203, %rd202, %rd201;
	shl.b64 	%rd204, %rd203, 2;
	add.s64 	%rd4, %rd2, %rd204;
	@%p24 bra 	$L__BB0_75;
	ld.global.nc.f32 	%f86, [%rd4+4];
	st.shared.f32 	[%r35+76], %f86;
$L__BB0_75:
	@%p25 bra 	$L__BB0_77;
	ld.global.nc.f32 	%f87, [%rd4+8];
	st.shared.f32 	[%r35+80], %f87;
$L__BB0_77:
	mov.u32 	%r392, %tid.z;
	mov.u32 	%r393, _ZZ24default_function_kernel0E13kernel_shared;
	mad.lo.s32 	%r394, %r392, 576, %r393;
	add.s32 	%r408, %r394, 1796;
	bar.sync 	0;
	mov.b32 	%r409, 192;
$L__BB0_78:
	mov.u32 	%r395, %tid.x;
	shl.b32 	%r396, %r395, 2;
	mov.u32 	%r397, _ZZ24default_function_kernel0E15pad_temp_shared;
	add.s32 	%r398, %r397, %r396;
	add.s32 	%r399, %r398, %r409;
	ld.shared.f32 	%f88, [%r399+-192];
	ld.shared.f32 	%f89, [%r399+-188];
	ld.shared.f32 	%f90, [%r399+-184];
	ld.shared.f32 	%f91, [%r399];
	ld.shared.f32 	%f92, [%r399+4];
	ld.shared.f32 	%f93, [%r399+8];
	ld.shared.f32 	%f94, [%r408+-1796];
	ld.shared.f32 	%f95, [%r408+-68];
	ld.shared.f32 	%f96, [%r408+-1792];
	ld.shared.f32 	%f97, [%r408+-64];
	ld.shared.f32 	%f98, [%r408+-1788];
	ld.shared.f32 	%f99, [%r408+-60];
	ld.shared.f32 	%f100, [%r408+-1760];
	ld.shared.f32 	%f101, [%r408+-32];
	ld.shared.f32 	%f102, [%r408+-1756];
	ld.shared.f32 	%f103, [%r408+-28];
	ld.shared.f32 	%f104, [%r408+-1752];
	ld.shared.f32 	%f105, [%r408+-24];
	fma.rn.f32 	%f106, %f88, %f94, %f200;
	fma.rn.f32 	%f107, %f88, %f95, %f199;
	fma.rn.f32 	%f108, %f89, %f96, %f106;
	fma.rn.f32 	%f109, %f89, %f97, %f107;
	fma.rn.f32 	%f110, %f90, %f98, %f108;
	fma.rn.f32 	%f111, %f90, %f99, %f109;
	fma.rn.f32 	%f112, %f91, %f100, %f110;
	fma.rn.f32 	%f113, %f91, %f101, %f111;
	fma.rn.f32 	%f114, %f92, %f102, %f112;
	fma.rn.f32 	%f115, %f92, %f103, %f113;
	fma.rn.f32 	%f116, %f93, %f104, %f114;
	fma.rn.f32 	%f117, %f93, %f105, %f115;
	ld.shared.f32 	%f118, [%r399+-128];
	ld.shared.f32 	%f119, [%r399+-124];
	ld.shared.f32 	%f120, [%r399+-120];
	ld.shared.f32 	%f121, [%r399+64];
	ld.shared.f32 	%f122, [%r399+68];
	ld.shared.f32 	%f123, [%r399+72];
	ld.shared.f32 	%f124, [%r408+-1784];
	ld.shared.f32 	%f125, [%r408+-56];
	ld.shared.f32 	%f126, [%r408+-1780];
	ld.shared.f32 	%f127, [%r408+-52];
	ld.shared.f32 	%f128, [%r408+-1776];
	ld.shared.f32 	%f129, [%r408+-48];
	ld.shared.f32 	%f130, [%r408+-1748];
	ld.shared.f32 	%f131, [%r408+-20];
	ld.shared.f32 	%f132, [%r408+-1744];
	ld.shared.f32 	%f133, [%r408+-16];
	ld.shared.f32 	%f134, [%r408+-1740];
	ld.shared.f32 	%f135, [%r408+-12];
	fma.rn.f32 	%f136, %f118, %f124, %f116;
	fma.rn.f32 	%f137, %f118, %f125, %f117;
	fma.rn.f32 	%f138, %f119, %f126, %f136;
	fma.rn.f32 	%f139, %f119, %f127, %f137;
	fma.rn.f32 	%f140, %f120, %f128, %f138;
	fma.rn.f32 	%f141, %f120, %f129, %f139;
	fma.rn.f32 	%f142, %f121, %f130, %f140;
	fma.rn.f32 	%f143, %f121, %f131, %f141;
	fma.rn.f32 	%f144, %f122, %f132, %f142;
	fma.rn.f32 	%f145, %f122, %f133, %f143;
	fma.rn.f32 	%f146, %f123, %f134, %f144;
	fma.rn.f32 	%f147, %f123, %f135, %f145;
	ld.shared.f32 	%f148, [%r399+-64];
	ld.shared.f32 	%f149, [%r399+-60];
	ld.shared.f32 	%f150, [%r399+-56];
	ld.shared.f32 	%f151, [%r399+128];
	ld.shared.f32 	%f152, [%r399+132];
	ld.shared.f32 	%f153, [%r399+136];
	ld.shared.f32 	%f154, [%r408+-1772];
	ld.shared.f32 	%f155, [%r408+-44];
	ld.shared.f32 	%f156, [%r408+-1768];
	ld.shared.f32 	%f157, [%r408+-40];
	ld.shared.f32 	%f158, [%r408+-1764];
	ld.shared.f32 	%f159, [%r408+-36];
	ld.shared.f32 	%f160, [%r408+-1736];
	ld.shared.f32 	%f161, [%r408+-8];
	ld.shared.f32 	%f162, [%r408+-1732];
	ld.shared.f32 	%f163, [%r408+-4];
	ld.shared.f32 	%f164, [%r408+-1728];
	ld.shared.f32 	%f165, [%r408];
	fma.rn.f32 	%f166, %f148, %f154, %f146;
	fma.rn.f32 	%f167, %f148, %f155, %f147;
	fma.rn.f32 	%f168, %f149, %f156, %f166;
	fma.rn.f32 	%f169, %f149, %f157, %f167;
	fma.rn.f32 	%f170, %f150, %f158, %f168;
	fma.rn.f32 	%f171, %f150, %f159, %f169;
	fma.rn.f32 	%f172, %f151, %f160, %f170;
	fma.rn.f32 	%f173, %f151, %f161, %f171;
	fma.rn.f32 	%f174, %f152, %f162, %f172;
	fma.rn.f32 	%f175, %f152, %f163, %f173;
	fma.rn.f32 	%f200, %f153, %f164, %f174;
	fma.rn.f32 	%f199, %f153, %f165, %f175;
	add.s32 	%r409, %r409, 384;
	add.s32 	%r408, %r408, 72;
	setp.ne.s32 	%p219, %r409, 3264;
	@%p219 bra 	$L__BB0_78;
	add.s32 	%r407, %r407, 1;
	setp.ne.s32 	%p220, %r407, 8;
	@%p220 bra 	$L__BB0_1;
	ld.param.u64 	%rd210, [default_function_kernel0_param_2];
	cvta.to.global.u64 	%rd205, %rd210;
	mov.u32 	%r400, %ctaid.z;
	mov.u32 	%r401, %tid.z;
	mov.u32 	%r402, %ctaid.y;
	mov.u32 	%r403, %tid.x;
	mad.lo.s32 	%r404, %r401, 196, %r403;
	mad.lo.s32 	%r405, %r400, 1176, %r404;
	mad.lo.s32 	%r406, %r402, 14, %r405;
	mul.wide.u32 	%rd206, %r406, 4;
	add.s64 	%rd207, %rd205, %rd206;
	st.global.f32 	[%rd207], %f200;
	st.global.f32 	[%rd207+2352], %f199;
	ret;

}
	// .globl	_Z6conv2dPfPKfS_
.visible .entry _Z6conv2dPfPKfS_(
	.param .u64 .ptr .align 1 _Z6conv2dPfPKfS__param_0,
	.param .u64 .ptr .align 1 _Z6conv2dPfPKfS__param_1,
	.param .u64 .ptr .align 1 _Z6conv2dPfPKfS__param_2
)
{
	.reg .pred 	%p<16>;
	.reg .b16 	%rs<5>;
	.reg .b32 	%r<246>;
	.reg .b32 	%f<1017>;
	.reg .b64 	%rd<277>;

	ld.param.u64 	%rd4, [_Z6conv2dPfPKfS__param_0];
	ld.param.u64 	%rd3, [_Z6conv2dPfPKfS__param_1];
	ld.param.u64 	%rd5, [_Z6conv2dPfPKfS__param_2];
	cvta.to.global.u64 	%rd1, %rd5;
	cvta.to.global.u64 	%rd2, %rd4;
	mov.u32 	%r46, %ctaid.x;
	mul.hi.u32 	%r47, %r46, -1840700269;
	shr.u32 	%r1, %r47, 3;
	mul.lo.s32 	%r48, %r1, 14;
	sub.s32 	%r2, %r46, %r48;
	mov.u32 	%r241, %tid.x;
	cvt.u16.u32 	%rs1, %r241;
	mul.hi.u16 	%rs2, %rs1, 683;
	cvt.u32.u16 	%r4, %rs2;
	mul.lo.s16 	%rs3, %rs2, 96;
	sub.s16 	%rs4, %rs1, %rs3;
	cvt.u32.u16 	%r5, %rs4;
	setp.gt.u32 	%p1, %r241, 863;
	@%p1 bra 	$L__BB1_7;
	mov.u32 	%r6, %ntid.x;
	add.s32 	%r49, %r241, %r6;
	max.u32 	%r50, %r49, 864;
	setp.lt.u32 	%p2, %r49, 864;
	selp.u32 	%r51, 1, 0, %p2;
	add.s32 	%r52, %r49, %r51;
	sub.s32 	%r53, %r50, %r52;
	div.u32 	%r54, %r53, %r6;
	add.s32 	%r7, %r54, %r51;
	and.b32  	%r55, %r7, 3;
	setp.eq.s32 	%p3, %r55, 3;
	@%p3 bra 	$L__BB1_4;
	add.s32 	%r56, %r7, 1;
	and.b32  	%r57, %r56, 3;
	shl.b32 	%r58, %r241, 2;
	mov.u32 	%r59, shared_input;
	add.s32 	%r238, %r59, %r58;
	shl.b32 	%r9, %r6, 2;
	neg.s32 	%r237, %r57;
	mad.lo.s32 	%r241, %r6, %r57, %r241;
$L__BB1_3:
	.pragma "nounroll";
	mov.b32 	%r60, 0;
	st.shared.u32 	[%r238], %r60;
	add.s32 	%r238, %r238, %r9;
	add.s32 	%r237, %r237, 1;
	setp.ne.s32 	%p4, %r237, 0;
	@%p4 bra 	$L__BB1_3;
$L__BB1_4:
	setp.lt.u32 	%p5, %r7, 3;
	@%p5 bra 	$L__BB1_7;
	shl.b32 	%r17, %r6, 2;
	shl.b32 	%r61, %r241, 2;
	mov.u32 	%r62, shared_input;
	add.s32 	%r240, %r62, %r61;
	shl.b32 	%r19, %r6, 4;
	shl.b32 	%r20, %r6, 3;
	mul.lo.s32 	%r21, %r6, 12;
$L__BB1_6:
	mov.b32 	%r63, 0;
	st.shared.u32 	[%r240], %r63;
	add.s32 	%r64, %r240, %r17;
	st.shared.u32 	[%r64], %r63;
	add.s32 	%r65, %r240, %r20;
	st.shared.u32 	[%r65], %r63;
	add.s32 	%r66, %r240, %r21;
	st.shared.u32 	[%r66], %r63;
	add.s32 	%r241, %r241, %r17;
	add.s32 	%r240, %r240, %r19;
	setp.lt.u32 	%p6, %r241, 864;
	@%p6 bra 	$L__BB1_6;
$L__BB1_7:
	shl.b32 	%r26, %r1, 4;
	setp.ne.s32 	%p7, %r2, 0;
	max.u32 	%r67, %r2, 1;
	add.s32 	%r27, %r67, -1;
	min.u32 	%r68, %r2, 12;
	add.s32 	%r28, %r68, 2;
	bar.sync 	0;
	@%p7 bra 	$L__BB1_13;
	sub.s32 	%r82, %r28, %r27;
	mul.lo.s32 	%r29, %r82, 14;
	mul.lo.s32 	%r30, %r27, 14;
	mov.u32 	%r244, %r4;
$L__BB1_9:
	setp.le.u32 	%p11, %r29, %r5;
	@%p11 bra 	$L__BB1_12;
	add.s32 	%r83, %r26, %r244;
	mad.lo.s32 	%r40, %r83, 196, %r30;
	mul.lo.s32 	%r41, %r244, 54;
	mov.u32 	%r245, %r5;
$L__BB1_11:
	shr.u32 	%r84, %r245, 1;
	mul.hi.u32 	%r85, %r84, -1840700269;
	shr.u32 	%r86, %r85, 2;
	mul.lo.s32 	%r87, %r86, 14;
	sub.s32 	%r88, %r245, %r87;
	add.s32 	%r89, %r40, %r245;
	mul.wide.u32 	%rd8, %r89, 4;
	add.s64 	%rd9, %rd2, %rd8;
	ld.global.nc.f32 	%f6, [%rd9];
	add.s32 	%r90, %r41, %r88;
	mad.lo.s32 	%r91, %r86, 18, %r90;
	shl.b32 	%r92, %r91, 2;
	mov.u32 	%r93, shared_input;
	add.s32 	%r94, %r93, %r92;
	st.shared.f32 	[%r94+76], %f6;
	add.s32 	%r245, %r245, 96;
	setp.lt.u32 	%p12, %r245, %r29;
	@%p12 bra 	$L__BB1_11;
$L__BB1_12:
	add.s32 	%r44, %r244, 4;
	setp.lt.u32 	%p13, %r244, 12;
	mov.u32 	%r244, %r44;
	@%p13 bra 	$L__BB1_9;
	bra.uni 	$L__BB1_18;
$L__BB1_13:
	sub.s32 	%r69, %r28, %r27;
	mul.lo.s32 	%r31, %r69, 14;
	mul.lo.s32 	%r32, %r27, 14;
	mov.u32 	%r242, %r4;
$L__BB1_14:
	setp.le.u32 	%p8, %r31, %r5;
	@%p8 bra 	$L__BB1_17;
	add.s32 	%r70, %r26, %r242;
	mad.lo.s32 	%r34, %r70, 196, %r32;
	mul.lo.s32 	%r35, %r242, 54;
	mov.u32 	%r243, %r5;
$L__BB1_16:
	shr.u32 	%r71, %r243, 1;
	mul.hi.u32 	%r72, %r71, -1840700269;
	shr.u32 	%r73, %r72, 2;
	mul.lo.s32 	%r74, %r73, 14;
	sub.s32 	%r75, %r243, %r74;
	add.s32 	%r76, %r34, %r243;
	mul.wide.u32 	%rd6, %r76, 4;
	add.s64 	%rd7, %rd2, %rd6;
	ld.global.nc.f32 	%f5, [%rd7];
	add.s32 	%r77, %r35, %r75;
	mad.lo.s32 	%r78, %r73, 18, %r77;
	shl.b32 	%r79, %r78, 2;
	mov.u32 	%r80, shared_input;
	add.s32 	%r81, %r80, %r79;
	st.shared.f32 	[%r81+4], %f5;
	add.s32 	%r243, %r243, 96;
	setp.lt.u32 	%p9, %r243, %r31;
	@%p9 bra 	$L__BB1_16;
$L__BB1_17:
	add.s32 	%r38, %r242, 4;
	setp.lt.u32 	%p10, %r242, 12;
	mov.u32 	%r242, %r38;
	@%p10 bra 	$L__BB1_14;
$L__BB1_18:
	cvta.to.global.u64 	%rd10, %rd3;
	bar.sync 	0;
	shl.b32 	%r45, %r4, 2;
	mad.lo.s32 	%r96, %r1, 13824, %r5;
	mul.wide.u32 	%rd11, %r96, 4;
	add.s64 	%rd12, %rd10, %rd11;
	ld.global.nc.f32 	%f7, [%rd12];
	ld.global.nc.f32 	%f8, [%rd12+384];
	ld.global.nc.f32 	%f9, [%rd12+768];
	ld.global.nc.f32 	%f10, [%rd12+1152];
	ld.global.nc.f32 	%f11, [%rd12+1536];
	add.s32 	%r97, %r96, 480;
	mul.wide.u32 	%rd13, %r97, 4;
	add.s64 	%rd14, %rd10, %rd13;
	ld.global.nc.f32 	%f12, [%rd14];
	add.s32 	%r98, %r96, 576;
	mul.wide.u32 	%rd15, %r98, 4;
	add.s64 	%rd16, %rd10, %rd15;
	ld.global.nc.f32 	%f13, [%rd16];
	add.s32 	%r99, %r96, 672;
	mul.wide.u32 	%rd17, %r99, 4;
	add.s64 	%rd18, %rd10, %rd17;
	ld.global.nc.f32 	%f14, [%rd18];
	add.s32 	%r100, %r96, 768;
	mul.wide.u32 	%rd19, %r100, 4;
	add.s64 	%rd20, %rd10, %rd19;
	ld.global.nc.f32 	%f15, [%rd20];
	shl.b32 	%r101, %r4, 4;
	mov.u32 	%r102, shared_input;
	add.s32 	%r103, %r102, %r101;
	ld.shared.v4.f32 	{%f16, %f17, %f18, %f19}, [%r103];
	fma.rn.f32 	%f20, %f16, %f7, 0f00000000;
	fma.rn.f32 	%f21, %f17, %f7, 0f00000000;
	fma.rn.f32 	%f22, %f17, %f8, %f20;
	fma.rn.f32 	%f23, %f18, %f7, 0f00000000;
	fma.rn.f32 	%f24, %f18, %f8, %f21;
	fma.rn.f32 	%f25, %f18, %f9, %f22;
	fma.rn.f32 	%f26, %f19, %f7, 0f00000000;
	fma.rn.f32 	%f27, %f19, %f8, %f23;
	fma.rn.f32 	%f28, %f19, %f9, %f24;
	ld.shared.v2.f32 	{%f29, %f30}, [%r103+16];
	fma.rn.f32 	%f31, %f29, %f8, %f26;
	fma.rn.f32 	%f32, %f29, %f9, %f27;
	fma.rn.f32 	%f33, %f30, %f9, %f31;
	ld.shared.v2.f32 	{%f34, %f35}, [%r103+72];
	fma.rn.f32 	%f36, %f34, %f10, %f25;
	fma.rn.f32 	%f37, %f35, %f10, %f28;
	fma.rn.f32 	%f38, %f35, %f11, %f36;
	ld.shared.v4.f32 	{%f39, %f40, %f41, %f42}, [%r103+80];
	fma.rn.f32 	%f43, %f39, %f10, %f32;
	fma.rn.f32 	%f44, %f39, %f11, %f37;
	fma.rn.f32 	%f45, %f39, %f12, %f38;
	fma.rn.f32 	%f46, %f40, %f10, %f33;
	fma.rn.f32 	%f47, %f40, %f11, %f43;
	fma.rn.f32 	%f48, %f40, %f12, %f44;
	fma.rn.f32 	%f49, %f41, %f11, %f46;
	fma.rn.f32 	%f50, %f41, %f12, %f47;
	fma.rn.f32 	%f51, %f42, %f12, %f49;
	ld.shared.v4.f32 	{%f52, %f53, %f54, %f55}, [%r103+144];
	fma.rn.f32 	%f56, %f52, %f13, %f45;
	fma.rn.f32 	%f57, %f53, %f13, %f48;
	fma.rn.f32 	%f58, %f53, %f14, %f56;
	fma.rn.f32 	%f59, %f54, %f13, %f50;
	fma.rn.f32 	%f60, %f54, %f14, %f57;
	fma.rn.f32 	%f61, %f54, %f15, %f58;
	fma.rn.f32 	%f62, %f55, %f13, %f51;
	fma.rn.f32 	%f63, %f55, %f14, %f59;
	fma.rn.f32 	%f64, %f55, %f15, %f60;
	ld.shared.v2.f32 	{%f65, %f66}, [%r103+160];
	fma.rn.f32 	%f67, %f65, %f14, %f62;
	fma.rn.f32 	%f68, %f65, %f15, %f63;
	fma.rn.f32 	%f69, %f66, %f15, %f67;
	add.s32 	%r104, %r96, 864;
	mul.wide.u32 	%rd21, %r104, 4;
	add.s64 	%rd22, %rd10, %rd21;
	ld.global.nc.f32 	%f70, [%rd22];
	add.s32 	%r105, %r96, 960;
	mul.wide.u32 	%rd23, %r105, 4;
	add.s64 	%rd24, %rd10, %rd23;
	ld.global.nc.f32 	%f71, [%rd24];
	add.s32 	%r106, %r96, 1056;
	mul.wide.u32 	%rd25, %r106, 4;
	add.s64 	%rd26, %rd10, %rd25;
	ld.global.nc.f32 	%f72, [%rd26];
	add.s32 	%r107, %r96, 1152;
	mul.wide.u32 	%rd27, %r107, 4;
	add.s64 	%rd28, %rd10, %rd27;
	ld.global.nc.f32 	%f73, [%rd28];
	add.s32 	%r108, %r96, 1248;
	mul.wide.u32 	%rd29, %r108, 4;
	add.s64 	%rd30, %rd10, %rd29;
	ld.global.nc.f32 	%f74, [%rd30];
	add.s32 	%r109, %r96, 1344;
	mul.wide.u32 	%rd31, %r109, 4;
	add.s64 	%rd32, %rd10, %rd31;
	ld.global.nc.f32 	%f75, [%rd32];
	add.s32 	%r110, %r96, 1440;
	mul.wide.u32 	%rd33, %r110, 4;
	add.s64 	%rd34, %rd10, %rd33;
	ld.global.nc.f32 	%f76, [%rd34];
	add.s32 	%r111, %r96, 1536;
	mul.wide.u32 	%rd35, %r111, 4;
	add.s64 	%rd36, %rd10, %rd35;
	ld.global.nc.f32 	%f77, [%rd36];
	add.s32 	%r112, %r96, 1632;
	mul.wide.u32 	%rd37, %r112, 4;
	add.s64 	%rd38, %rd10, %rd37;
	ld.global.nc.f32 	%f78, [%rd38];
	ld.shared.v2.f32 	{%f79, %f80}, [%r103+216];
	fma.rn.f32 	%f81, %f79, %f70, %f61;
	fma.rn.f32 	%f82, %f80, %f70, %f64;
	fma.rn.f32 	%f83, %f80, %f71, %f81;
	ld.shared.v4.f32 	{%f84, %f85, %f86, %f87}, [%r103+224];
	fma.rn.f32 	%f88, %f84, %f70, %f68;
	fma.rn.f32 	%f89, %f84, %f71, %f82;
	fma.rn.f32 	%f90, %f84, %f72, %f83;
	fma.rn.f32 	%f91, %f85, %f70, %f69;
	fma.rn.f32 	%f92, %f85, %f71, %f88;
	fma.rn.f32 	%f93, %f85, %f72, %f89;
	fma.rn.f32 	%f94, %f86, %f71, %f91;
	fma.rn.f32 	%f95, %f86, %f72, %f92;
	fma.rn.f32 	%f96, %f87, %f72, %f94;
	ld.shared.v4.f32 	{%f97, %f98, %f99, %f100}, [%r103+288];
	fma.rn.f32 	%f101, %f97, %f73, %f90;
	fma.rn.f32 	%f102, %f98, %f73, %f93;
	fma.rn.f32 	%f103, %f98, %f74, %f101;
	fma.rn.f32 	%f104, %f99, %f73, %f95;
	fma.rn.f32 	%f105, %f99, %f74, %f102;
	fma.rn.f32 	%f106, %f99, %f75, %f103;
	fma.rn.f32 	%f107, %f100, %f73, %f96;
	fma.rn.f32 	%f108, %f100, %f74, %f104;
	fma.rn.f32 	%f109, %f100, %f75, %f105;
	ld.shared.v2.f32 	{%f110, %f111}, [%r103+304];
	fma.rn.f32 	%f112, %f110, %f74, %f107;
	fma.rn.f32 	%f113, %f110, %f75, %f108;
	fma.rn.f32 	%f114, %f111, %f75, %f112;
	ld.shared.v2.f32 	{%f115, %f116}, [%r103+360];
	fma.rn.f32 	%f117, %f115, %f76, %f106;
	fma.rn.f32 	%f118, %f116, %f76, %f109;
	fma.rn.f32 	%f119, %f116, %f77, %f117;
	ld.shared.v4.f32 	{%f120, %f121, %f122, %f123}, [%r103+368];
	fma.rn.f32 	%f124, %f120, %f76, %f113;
	fma.rn.f32 	%f125, %f120, %f77, %f118;
	fma.rn.f32 	%f126, %f120, %f78, %f119;
	fma.rn.f32 	%f127, %f121, %f76, %f114;
	fma.rn.f32 	%f128, %f121, %f77, %f124;
	fma.rn.f32 	%f129, %f121, %f78, %f125;
	fma.rn.f32 	%f130, %f122, %f77, %f127;
	fma.rn.f32 	%f131, %f122, %f78, %f128;
	fma.rn.f32 	%f132, %f123, %f78, %f130;
	add.s32 	%r113, %r96, 1728;
	mul.wide.u32 	%rd39, %r113, 4;
	add.s64 	%rd40, %rd10, %rd39;
	ld.global.nc.f32 	%f133, [%rd40];
	add.s32 	%r114, %r96, 1824;
	mul.wide.u32 	%rd41, %r114, 4;
	add.s64 	%rd42, %rd10, %rd41;
	ld.global.nc.f32 	%f134, [%rd42];
	add.s32 	%r115, %r96, 1920;
	mul.wide.u32 	%rd43, %r115, 4;
	add.s64 	%rd44, %rd10, %rd43;
	ld.global.nc.f32 	%f135, [%rd44];
	add.s32 	%r116, %r96, 2016;
	mul.wide.u32 	%rd45, %r116, 4;
	add.s64 	%rd46, %rd10, %rd45;
	ld.global.nc.f32 	%f136, [%rd46];
	add.s32 	%r117, %r96, 2112;
	mul.wide.u32 	%rd47, %r117, 4;
	add.s64 	%rd48, %rd10, %rd47;
	ld.global.nc.f32 	%f137, [%rd48];
	add.s32 	%r118, %r96, 2208;
	mul.wide.u32 	%rd49, %r118, 4;
	add.s64 	%rd50, %rd10, %rd49;
	ld.global.nc.f32 	%f138, [%rd50];
	add.s32 	%r119, %r96, 2304;
	mul.wide.u32 	%rd51, %r119, 4;
	add.s64 	%rd52, %rd10, %rd51;
	ld.global.nc.f32 	%f139, [%rd52];
	add.s32 	%r120, %r96, 2400;
	mul.wide.u32 	%rd53, %r120, 4;
	add.s64 	%rd54, %rd10, %rd53;
	ld.global.nc.f32 	%f140, [%rd54];
	add.s32 	%r121, %r96, 2496;
	mul.wide.u32 	%rd55, %r121, 4;
	add.s64 	%rd56, %rd10, %rd55;
	ld.global.nc.f32 	%f141, [%rd56];
	ld.shared.v4.f32 	{%f142, %f143, %f144, %f145}, [%r103+432];
	fma.rn.f32 	%f146, %f142, %f133, %f126;
	fma.rn.f32 	%f147, %f143, %f133, %f129;
	fma.rn.f32 	%f148, %f143, %f134, %f146;
	fma.rn.f32 	%f149, %f144, %f133, %f131;
	fma.rn.f32 	%f150, %f144, %f134, %f147;
	fma.rn.f32 	%f151, %f144, %f135, %f148;
	fma.rn.f32 	%f152, %f145, %f133, %f132;
	fma.rn.f32 	%f153, %f145, %f134, %f149;
	fma.rn.f32 	%f154, %f145, %f135, %f150;
	ld.shared.v2.f32 	{%f155, %f156}, [%r103+448];
	fma.rn.f32 	%f157, %f155, %f134, %f152;
	fma.rn.f32 	%f158, %f155, %f135, %f153;
	fma.rn.f32 	%f159, %f156, %f135, %f157;
	ld.shared.v2.f32 	{%f160, %f161}, [%r103+504];
	fma.rn.f32 	%f162, %f160, %f136, %f151;
	fma.rn.f32 	%f163, %f161, %f136, %f154;
	fma.rn.f32 	%f164, %f161, %f137, %f162;
	ld.shared.v4.f32 	{%f165, %f166, %f167, %f168}, [%r103+512];
	fma.rn.f32 	%f169, %f165, %f136, %f158;
	fma.rn.f32 	%f170, %f165, %f137, %f163;
	fma.rn.f32 	%f171, %f165, %f138, %f164;
	fma.rn.f32 	%f172, %f166, %f136, %f159;
	fma.rn.f32 	%f173, %f166, %f137, %f169;
	fma.rn.f32 	%f174, %f166, %f138, %f170;
	fma.rn.f32 	%f175, %f167, %f137, %f172;
	fma.rn.f32 	%f176, %f167, %f138, %f173;
	fma.rn.f32 	%f177, %f168, %f138, %f175;
	ld.shared.v4.f32 	{%f178, %f179, %f180, %f181}, [%r103+576];
	fma.rn.f32 	%f182, %f178, %f139, %f171;
	fma.rn.f32 	%f183, %f179, %f139, %f174;
	fma.rn.f32 	%f184, %f179, %f140, %f182;
	fma.rn.f32 	%f185, %f180, %f139, %f176;
	fma.rn.f32 	%f186, %f180, %f140, %f183;
	fma.rn.f32 	%f187, %f180, %f141, %f184;
	fma.rn.f32 	%f188, %f181, %f139, %f177;
	fma.rn.f32 	%f189, %f181, %f140, %f185;
	fma.rn.f32 	%f190, %f181, %f141, %f186;
	ld.shared.v2.f32 	{%f191, %f192}, [%r103+592];
	fma.rn.f32 	%f193, %f191, %f140, %f188;
	fma.rn.f32 	%f194, %f191, %f141, %f189;
	fma.rn.f32 	%f195, %f192, %f141, %f193;
	add.s32 	%r122, %r96, 2592;
	mul.wide.u32 	%rd57, %r122, 4;
	add.s64 	%rd58, %rd10, %rd57;
	ld.global.nc.f32 	%f196, [%rd58];
	ld.global.nc.f32 	%f197, [%rd58+384];
	ld.global.nc.f32 	%f198, [%rd58+768];
	add.s32 	%r123, %r96, 2880;
	mul.wide.u32 	%rd59, %r123, 4;
	add.s64 	%rd60, %rd10, %rd59;
	ld.global.nc.f32 	%f199, [%rd60];
	add.s32 	%r124, %r96, 2976;
	mul.wide.u32 	%rd61, %r124, 4;
	add.s64 	%rd62, %rd10, %rd61;
	ld.global.nc.f32 	%f200, [%rd62];
	add.s32 	%r125, %r96, 3072;
	mul.wide.u32 	%rd63, %r125, 4;
	add.s64 	%rd64, %rd10, %rd63;
	ld.global.nc.f32 	%f201, [%rd64];
	add.s32 	%r126, %r96, 3168;
	mul.wide.u32 	%rd65, %r126, 4;
	add.s64 	%rd66, %rd10, %rd65;
	ld.global.nc.f32 	%f202, [%rd66];
	add.s32 	%r127, %r96, 3264;
	mul.wide.u32 	%rd67, %r127, 4;
	add.s64 	%rd68, %rd10, %rd67;
	ld.global.nc.f32 	%f203, [%rd68];
	add.s32 	%r128, %r96, 3360;
	mul.wide.u32 	%rd69, %r128, 4;
	add.s64 	%rd70, %rd10, %rd69;
	ld.global.nc.f32 	%f204, [%rd70];
	ld.shared.v2.f32 	{%f205, %f206}, [%r103+648];
	fma.rn.f32 	%f207, %f205, %f196, %f187;
	fma.rn.f32 	%f208, %f206, %f196, %f190;
	fma.rn.f32 	%f209, %f206, %f197, %f207;
	ld.shared.v4.f32 	{%f210, %f211, %f212, %f213}, [%r103+656];
	fma.rn.f32 	%f214, %f210, %f196, %f194;
	fma.rn.f32 	%f215, %f210, %f197, %f208;
	fma.rn.f32 	%f216, %f210, %f198, %f209;
	fma.rn.f32 	%f217, %f211, %f196, %f195;
	fma.rn.f32 	%f218, %f211, %f197, %f214;
	fma.rn.f32 	%f219, %f211, %f198, %f215;
	fma.rn.f32 	%f220, %f212, %f197, %f217;
	fma.rn.f32 	%f221, %f212, %f198, %f218;
	fma.rn.f32 	%f222, %f213, %f198, %f220;
	ld.shared.v4.f32 	{%f223, %f224, %f225, %f226}, [%r103+720];
	fma.rn.f32 	%f227, %f223, %f199, %f216;
	fma.rn.f32 	%f228, %f224, %f199, %f219;
	fma.rn.f32 	%f229, %f224, %f200, %f227;
	fma.rn.f32 	%f230, %f225, %f199, %f221;
	fma.rn.f32 	%f231, %f225, %f200, %f228;
	fma.rn.f32 	%f232, %f225, %f201, %f229;
	fma.rn.f32 	%f233, %f226, %f199, %f222;
	fma.rn.f32 	%f234, %f226, %f200, %f230;
	fma.rn.f32 	%f235, %f226, %f201, %f231;
	ld.shared.v2.f32 	{%f236, %f237}, [%r103+736];
	fma.rn.f32 	%f238, %f236, %f200, %f233;
	fma.rn.f32 	%f239, %f236, %f201, %f234;
	fma.rn.f32 	%f240, %f237, %f201, %f238;
	ld.shared.v2.f32 	{%f241, %f242}, [%r103+792];
	fma.rn.f32 	%f243, %f241, %f202, %f232;
	fma.rn.f32 	%f244, %f242, %f202, %f235;
	fma.rn.f32 	%f245, %f242, %f203, %f243;
	ld.shared.v4.f32 	{%f246, %f247, %f248, %f249}, [%r103+800];
	fma.rn.f32 	%f250, %f246, %f202, %f239;
	fma.rn.f32 	%f251, %f246, %f203, %f244;
	fma.rn.f32 	%f252, %f246, %f204, %f245;
	fma.rn.f32 	%f253, %f247, %f202, %f240;
	fma.rn.f32 	%f254, %f247, %f203, %f250;
	fma.rn.f32 	%f255, %f247, %f204, %f251;
	fma.rn.f32 	%f256, %f248, %f203, %f253;
	fma.rn.f32 	%f257, %f248, %f204, %f254;
	fma.rn.f32 	%f258, %f249, %f204, %f256;
	add.s32 	%r129, %r96, 3456;
	mul.wide.u32 	%rd71, %r129, 4;
	add.s64 	%rd72, %rd10, %rd71;
	ld.global.nc.f32 	%f259, [%rd72];
	add.s32 	%r130, %r96, 3552;
	mul.wide.u32 	%rd73, %r130, 4;
	add.s64 	%rd74, %rd10, %rd73;
	ld.global.nc.f32 	%f260, [%rd74];
	add.s32 	%r131, %r96, 3648;
	mul.wide.u32 	%rd75, %r131, 4;
	add.s64 	%rd76, %rd10, %rd75;
	ld.global.nc.f32 	%f261, [%rd76];
	add.s32 	%r132, %r96, 3744;
	mul.wide.u32 	%rd77, %r132, 4;
	add.s64 	%rd78, %rd10, %rd77;
	ld.global.nc.f32 	%f262, [%rd78];
	add.s32 	%r133, %r96, 3840;
	mul.wide.u32 	%rd79, %r133, 4;
	add.s64 	%rd80, %rd10, %rd79;
	ld.global.nc.f32 	%f263, [%rd80];
	add.s32 	%r134, %r96, 3936;
	mul.wide.u32 	%rd81, %r134, 4;
	add.s64 	%rd82, %rd10, %rd81;
	ld.global.nc.f32 	%f264, [%rd82];
	add.s32 	%r135, %r96, 4032;
	mul.wide.u32 	%rd83, %r135, 4;
	add.s64 	%rd84, %rd10, %rd83;
	ld.global.nc.f32 	%f265, [%rd84];
	add.s32 	%r136, %r96, 4128;
	mul.wide.u32 	%rd85, %r136, 4;
	add.s64 	%rd86, %rd10, %rd85;
	ld.global.nc.f32 	%f266, [%rd86];
	add.s32 	%r137, %r96, 4224;
	mul.wide.u32 	%rd87, %r137, 4;
	add.s64 	%rd88, %rd10, %rd87;
	ld.global.nc.f32 	%f267, [%rd88];
	ld.shared.v4.f32 	{%f268, %f269, %f270, %f271}, [%r103+864];
	fma.rn.f32 	%f272, %f268, %f259, %f252;
	fma.rn.f32 	%f273, %f269, %f259, %f255;
	fma.rn.f32 	%f274, %f269, %f260, %f272;
	fma.rn.f32 	%f275, %f270, %f259, %f257;
	fma.rn.f32 	%f276, %f270, %f260, %f273;
	fma.rn.f32 	%f277, %f270, %f261, %f274;
	fma.rn.f32 	%f278, %f271, %f259, %f258;
	fma.rn.f32 	%f279, %f271, %f260, %f275;
	fma.rn.f32 	%f280, %f271, %f261, %f276;
	ld.shared.v2.f32 	{%f281, %f282}, [%r103+880];
	fma.rn.f32 	%f283, %f281, %f260, %f278;
	fma.rn.f32 	%f284, %f281, %f261, %f279;
	fma.rn.f32 	%f285, %f282, %f261, %f283;
	ld.shared.v2.f32 	{%f286, %f287}, [%r103+936];
	fma.rn.f32 	%f288, %f286, %f262, %f277;
	fma.rn.f32 	%f289, %f287, %f262, %f280;
	fma.rn.f32 	%f290, %f287, %f263, %f288;
	ld.shared.v4.f32 	{%f291, %f292, %f293, %f294}, [%r103+944];
	fma.rn.f32 	%f295, %f291, %f262, %f284;
	fma.rn.f32 	%f296, %f291, %f263, %f289;
	fma.rn.f32 	%f297, %f291, %f264, %f290;
	fma.rn.f32 	%f298, %f292, %f262, %f285;
	fma.rn.f32 	%f299, %f292, %f263, %f295;
	fma.rn.f32 	%f300, %f292, %f264, %f296;
	fma.rn.f32 	%f301, %f293, %f263, %f298;
	fma.rn.f32 	%f302, %f293, %f264, %f299;
	fma.rn.f32 	%f303, %f294, %f264, %f301;
	ld.shared.v4.f32 	{%f304, %f305, %f306, %f307}, [%r103+1008];
	fma.rn.f32 	%f308, %f304, %f265, %f297;
	fma.rn.f32 	%f309, %f305, %f265, %f300;
	fma.rn.f32 	%f310, %f305, %f266, %f308;
	fma.rn.f32 	%f311, %f306, %f265, %f302;
	fma.rn.f32 	%f312, %f306, %f266, %f309;
	fma.rn.f32 	%f313, %f306, %f267, %f310;
	fma.rn.f32 	%f314, %f307, %f265, %f303;
	fma.rn.f32 	%f315, %f307, %f266, %f311;
	fma.rn.f32 	%f316, %f307, %f267, %f312;
	ld.shared.v2.f32 	{%f317, %f318}, [%r103+1024];
	fma.rn.f32 	%f319, %f317, %f266, %f314;
	fma.rn.f32 	%f320, %f317, %f267, %f315;
	fma.rn.f32 	%f321, %f318, %f267, %f319;
	add.s32 	%r138, %r96, 4320;
	mul.wide.u32 	%rd89, %r138, 4;
	add.s64 	%rd90, %rd10, %rd89;
	ld.global.nc.f32 	%f322, [%rd90];
	add.s32 	%r139, %r96, 4416;
	mul.wide.u32 	%rd91, %r139, 4;
	add.s64 	%rd92, %rd10, %rd91;
	ld.global.nc.f32 	%f323, [%rd92];
	add.s32 	%r140, %r96, 4512;
	mul.wide.u32 	%rd93, %r140, 4;
	add.s64 	%rd94, %rd10, %rd93;
	ld.global.nc.f32 	%f324, [%rd94];
	add.s32 	%r141, %r96, 4608;
	mul.wide.u32 	%rd95, %r141, 4;
	add.s64 	%rd96, %rd10, %rd95;
	ld.global.nc.f32 	%f325, [%rd96];
	add.s32 	%r142, %r96, 4704;
	mul.wide.u32 	%rd97, %r142, 4;
	add.s64 	%rd98, %rd10, %rd97;
	ld.global.nc.f32 	%f326, [%rd98];
	add.s32 	%r143, %r96, 4800;
	mul.wide.u32 	%rd99, %r143, 4;
	add.s64 	%rd100, %rd10, %rd99;
	ld.global.nc.f32 	%f327, [%rd100];
	add.s32 	%r144, %r96, 4896;
	mul.wide.u32 	%rd101, %r144, 4;
	add.s64 	%rd102, %rd10, %rd101;
	ld.global.nc.f32 	%f328, [%rd102];
	add.s32 	%r145, %r96, 4992;
	mul.wide.u32 	%rd103, %r145, 4;
	add.s64 	%rd104, %rd10, %rd103;
	ld.global.nc.f32 	%f329, [%rd104];
	add.s32 	%r146, %r96, 5088;
	mul.wide.u32 	%rd105, %r146, 4;
	add.s64 	%rd106, %rd10, %rd105;
	ld.global.nc.f32 	%f330, [%rd106];
	ld.shared.v2.f32 	{%f331, %f332}, [%r103+1080];
	fma.rn.f32 	%f333, %f331, %f322, %f313;
	fma.rn.f32 	%f334, %f332, %f322, %f316;
	fma.rn.f32 	%f335, %f332, %f323, %f333;
	ld.shared.v4.f32 	{%f336, %f337, %f338, %f339}, [%r103+1088];
	fma.rn.f32 	%f340, %f336, %f322, %f320;
	fma.rn.f32 	%f341, %f336, %f323, %f334;
	fma.rn.f32 	%f342, %f336, %f324, %f335;
	fma.rn.f32 	%f343, %f337, %f322, %f321;
	fma.rn.f32 	%f344, %f337, %f323, %f340;
	fma.rn.f32 	%f345, %f337, %f324, %f341;
	fma.rn.f32 	%f346, %f338, %f323, %f343;
	fma.rn.f32 	%f347, %f338, %f324, %f344;
	fma.rn.f32 	%f348, %f339, %f324, %f346;
	ld.shared.v4.f32 	{%f349, %f350, %f351, %f352}, [%r103+1152];
	fma.rn.f32 	%f353, %f349, %f325, %f342;
	fma.rn.f32 	%f354, %f350, %f325, %f345;
	fma.rn.f32 	%f355, %f350, %f326, %f353;
	fma.rn.f32 	%f356, %f351, %f325, %f347;
	fma.rn.f32 	%f357, %f351, %f326, %f354;
	fma.rn.f32 	%f358, %f351, %f327, %f355;
	fma.rn.f32 	%f359, %f352, %f325, %f348;
	fma.rn.f32 	%f360, %f352, %f326, %f356;
	fma.rn.f32 	%f361, %f352, %f327, %f357;
	ld.shared.v2.f32 	{%f362, %f363}, [%r103+1168];
	fma.rn.f32 	%f364, %f362, %f326, %f359;
	fma.rn.f32 	%f365, %f362, %f327, %f360;
	fma.rn.f32 	%f366, %f363, %f327, %f364;
	ld.shared.v2.f32 	{%f367, %f368}, [%r103+1224];
	fma.rn.f32 	%f369, %f367, %f328, %f358;
	fma.rn.f32 	%f370, %f368, %f328, %f361;
	fma.rn.f32 	%f371, %f368, %f329, %f369;
	ld.shared.v4.f32 	{%f372, %f373, %f374, %f375}, [%r103+1232];
	fma.rn.f32 	%f376, %f372, %f328, %f365;
	fma.rn.f32 	%f377, %f372, %f329, %f370;
	fma.rn.f32 	%f378, %f372, %f330, %f371;
	fma.rn.f32 	%f379, %f373, %f328, %f366;
	fma.rn.f32 	%f380, %f373, %f329, %f376;
	fma.rn.f32 	%f381, %f373, %f330, %f377;
	fma.rn.f32 	%f382, %f374, %f329, %f379;
	fma.rn.f32 	%f383, %f374, %f330, %f380;
	fma.rn.f32 	%f384, %f375, %f330, %f382;
	add.s32 	%r147, %r96, 5184;
	mul.wide.u32 	%rd107, %r147, 4;
	add.s64 	%rd108, %rd10, %rd107;
	ld.global.nc.f32 	%f385, [%rd108];
	ld.global.nc.f32 	%f386, [%rd108+384];
	ld.global.nc.f32 	%f387, [%rd108+768];
	add.s32 	%r148, %r96, 5472;
	mul.wide.u32 	%rd109, %r148, 4;
	add.s64 	%rd110, %rd10, %rd109;
	ld.global.nc.f32 	%f388, [%rd110];
	add.s32 	%r149, %r96, 5568;
	mul.wide.u32 	%rd111, %r149, 4;
	add.s64 	%rd112, %rd10, %rd111;
	ld.global.nc.f32 	%f389, [%rd112];
	add.s32 	%r150, %r96, 5664;
	mul.wide.u32 	%rd113, %r150, 4;
	add.s64 	%rd114, %rd10, %rd113;
	ld.global.nc.f32 	%f390, [%rd114];
	add.s32 	%r151, %r96, 5760;
	mul.wide.u32 	%rd115, %r151, 4;
	add.s64 	%rd116, %rd10, %rd115;
	ld.global.nc.f32 	%f391, [%rd116];
	add.s32 	%r152, %r96, 5856;
	mul.wide.u32 	%rd117, %r152, 4;
	add.s64 	%rd118, %rd10, %rd117;
	ld.global.nc.f32 	%f392, [%rd118];
	add.s32 	%r153, %r96, 5952;
	mul.wide.u32 	%rd119, %r153, 4;
	add.s64 	%rd120, %rd10, %rd119;
	ld.global.nc.f32 	%f393, [%rd120];
	ld.shared.v4.f32 	{%f394, %f395, %f396, %f397}, [%r103+1296];
	fma.rn.f32 	%f398, %f394, %f385, %f378;
	fma.rn.f32 	%f399, %f395, %f385, %f381;
	fma.rn.f32 	%f400, %f395, %f386, %f398;
	fma.rn.f32 	%f401, %f396, %f385, %f383;
	fma.rn.f32 	%f402, %f396, %f386, %f399;
	fma.rn.f32 	%f403, %f396, %f387, %f400;
	fma.rn.f32 	%f404, %f397, %f385, %f384;
	fma.rn.f32 	%f405, %f397, %f386, %f401;
	fma.rn.f32 	%f406, %f397, %f387, %f402;
	ld.shared.v2.f32 	{%f407, %f408}, [%r103+1312];
	fma.rn.f32 	%f409, %f407, %f386, %f404;
	fma.rn.f32 	%f410, %f407, %f387, %f405;
	fma.rn.f32 	%f411, %f408, %f387, %f409;
	ld.shared.v2.f32 	{%f412, %f413}, [%r103+1368];
	fma.rn.f32 	%f414, %f412, %f388, %f403;
	fma.rn.f32 	%f415, %f413, %f388, %f406;
	fma.rn.f32 	%f416, %f413, %f389, %f414;
	ld.shared.v4.f32 	{%f417, %f418, %f419, %f420}, [%r103+1376];
	fma.rn.f32 	%f421, %f417, %f388, %f410;
	fma.rn.f32 	%f422, %f417, %f389, %f415;
	fma.rn.f32 	%f423, %f417, %f390, %f416;
	fma.rn.f32 	%f424, %f418, %f388, %f411;
	fma.rn.f32 	%f425, %f418, %f389, %f421;
	fma.rn.f32 	%f426, %f418, %f390, %f422;
	fma.rn.f32 	%f427, %f419, %f389, %f424;
	fma.rn.f32 	%f428, %f419, %f390, %f425;
	fma.rn.f32 	%f429, %f420, %f390, %f427;
	ld.shared.v4.f32 	{%f430, %f431, %f432, %f433}, [%r103+1440];
	fma.rn.f32 	%f434, %f430, %f391, %f423;
	fma.rn.f32 	%f435, %f431, %f391, %f426;
	fma.rn.f32 	%f436, %f431, %f392, %f434;
	fma.rn.f32 	%f437, %f432, %f391, %f428;
	fma.rn.f32 	%f438, %f432, %f392, %f435;
	fma.rn.f32 	%f439, %f432, %f393, %f436;
	fma.rn.f32 	%f440, %f433, %f391, %f429;
	fma.rn.f32 	%f441, %f433, %f392, %f437;
	fma.rn.f32 	%f442, %f433, %f393, %f438;
	ld.shared.v2.f32 	{%f443, %f444}, [%r103+1456];
	fma.rn.f32 	%f445, %f443, %f392, %f440;
	fma.rn.f32 	%f446, %f443, %f393, %f441;
	fma.rn.f32 	%f447, %f444, %f393, %f445;
	add.s32 	%r154, %r96, 6048;
	mul.wide.u32 	%rd121, %r154, 4;
	add.s64 	%rd122, %rd10, %rd121;
	ld.global.nc.f32 	%f448, [%rd122];
	add.s32 	%r155, %r96, 6144;
	mul.wide.u32 	%rd123, %r155, 4;
	add.s64 	%rd124, %rd10, %rd123;
	ld.global.nc.f32 	%f449, [%rd124];
	add.s32 	%r156, %r96, 6240;
	mul.wide.u32 	%rd125, %r156, 4;
	add.s64 	%rd126, %rd10, %rd125;
	ld.global.nc.f32 	%f450, [%rd126];
	add.s32 	%r157, %r96, 6336;
	mul.wide.u32 	%rd127, %r157, 4;
	add.s64 	%rd128, %rd10, %rd127;
	ld.global.nc.f32 	%f451, [%rd128];
	add.s32 	%r158, %r96, 6432;
	mul.wide.u32 	%rd129, %r158, 4;
	add.s64 	%rd130, %rd10, %rd129;
	ld.global.nc.f32 	%f452, [%rd130];
	add.s32 	%r159, %r96, 6528;
	mul.wide.u32 	%rd131, %r159, 4;
	add.s64 	%rd132, %rd10, %rd131;
	ld.global.nc.f32 	%f453, [%rd132];
	add.s32 	%r160, %r96, 6624;
	mul.wide.u32 	%rd133, %r160, 4;
	add.s64 	%rd134, %rd10, %rd133;
	ld.global.nc.f32 	%f454, [%rd134];
	add.s32 	%r161, %r96, 6720;
	mul.wide.u32 	%rd135, %r161, 4;
	add.s64 	%rd136, %rd10, %rd135;
	ld.global.nc.f32 	%f455, [%rd136];
	add.s32 	%r162, %r96, 6816;
	mul.wide.u32 	%rd137, %r162, 4;
	add.s64 	%rd138, %rd10, %rd137;
	ld.global.nc.f32 	%f456, [%rd138];
	ld.shared.v2.f32 	{%f457, %f458}, [%r103+1512];
	fma.rn.f32 	%f459, %f457, %f448, %f439;
	fma.rn.f32 	%f460, %f458, %f448, %f442;
	fma.rn.f32 	%f461, %f458, %f449, %f459;
	ld.shared.v4.f32 	{%f462, %f463, %f464, %f465}, [%r103+1520];
	fma.rn.f32 	%f466, %f462, %f448, %f446;
	fma.rn.f32 	%f467, %f462, %f449, %f460;
	fma.rn.f32 	%f468, %f462, %f450, %f461;
	fma.rn.f32 	%f469, %f463, %f448, %f447;
	fma.rn.f32 	%f470, %f463, %f449, %f466;
	fma.rn.f32 	%f471, %f463, %f450, %f467;
	fma.rn.f32 	%f472, %f464, %f449, %f469;
	fma.rn.f32 	%f473, %f464, %f450, %f470;
	fma.rn.f32 	%f474, %f465, %f450, %f472;
	ld.shared.v4.f32 	{%f475, %f476, %f477, %f478}, [%r103+1584];
	fma.rn.f32 	%f479, %f475, %f451, %f468;
	fma.rn.f32 	%f480, %f476, %f451, %f471;
	fma.rn.f32 	%f481, %f476, %f452, %f479;
	fma.rn.f32 	%f482, %f477, %f451, %f473;
	fma.rn.f32 	%f483, %f477, %f452, %f480;
	fma.rn.f32 	%f484, %f477, %f453, %f481;
	fma.rn.f32 	%f485, %f478, %f451, %f474;
	fma.rn.f32 	%f486, %f478, %f452, %f482;
	fma.rn.f32 	%f487, %f478, %f453, %f483;
	ld.shared.v2.f32 	{%f488, %f489}, [%r103+1600];
	fma.rn.f32 	%f490, %f488, %f452, %f485;
	fma.rn.f32 	%f491, %f488, %f453, %f486;
	fma.rn.f32 	%f492, %f489, %f453, %f490;
	ld.shared.v2.f32 	{%f493, %f494}, [%r103+1656];
	fma.rn.f32 	%f495, %f493, %f454, %f484;
	fma.rn.f32 	%f496, %f494, %f454, %f487;
	fma.rn.f32 	%f497, %f494, %f455, %f495;
	ld.shared.v4.f32 	{%f498, %f499, %f500, %f501}, [%r103+1664];
	fma.rn.f32 	%f502, %f498, %f454, %f491;
	fma.rn.f32 	%f503, %f498, %f455, %f496;
	fma.rn.f32 	%f504, %f498, %f456, %f497;
	fma.rn.f32 	%f505, %f499, %f454, %f492;
	fma.rn.f32 	%f506, %f499, %f455, %f502;
	fma.rn.f32 	%f507, %f499, %f456, %f503;
	fma.rn.f32 	%f508, %f500, %f455, %f505;
	fma.rn.f32 	%f509, %f500, %f456, %f506;
	fma.rn.f32 	%f510, %f501, %f456, %f508;
	add.s32 	%r163, %r96, 6912;
	mul.wide.u32 	%rd139, %r163, 4;
	add.s64 	%rd140, %rd10, %rd139;
	ld.global.nc.f32 	%f511, [%rd140];
	ld.global.nc.f32 	%f512, [%rd140+384];
	add.s32 	%r164, %r96, 7104;
	mul.wide.u32 	%rd141, %r164, 4;
	add.s64 	%rd142, %rd10, %rd141;
	ld.global.nc.f32 	%f513, [%rd142];
	add.s32 	%r165, %r96, 7200;
	mul.wide.u32 	%rd143, %r165, 4;
	add.s64 	%rd144, %rd10, %rd143;
	ld.global.nc.f32 	%f514, [%rd144];
	add.s32 	%r166, %r96, 7296;
	mul.wide.u32 	%rd145, %r166, 4;
	add.s64 	%rd146, %rd10, %rd145;
	ld.global.nc.f32 	%f515, [%rd146];
	add.s32 	%r167, %r96, 7392;
	mul.wide.u32 	%rd147, %r167, 4;
	add.s64 	%rd148, %rd10, %rd147;
	ld.global.nc.f32 	%f516, [%rd148];
	add.s32 	%r168, %r96, 7488;
	mul.wide.u32 	%rd149, %r168, 4;
	add.s64 	%rd150, %rd10, %rd149;
	ld.global.nc.f32 	%f517, [%rd150];
	add.s32 	%r169, %r96, 7584;
	mul.wide.u32 	%rd151, %r169, 4;
	add.s64 	%rd152, %rd10, %rd151;
	ld.global.nc.f32 	%f518, [%rd152];
	add.s32 	%r170, %r96, 7680;
	mul.wide.u32 	%rd153, %r170, 4;
	add.s64 	%rd154, %rd10, %rd153;
	ld.global.nc.f32 	%f519, [%rd154];
	ld.shared.v4.f32 	{%f520, %f521, %f522, %f523}, [%r103+1728];
	fma.rn.f32 	%f524, %f520, %f511, %f504;
	fma.rn.f32 	%f525, %f521, %f511, %f507;
	fma.rn.f32 	%f526, %f521, %f512, %f524;
	fma.rn.f32 	%f527, %f522, %f511, %f509;
	fma.rn.f32 	%f528, %f522, %f512, %f525;
	fma.rn.f32 	%f529, %f522, %f513, %f526;
	fma.rn.f32 	%f530, %f523, %f511, %f510;
	fma.rn.f32 	%f531, %f523, %f512, %f527;
	fma.rn.f32 	%f532, %f523, %f513, %f528;
	ld.shared.v2.f32 	{%f533, %f534}, [%r103+1744];
	fma.rn.f32 	%f535, %f533, %f512, %f530;
	fma.rn.f32 	%f536, %f533, %f513, %f531;
	fma.rn.f32 	%f537, %f534, %f513, %f535;
	ld.shared.v2.f32 	{%f538, %f539}, [%r103+1800];
	fma.rn.f32 	%f540, %f538, %f514, %f529;
	fma.rn.f32 	%f541, %f539, %f514, %f532;
	fma.rn.f32 	%f542, %f539, %f515, %f540;
	ld.shared.v4.f32 	{%f543, %f544, %f545, %f546}, [%r103+1808];
	fma.rn.f32 	%f547, %f543, %f514, %f536;
	fma.rn.f32 	%f548, %f543, %f515, %f541;
	fma.rn.f32 	%f549, %f543, %f516, %f542;
	fma.rn.f32 	%f550, %f544, %f514, %f537;
	fma.rn.f32 	%f551, %f544, %f515, %f547;
	fma.rn.f32 	%f552, %f544, %f516, %f548;
	fma.rn.f32 	%f553, %f545, %f515, %f550;
	fma.rn.f32 	%f554, %f545, %f516, %f551;
	fma.rn.f32 	%f555, %f546, %f516, %f553;
	ld.shared.v4.f32 	{%f556, %f557, %f558, %f559}, [%r103+1872];
	fma.rn.f32 	%f560, %f556, %f517, %f549;
	fma.rn.f32 	%f561, %f557, %f517, %f552;
	fma.rn.f32 	%f562, %f557, %f518, %f560;
	fma.rn.f32 	%f563, %f558, %f517, %f554;
	fma.rn.f32 	%f564, %f558, %f518, %f561;
	fma.rn.f32 	%f565, %f558, %f519, %f562;
	fma.rn.f32 	%f566, %f559, %f517, %f555;
	fma.rn.f32 	%f567, %f559, %f518, %f563;
	fma.rn.f32 	%f568, %f559, %f519, %f564;
	ld.shared.v2.f32 	{%f569, %f570}, [%r103+1888];
	fma.rn.f32 	%f571, %f569, %f518, %f566;
	fma.rn.f32 	%f572, %f569, %f519, %f567;
	fma.rn.f32 	%f573, %f570, %f519, %f571;
	add.s32 	%r171, %r96, 7776;
	mul.wide.u32 	%rd155, %r171, 4;
	add.s64 	%rd156, %rd10, %rd155;
	ld.global.nc.f32 	%f574, [%rd156];
	ld.global.nc.f32 	%f575, [%rd156+384];
	ld.global.nc.f32 	%f576, [%rd156+768];
	add.s32 	%r172, %r96, 8064;
	mul.wide.u32 	%rd157, %r172, 4;
	add.s64 	%rd158, %rd10, %rd157;
	ld.global.nc.f32 	%f577, [%rd158];
	add.s32 	%r173, %r96, 8160;
	mul.wide.u32 	%rd159, %r173, 4;
	add.s64 	%rd160, %rd10, %rd159;
	ld.global.nc.f32 	%f578, [%rd160];
	add.s32 	%r174, %r96, 8256;
	mul.wide.u32 	%rd161, %r174, 4;
	add.s64 	%rd162, %rd10, %rd161;
	ld.global.nc.f32 	%f579, [%rd162];
	add.s32 	%r175, %r96, 8352;
	mul.wide.u32 	%rd163, %r175, 4;
	add.s64 	%rd164, %rd10, %rd163;
	ld.global.nc.f32 	%f580, [%rd164];
	add.s32 	%r176, %r96, 8448;
	mul.wide.u32 	%rd165, %r176, 4;
	add.s64 	%rd166, %rd10, %rd165;
	ld.global.nc.f32 	%f581, [%rd166];
	add.s32 	%r177, %r96, 8544;
	mul.wide.u32 	%rd167, %r177, 4;
	add.s64 	%rd168, %rd10, %rd167;
	ld.global.nc.f32 	%f582, [%rd168];
	ld.shared.v2.f32 	{%f583, %f584}, [%r103+1944];
	fma.rn.f32 	%f585, %f583, %f574, %f565;
	fma.rn.f32 	%f586, %f584, %f574, %f568;
	fma.rn.f32 	%f587, %f584, %f575, %f585;
	ld.shared.v4.f32 	{%f588, %f589, %f590, %f591}, [%r103+1952];
	fma.rn.f32 	%f592, %f588, %f574, %f572;
	fma.rn.f32 	%f593, %f588, %f575, %f586;
	fma.rn.f32 	%f594, %f588, %f576, %f587;
	fma.rn.f32 	%f595, %f589, %f574, %f573;
	fma.rn.f32 	%f596, %f589, %f575, %f592;
	fma.rn.f32 	%f597, %f589, %f576, %f593;
	fma.rn.f32 	%f598, %f590, %f575, %f595;
	fma.rn.f32 	%f599, %f590, %f576, %f596;
	fma.rn.f32 	%f600, %f591, %f576, %f598;
	ld.shared.v4.f32 	{%f601, %f602, %f603, %f604}, [%r103+2016];
	fma.rn.f32 	%f605, %f601, %f577, %f594;
	fma.rn.f32 	%f606, %f602, %f577, %f597;
	fma.rn.f32 	%f607, %f602, %f578, %f605;
	fma.rn.f32 	%f608, %f603, %f577, %f599;
	fma.rn.f32 	%f609, %f603, %f578, %f606;
	fma.rn.f32 	%f610, %f603, %f579, %f607;
	fma.rn.f32 	%f611, %f604, %f577, %f600;
	fma.rn.f32 	%f612, %f604, %f578, %f608;
	fma.rn.f32 	%f613, %f604, %f579, %f609;
	ld.shared.v2.f32 	{%f614, %f615}, [%r103+2032];
	fma.rn.f32 	%f616, %f614, %f578, %f611;
	fma.rn.f32 	%f617, %f614, %f579, %f612;
	fma.rn.f32 	%f618, %f615, %f579, %f616;
	ld.shared.v2.f32 	{%f619, %f620}, [%r103+2088];
	fma.rn.f32 	%f621, %f619, %f580, %f610;
	fma.rn.f32 	%f622, %f620, %f580, %f613;
	fma.rn.f32 	%f623, %f620, %f581, %f621;
	ld.shared.v4.f32 	{%f624, %f625, %f626, %f627}, [%r103+2096];
	fma.rn.f32 	%f628, %f624, %f580, %f617;
	fma.rn.f32 	%f629, %f624, %f581, %f622;
	fma.rn.f32 	%f630, %f624, %f582, %f623;
	fma.rn.f32 	%f631, %f625, %f580, %f618;
	fma.rn.f32 	%f632, %f625, %f581, %f628;
	fma.rn.f32 	%f633, %f625, %f582, %f629;
	fma.rn.f32 	%f634, %f626, %f581, %f631;
	fma.rn.f32 	%f635, %f626, %f582, %f632;
	fma.rn.f32 	%f636, %f627, %f582, %f634;
	add.s32 	%r178, %r96, 8640;
	mul.wide.u32 	%rd169, %r178, 4;
	add.s64 	%rd170, %rd10, %rd169;
	ld.global.nc.f32 	%f637, [%rd170];
	add.s32 	%r179, %r96, 8736;
	mul.wide.u32 	%rd171, %r179, 4;
	add.s64 	%rd172, %rd10, %rd171;
	ld.global.nc.f32 	%f638, [%rd172];
	add.s32 	%r180, %r96, 8832;
	mul.wide.u32 	%rd173, %r180, 4;
	add.s64 	%rd174, %rd10, %rd173;
	ld.global.nc.f32 	%f639, [%rd174];
	add.s32 	%r181, %r96, 8928;
	mul.wide.u32 	%rd175, %r181, 4;
	add.s64 	%rd176, %rd10, %rd175;
	ld.global.nc.f32 	%f640, [%rd176];
	add.s32 	%r182, %r96, 9024;
	mul.wide.u32 	%rd177, %r182, 4;
	add.s64 	%rd178, %rd10, %rd177;
	ld.global.nc.f32 	%f641, [%rd178];
	add.s32 	%r183, %r96, 9120;
	mul.wide.u32 	%rd179, %r183, 4;
	add.s64 	%rd180, %rd10, %rd179;
	ld.global.nc.f32 	%f642, [%rd180];
	add.s32 	%r184, %r96, 9216;
	mul.wide.u32 	%rd181, %r184, 4;
	add.s64 	%rd182, %rd10, %rd181;
	ld.global.nc.f32 	%f643, [%rd182];
	add.s32 	%r185, %r96, 9312;
	mul.wide.u32 	%rd183, %r185, 4;
	add.s64 	%rd184, %rd10, %rd183;
	ld.global.nc.f32 	%f644, [%rd184];
	add.s32 	%r186, %r96, 9408;
	mul.wide.u32 	%rd185, %r186, 4;
	add.s64 	%rd186, %rd10, %rd185;
	ld.global.nc.f32 	%f645, [%rd186];
	ld.shared.v4.f32 	{%f646, %f647, %f648, %f649}, [%r103+2160];
	fma.rn.f32 	%f650, %f646, %f637, %f630;
	fma.rn.f32 	%f651, %f647, %f637, %f633;
	fma.rn.f32 	%f652, %f647, %f638, %f650;
	fma.rn.f32 	%f653, %f648, %f637, %f635;
	fma.rn.f32 	%f654, %f648, %f638, %f651;
	fma.rn.f32 	%f655, %f648, %f639, %f652;
	fma.rn.f32 	%f656, %f649, %f637, %f636;
	fma.rn.f32 	%f657, %f649, %f638, %f653;
	fma.rn.f32 	%f658, %f649, %f639, %f654;
	ld.shared.v2.f32 	{%f659, %f660}, [%r103+2176];
	fma.rn.f32 	%f661, %f659, %f638, %f656;
	fma.rn.f32 	%f662, %f659, %f639, %f657;
	fma.rn.f32 	%f663, %f660, %f639, %f661;
	ld.shared.v2.f32 	{%f664, %f665}, [%r103+2232];
	fma.rn.f32 	%f666, %f664, %f640, %f655;
	fma.rn.f32 	%f667, %f665, %f640, %f658;
	fma.rn.f32 	%f668, %f665, %f641, %f666;
	ld.shared.v4.f32 	{%f669, %f670, %f671, %f672}, [%r103+2240];
	fma.rn.f32 	%f673, %f669, %f640, %f662;
	fma.rn.f32 	%f674, %f669, %f641, %f667;
	fma.rn.f32 	%f675, %f669, %f642, %f668;
	fma.rn.f32 	%f676, %f670, %f640, %f663;
	fma.rn.f32 	%f677, %f670, %f641, %f673;
	fma.rn.f32 	%f678, %f670, %f642, %f674;
	fma.rn.f32 	%f679, %f671, %f641, %f676;
	fma.rn.f32 	%f680, %f671, %f642, %f677;
	fma.rn.f32 	%f681, %f672, %f642, %f679;
	ld.shared.v4.f32 	{%f682, %f683, %f684, %f685}, [%r103+2304];
	fma.rn.f32 	%f686, %f682, %f643, %f675;
	fma.rn.f32 	%f687, %f683, %f643, %f678;
	fma.rn.f32 	%f688, %f683, %f644, %f686;
	fma.rn.f32 	%f689, %f684, %f643, %f680;
	fma.rn.f32 	%f690, %f684, %f644, %f687;
	fma.rn.f32 	%f691, %f684, %f645, %f688;
	fma.rn.f32 	%f692, %f685, %f643, %f681;
	fma.rn.f32 	%f693, %f685, %f644, %f689;
	fma.rn.f32 	%f694, %f685, %f645, %f690;
	ld.shared.v2.f32 	{%f695, %f696}, [%r103+2320];
	fma.rn.f32 	%f697, %f695, %f644, %f692;
	fma.rn.f32 	%f698, %f695, %f645, %f693;
	fma.rn.f32 	%f699, %f696, %f645, %f697;
	add.s32 	%r187, %r96, 9504;
	mul.wide.u32 	%rd187, %r187, 4;
	add.s64 	%rd188, %rd10, %rd187;
	ld.global.nc.f32 	%f700, [%rd188];
	add.s32 	%r188, %r96, 9600;
	mul.wide.u32 	%rd189, %r188, 4;
	add.s64 	%rd190, %rd10, %rd189;
	ld.global.nc.f32 	%f701, [%rd190];
	add.s32 	%r189, %r96, 9696;
	mul.wide.u32 	%rd191, %r189, 4;
	add.s64 	%rd192, %rd10, %rd191;
	ld.global.nc.f32 	%f702, [%rd192];
	add.s32 	%r190, %r96, 9792;
	mul.wide.u32 	%rd193, %r190, 4;
	add.s64 	%rd194, %rd10, %rd193;
	ld.global.nc.f32 	%f703, [%rd194];
	add.s32 	%r191, %r96, 9888;
	mul.wide.u32 	%rd195, %r191, 4;
	add.s64 	%rd196, %rd10, %rd195;
	ld.global.nc.f32 	%f704, [%rd196];
	add.s32 	%r192, %r96, 9984;
	mul.wide.u32 	%rd197, %r192, 4;
	add.s64 	%rd198, %rd10, %rd197;
	ld.global.nc.f32 	%f705, [%rd198];
	add.s32 	%r193, %r96, 10080;
	mul.wide.u32 	%rd199, %r193, 4;
	add.s64 	%rd200, %rd10, %rd199;
	ld.global.nc.f32 	%f706, [%rd200];
	add.s32 	%r194, %r96, 10176;
	mul.wide.u32 	%rd201, %r194, 4;
	add.s64 	%rd202, %rd10, %rd201;
	ld.global.nc.f32 	%f707, [%rd202];
	add.s32 	%r195, %r96, 10272;
	mul.wide.u32 	%rd203, %r195, 4;
	add.s64 	%rd204, %rd10, %rd203;
	ld.global.nc.f32 	%f708, [%rd204];
	ld.shared.v2.f32 	{%f709, %f710}, [%r103+2376];
	fma.rn.f32 	%f711, %f709, %f700, %f691;
	fma.rn.f32 	%f712, %f710, %f700, %f694;
	fma.rn.f32 	%f713, %f710, %f701, %f711;
	ld.shared.v4.f32 	{%f714, %f715, %f716, %f717}, [%r103+2384];
	fma.rn.f32 	%f718, %f714, %f700, %f698;
	fma.rn.f32 	%f719, %f714, %f701, %f712;
	fma.rn.f32 	%f720, %f714, %f702, %f713;
	fma.rn.f32 	%f721, %f715, %f700, %f699;
	fma.rn.f32 	%f722, %f715, %f701, %f718;
	fma.rn.f32 	%f723, %f715, %f702, %f719;
	fma.rn.f32 	%f724, %f716, %f701, %f721;
	fma.rn.f32 	%f725, %f716, %f702, %f722;
	fma.rn.f32 	%f726, %f717, %f702, %f724;
	ld.shared.v4.f32 	{%f727, %f728, %f729, %f730}, [%r103+2448];
	fma.rn.f32 	%f731, %f727, %f703, %f720;
	fma.rn.f32 	%f732, %f728, %f703, %f723;
	fma.rn.f32 	%f733, %f728, %f704, %f731;
	fma.rn.f32 	%f734, %f729, %f703, %f725;
	fma.rn.f32 	%f735, %f729, %f704, %f732;
	fma.rn.f32 	%f736, %f729, %f705, %f733;
	fma.rn.f32 	%f737, %f730, %f703, %f726;
	fma.rn.f32 	%f738, %f730, %f704, %f734;
	fma.rn.f32 	%f739, %f730, %f705, %f735;
	ld.shared.v2.f32 	{%f740, %f741}, [%r103+2464];
	fma.rn.f32 	%f742, %f740, %f704, %f737;
	fma.rn.f32 	%f743, %f740, %f705, %f738;
	fma.rn.f32 	%f744, %f741, %f705, %f742;
	ld.shared.v2.f32 	{%f745, %f746}, [%r103+2520];
	fma.rn.f32 	%f747, %f745, %f706, %f736;
	fma.rn.f32 	%f748, %f746, %f706, %f739;
	fma.rn.f32 	%f749, %f746, %f707, %f747;
	ld.shared.v4.f32 	{%f750, %f751, %f752, %f753}, [%r103+2528];
	fma.rn.f32 	%f754, %f750, %f706, %f743;
	fma.rn.f32 	%f755, %f750, %f707, %f748;
	fma.rn.f32 	%f756, %f750, %f708, %f749;
	fma.rn.f32 	%f757, %f751, %f706, %f744;
	fma.rn.f32 	%f758, %f751, %f707, %f754;
	fma.rn.f32 	%f759, %f751, %f708, %f755;
	fma.rn.f32 	%f760, %f752, %f707, %f757;
	fma.rn.f32 	%f761, %f752, %f708, %f758;
	fma.rn.f32 	%f762, %f753, %f708, %f760;
	add.s32 	%r196, %r96, 10368;
	mul.wide.u32 	%rd205, %r196, 4;
	add.s64 	%rd206, %rd10, %rd205;
	ld.global.nc.f32 	%f763, [%rd206];
	ld.global.nc.f32 	%f764, [%rd206+384];
	ld.global.nc.f32 	%f765, [%rd206+768];
	add.s32 	%r197, %r96, 10656;
	mul.wide.u32 	%rd207, %r197, 4;
	add.s64 	%rd208, %rd10, %rd207;
	ld.global.nc.f32 	%f766, [%rd208];
	add.s32 	%r198, %r96, 10752;
	mul.wide.u32 	%rd209, %r198, 4;
	add.s64 	%rd210, %rd10, %rd209;
	ld.global.nc.f32 	%f767, [%rd210];
	add.s32 	%r199, %r96, 10848;
	mul.wide.u32 	%rd211, %r199, 4;
	add.s64 	%rd212, %rd10, %rd211;
	ld.global.nc.f32 	%f768, [%rd212];
	add.s32 	%r200, %r96, 10944;
	mul.wide.u32 	%rd213, %r200, 4;
	add.s64 	%rd214, %rd10, %rd213;
	ld.global.nc.f32 	%f769, [%rd214];
	add.s32 	%r201, %r96, 11040;
	mul.wide.u32 	%rd215, %r201, 4;
	add.s64 	%rd216, %rd10, %rd215;
	ld.global.nc.f32 	%f770, [%rd216];
	add.s32 	%r202, %r96, 11136;
	mul.wide.u32 	%rd217, %r202, 4;
	add.s64 	%rd218, %rd10, %rd217;
	ld.global.nc.f32 	%f771, [%rd218];
	ld.shared.v4.f32 	{%f772, %f773, %f774, %f775}, [%r103+2592];
	fma.rn.f32 	%f776, %f772, %f763, %f756;
	fma.rn.f32 	%f777, %f773, %f763, %f759;
	fma.rn.f32 	%f778, %f773, %f764, %f776;
	fma.rn.f32 	%f779, %f774, %f763, %f761;
	fma.rn.f32 	%f780, %f774, %f764, %f777;
	fma.rn.f32 	%f781, %f774, %f765, %f778;
	fma.rn.f32 	%f782, %f775, %f763, %f762;
	fma.rn.f32 	%f783, %f775, %f764, %f779;
	fma.rn.f32 	%f784, %f775, %f765, %f780;
	ld.shared.v2.f32 	{%f785, %f786}, [%r103+2608];
	fma.rn.f32 	%f787, %f785, %f764, %f782;
	fma.rn.f32 	%f788, %f785, %f765, %f783;
	fma.rn.f32 	%f789, %f786, %f765, %f787;
	ld.shared.v2.f32 	{%f790, %f791}, [%r103+2664];
	fma.rn.f32 	%f792, %f790, %f766, %f781;
	fma.rn.f32 	%f793, %f791, %f766, %f784;
	fma.rn.f32 	%f794, %f791, %f767, %f792;
	ld.shared.v4.f32 	{%f795, %f796, %f797, %f798}, [%r103+2672];
	fma.rn.f32 	%f799, %f795, %f766, %f788;
	fma.rn.f32 	%f800, %f795, %f767, %f793;
	fma.rn.f32 	%f801, %f795, %f768, %f794;
	fma.rn.f32 	%f802, %f796, %f766, %f789;
	fma.rn.f32 	%f803, %f796, %f767, %f799;
	fma.rn.f32 	%f804, %f796, %f768, %f800;
	fma.rn.f32 	%f805, %f797, %f767, %f802;
	fma.rn.f32 	%f806, %f797, %f768, %f803;
	fma.rn.f32 	%f807, %f798, %f768, %f805;
	ld.shared.v4.f32 	{%f808, %f809, %f810, %f811}, [%r103+2736];
	fma.rn.f32 	%f812, %f808, %f769, %f801;
	fma.rn.f32 	%f813, %f809, %f769, %f804;
	fma.rn.f32 	%f814, %f809, %f770, %f812;
	fma.rn.f32 	%f815, %f810, %f769, %f806;
	fma.rn.f32 	%f816, %f810, %f770, %f813;
	fma.rn.f32 	%f817, %f810, %f771, %f814;
	fma.rn.f32 	%f818, %f811, %f769, %f807;
	fma.rn.f32 	%f819, %f811, %f770, %f815;
	fma.rn.f32 	%f820, %f811, %f771, %f816;
	ld.shared.v2.f32 	{%f821, %f822}, [%r103+2752];
	fma.rn.f32 	%f823, %f821, %f770, %f818;
	fma.rn.f32 	%f824, %f821, %f771, %f819;
	fma.rn.f32 	%f825, %f822, %f771, %f823;
	add.s32 	%r203, %r96, 11232;
	mul.wide.u32 	%rd219, %r203, 4;
	add.s64 	%rd220, %rd10, %rd219;
	ld.global.nc.f32 	%f826, [%rd220];
	add.s32 	%r204, %r96, 11328;
	mul.wide.u32 	%rd221, %r204, 4;
	add.s64 	%rd222, %rd10, %rd221;
	ld.global.nc.f32 	%f827, [%rd222];
	add.s32 	%r205, %r96, 11424;
	mul.wide.u32 	%rd223, %r205, 4;
	add.s64 	%rd224, %rd10, %rd223;
	ld.global.nc.f32 	%f828, [%rd224];
	add.s32 	%r206, %r96, 11520;
	mul.wide.u32 	%rd225, %r206, 4;
	add.s64 	%rd226, %rd10, %rd225;
	ld.global.nc.f32 	%f829, [%rd226];
	add.s32 	%r207, %r96, 11616;
	mul.wide.u32 	%rd227, %r207, 4;
	add.s64 	%rd228, %rd10, %rd227;
	ld.global.nc.f32 	%f830, [%rd228];
	add.s32 	%r208, %r96, 11712;
	mul.wide.u32 	%rd229, %r208, 4;
	add.s64 	%rd230, %rd10, %rd229;
	ld.global.nc.f32 	%f831, [%rd230];
	add.s32 	%r209, %r96, 11808;
	mul.wide.u32 	%rd231, %r209, 4;
	add.s64 	%rd232, %rd10, %rd231;
	ld.global.nc.f32 	%f832, [%rd232];
	add.s32 	%r210, %r96, 11904;
	mul.wide.u32 	%rd233, %r210, 4;
	add.s64 	%rd234, %rd10, %rd233;
	ld.global.nc.f32 	%f833, [%rd234];
	add.s32 	%r211, %r96, 12000;
	mul.wide.u32 	%rd235, %r211, 4;
	add.s64 	%rd236, %rd10, %rd235;
	ld.global.nc.f32 	%f834, [%rd236];
	ld.shared.v2.f32 	{%f835, %f836}, [%r103+2808];
	fma.rn.f32 	%f837, %f835, %f826, %f817;
	fma.rn.f32 	%f838, %f836, %f826, %f820;
	fma.rn.f32 	%f839, %f836, %f827, %f837;
	ld.shared.v4.f32 	{%f840, %f841, %f842, %f843}, [%r103+2816];
	fma.rn.f32 	%f844, %f840, %f826, %f824;
	fma.rn.f32 	%f845, %f840, %f827, %f838;
	fma.rn.f32 	%f846, %f840, %f828, %f839;
	fma.rn.f32 	%f847, %f841, %f826, %f825;
	fma.rn.f32 	%f848, %f841, %f827, %f844;
	fma.rn.f32 	%f849, %f841, %f828, %f845;
	fma.rn.f32 	%f850, %f842, %f827, %f847;
	fma.rn.f32 	%f851, %f842, %f828, %f848;
	fma.rn.f32 	%f852, %f843, %f828, %f850;
	ld.shared.v4.f32 	{%f853, %f854, %f855, %f856}, [%r103+2880];
	fma.rn.f32 	%f857, %f853, %f829, %f846;
	fma.rn.f32 	%f858, %f854, %f829, %f849;
	fma.rn.f32 	%f859, %f854, %f830, %f857;
	fma.rn.f32 	%f860, %f855, %f829, %f851;
	fma.rn.f32 	%f861, %f855, %f830, %f858;
	fma.rn.f32 	%f862, %f855, %f831, %f859;
	fma.rn.f32 	%f863, %f856, %f829, %f852;
	fma.rn.f32 	%f864, %f856, %f830, %f860;
	fma.rn.f32 	%f865, %f856, %f831, %f861;
	ld.shared.v2.f32 	{%f866, %f867}, [%r103+2896];
	fma.rn.f32 	%f868, %f866, %f830, %f863;
	fma.rn.f32 	%f869, %f866, %f831, %f864;
	fma.rn.f32 	%f870, %f867, %f831, %f868;
	ld.shared.v2.f32 	{%f871, %f872}, [%r103+2952];
	fma.rn.f32 	%f873, %f871, %f832, %f862;
	fma.rn.f32 	%f874, %f872, %f832, %f865;
	fma.rn.f32 	%f875, %f872, %f833, %f873;
	ld.shared.v4.f32 	{%f876, %f877, %f878, %f879}, [%r103+2960];
	fma.rn.f32 	%f880, %f876, %f832, %f869;
	fma.rn.f32 	%f881, %f876, %f833, %f874;
	fma.rn.f32 	%f882, %f876, %f834, %f875;
	fma.rn.f32 	%f883, %f877, %f832, %f870;
	fma.rn.f32 	%f884, %f877, %f833, %f880;
	fma.rn.f32 	%f885, %f877, %f834, %f881;
	fma.rn.f32 	%f886, %f878, %f833, %f883;
	fma.rn.f32 	%f887, %f878, %f834, %f884;
	fma.rn.f32 	%f888, %f879, %f834, %f886;
	add.s32 	%r212, %r96, 12096;
	mul.wide.u32 	%rd237, %r212, 4;
	add.s64 	%rd238, %rd10, %rd237;
	ld.global.nc.f32 	%f889, [%rd238];
	add.s32 	%r213, %r96, 12192;
	mul.wide.u32 	%rd239, %r213, 4;
	add.s64 	%rd240, %rd10, %rd239;
	ld.global.nc.f32 	%f890, [%rd240];
	add.s32 	%r214, %r96, 12288;
	mul.wide.u32 	%rd241, %r214, 4;
	add.s64 	%rd242, %rd10, %rd241;
	ld.global.nc.f32 	%f891, [%rd242];
	add.s32 	%r215, %r96, 12384;
	mul.wide.u32 	%rd243, %r215, 4;
	add.s64 	%rd244, %rd10, %rd243;
	ld.global.nc.f32 	%f892, [%rd244];
	add.s32 	%r216, %r96, 12480;
	mul.wide.u32 	%rd245, %r216, 4;
	add.s64 	%rd246, %rd10, %rd245;
	ld.global.nc.f32 	%f893, [%rd246];
	add.s32 	%r217, %r96, 12576;
	mul.wide.u32 	%rd247, %r217, 4;
	add.s64 	%rd248, %rd10, %rd247;
	ld.global.nc.f32 	%f894, [%rd248];
	add.s32 	%r218, %r96, 12672;
	mul.wide.u32 	%rd249, %r218, 4;
	add.s64 	%rd250, %rd10, %rd249;
	ld.global.nc.f32 	%f895, [%rd250];
	add.s32 	%r219, %r96, 12768;
	mul.wide.u32 	%rd251, %r219, 4;
	add.s64 	%rd252, %rd10, %rd251;
	ld.global.nc.f32 	%f896, [%rd252];
	add.s32 	%r220, %r96, 12864;
	mul.wide.u32 	%rd253, %r220, 4;
	add.s64 	%rd254, %rd10, %rd253;
	ld.global.nc.f32 	%f897, [%rd254];
	ld.shared.v4.f32 	{%f898, %f899, %f900, %f901}, [%r103+3024];
	fma.rn.f32 	%f902, %f898, %f889, %f882;
	fma.rn.f32 	%f903, %f899, %f889, %f885;
	fma.rn.f32 	%f904, %f899, %f890, %f902;
	fma.rn.f32 	%f905, %f900, %f889, %f887;
	fma.rn.f32 	%f906, %f900, %f890, %f903;
	fma.rn.f32 	%f907, %f900, %f891, %f904;
	fma.rn.f32 	%f908, %f901, %f889, %f888;
	fma.rn.f32 	%f909, %f901, %f890, %f905;
	fma.rn.f32 	%f910, %f901, %f891, %f906;
	ld.shared.v2.f32 	{%f911, %f912}, [%r103+3040];
	fma.rn.f32 	%f913, %f911, %f890, %f908;
	fma.rn.f32 	%f914, %f911, %f891, %f909;
	fma.rn.f32 	%f915, %f912, %f891, %f913;
	ld.shared.v2.f32 	{%f916, %f917}, [%r103+3096];
	fma.rn.f32 	%f918, %f916, %f892, %f907;
	fma.rn.f32 	%f919, %f917, %f892, %f910;
	fma.rn.f32 	%f920, %f917, %f893, %f918;
	ld.shared.v4.f32 	{%f921, %f922, %f923, %f924}, [%r103+3104];
	fma.rn.f32 	%f925, %f921, %f892, %f914;
	fma.rn.f32 	%f926, %f921, %f893, %f919;
	fma.rn.f32 	%f927, %f921, %f894, %f920;
	fma.rn.f32 	%f928, %f922, %f892, %f915;
	fma.rn.f32 	%f929, %f922, %f893, %f925;
	fma.rn.f32 	%f930, %f922, %f894, %f926;
	fma.rn.f32 	%f931, %f923, %f893, %f928;
	fma.rn.f32 	%f932, %f923, %f894, %f929;
	fma.rn.f32 	%f933, %f924, %f894, %f931;
	ld.shared.v4.f32 	{%f934, %f935, %f936, %f937}, [%r103+3168];
	fma.rn.f32 	%f938, %f934, %f895, %f927;
	fma.rn.f32 	%f939, %f935, %f895, %f930;
	fma.rn.f32 	%f940, %f935, %f896, %f938;
	fma.rn.f32 	%f941, %f936, %f895, %f932;
	fma.rn.f32 	%f942, %f936, %f896, %f939;
	fma.rn.f32 	%f943, %f936, %f897, %f940;
	fma.rn.f32 	%f944, %f937, %f895, %f933;
	fma.rn.f32 	%f945, %f937, %f896, %f941;
	fma.rn.f32 	%f946, %f937, %f897, %f942;
	ld.shared.v2.f32 	{%f947, %f948}, [%r103+3184];
	fma.rn.f32 	%f949, %f947, %f896, %f944;
	fma.rn.f32 	%f950, %f947, %f897, %f945;
	fma.rn.f32 	%f951, %f948, %f897, %f949;
	add.s32 	%r221, %r96, 12960;
	mul.wide.u32 	%rd255, %r221, 4;
	add.s64 	%rd256, %rd10, %rd255;
	ld.global.nc.f32 	%f952, [%rd256];
	add.s32 	%r222, %r96, 13056;
	mul.wide.u32 	%rd257, %r222, 4;
	add.s64 	%rd258, %rd10, %rd257;
	ld.global.nc.f32 	%f953, [%rd258];
	add.s32 	%r223, %r96, 13152;
	mul.wide.u32 	%rd259, %r223, 4;
	add.s64 	%rd260, %rd10, %rd259;
	ld.global.nc.f32 	%f954, [%rd260];
	add.s32 	%r224, %r96, 13248;
	mul.wide.u32 	%rd261, %r224, 4;
	add.s64 	%rd262, %rd10, %rd261;
	ld.global.nc.f32 	%f955, [%rd262];
	add.s32 	%r225, %r96, 13344;
	mul.wide.u32 	%rd263, %r225, 4;
	add.s64 	%rd264, %rd10, %rd263;
	ld.global.nc.f32 	%f956, [%rd264];
	add.s32 	%r226, %r96, 13440;
	mul.wide.u32 	%rd265, %r226, 4;
	add.s64 	%rd266, %rd10, %rd265;
	ld.global.nc.f32 	%f957, [%rd266];
	add.s32 	%r227, %r96, 13536;
	mul.wide.u32 	%rd267, %r227, 4;
	add.s64 	%rd268, %rd10, %rd267;
	ld.global.nc.f32 	%f958, [%rd268];
	add.s32 	%r228, %r96, 13632;
	mul.wide.u32 	%rd269, %r228, 4;
	add.s64 	%rd270, %rd10, %rd269;
	ld.global.nc.f32 	%f959, [%rd270];
	add.s32 	%r229, %r96, 13728;
	mul.wide.u32 	%rd271, %r229, 4;
	add.s64 	%rd272, %rd10, %rd271;
	ld.global.nc.f32 	%f960, [%rd272];
	ld.shared.v2.f32 	{%f961, %f962}, [%r103+3240];
	fma.rn.f32 	%f963, %f961, %f952, %f943;
	fma.rn.f32 	%f964, %f962, %f952, %f946;
	fma.rn.f32 	%f965, %f962, %f953, %f963;
	ld.shared.v4.f32 	{%f966, %f967, %f968, %f969}, [%r103+3248];
	fma.rn.f32 	%f970, %f966, %f952, %f950;
	fma.rn.f32 	%f971, %f966, %f953, %f964;
	fma.rn.f32 	%f972, %f966, %f954, %f965;
	fma.rn.f32 	%f973, %f967, %f952, %f951;
	fma.rn.f32 	%f974, %f967, %f953, %f970;
	fma.rn.f32 	%f975, %f967, %f954, %f971;
	fma.rn.f32 	%f976, %f968, %f953, %f973;
	fma.rn.f32 	%f977, %f968, %f954, %f974;
	fma.rn.f32 	%f978, %f969, %f954, %f976;
	ld.shared.v4.f32 	{%f979, %f980, %f981, %f982}, [%r103+3312];
	fma.rn.f32 	%f983, %f979, %f955, %f972;
	fma.rn.f32 	%f984, %f980, %f955, %f975;
	fma.rn.f32 	%f985, %f980, %f956, %f983;
	fma.rn.f32 	%f986, %f981, %f955, %f977;
	fma.rn.f32 	%f987, %f981, %f956, %f984;
	fma.rn.f32 	%f988, %f981, %f957, %f985;
	fma.rn.f32 	%f989, %f982, %f955, %f978;
	fma.rn.f32 	%f990, %f982, %f956, %f986;
	fma.rn.f32 	%f991, %f982, %f957, %f987;
	ld.shared.v2.f32 	{%f992, %f993}, [%r103+3328];
	fma.rn.f32 	%f994, %f992, %f956, %f989;
	fma.rn.f32 	%f995, %f992, %f957, %f990;
	fma.rn.f32 	%f996, %f993, %f957, %f994;
	ld.shared.v2.f32 	{%f997, %f998}, [%r103+3384];
	fma.rn.f32 	%f999, %f997, %f958, %f988;
	fma.rn.f32 	%f1000, %f998, %f958, %f991;
	fma.rn.f32 	%f1001, %f998, %f959, %f999;
	ld.shared.v4.f32 	{%f1002, %f1003, %f1004, %f1005}, [%r103+3392];
	fma.rn.f32 	%f1006, %f1002, %f958, %f995;
	fma.rn.f32 	%f1007, %f1002, %f959, %f1000;
	fma.rn.f32 	%f1, %f1002, %f960, %f1001;
	fma.rn.f32 	%f1008, %f1003, %f958, %f996;
	fma.rn.f32 	%f1009, %f1003, %f959, %f1006;
	fma.rn.f32 	%f2, %f1003, %f960, %f1007;
	fma.rn.f32 	%f1010, %f1004, %f959, %f1008;
	fma.rn.f32 	%f3, %f1004, %f960, %f1009;
	fma.rn.f32 	%f4, %f1005, %f960, %f1010;
	sub.s32 	%r230, 14, %r45;
	min.s32 	%r95, %r230, 4;
	setp.eq.s32 	%p14, %r95, 4;
	@%p14 bra 	$L__BB1_21;
	setp.ne.s32 	%p15, %r95, 2;
	@%p15 bra 	$L__BB1_22;
	mul.lo.s32 	%r231, %r2, 14;
	mad.lo.s32 	%r232, %r5, 196, %r231;
	add.s32 	%r233, %r232, %r45;
	mul.wide.u32 	%rd273, %r233, 4;
	add.s64 	%rd274, %rd1, %rd273;
	atom.global.add.f32 	%f1011, [%rd274], %f1;
	atom.global.add.f32 	%f1012, [%rd274+4], %f2;
	bra.uni 	$L__BB1_22;
$L__BB1_21:
	mul.lo.s32 	%r234, %r2, 14;
	mad.lo.s32 	%r235, %r5, 196, %r234;
	add.s32 	%r236, %r235, %r45;
	mul.wide.u32 	%rd275, %r236, 4;
	add.s64 	%rd276, %rd1, %rd275;
	atom.global.add.f32 	%f1013, [%rd276], %f1;
	atom.global.add.f32 	%f1014, [%rd276+4], %f2;
	atom.global.add.f32 	%f1015, [%rd276+8], %f3;
	atom.global.add.f32 	%f1016, [%rd276+12], %f4;
$L__BB1_22:
	ret;

}


// ===== COMPILED SASS (sm_100) =====

	.target	sm_100

	.elftype	@"ET_EXEC"


//--------------------- .note.nv.tkinfo           --------------------------
	.section	.note.nv.tkinfo,"",@"SHT_NOTE"
	.sectionflags	@"SHF_NOTE_NV_TKINFO"
	.tkinfo
        /*0018*/ 	.word	0x00000002
        /*0030*/ 	.string	""
        /*0030*/ 	.string	"ptxas"
        /*0030*/ 	.string	"Cuda compilation tools, release 13.0, V13.0.88"
        /*0030*/ 	.string	"Build cuda_13.0.r13.0/compiler.36424714_0"
        /*0030*/ 	.string	"-arch sm_100 -m 64 "



//--------------------- .note.nv.cuinfo           --------------------------
	.section	.note.nv.cuinfo,"",@"SHT_NOTE"
	.sectionflags	@"SHF_NOTE_NV_CUINFO"
        /*0018*/ 	.short	0x0002
        /*001a*/ 	.short	0x0064
        /*001c*/ 	.short	0x0082
	.zero		2


//--------------------- .nv.info                  --------------------------
	.section	.nv.info,"",@"SHT_CUDA_INFO"
	.align	4


	//----- nvinfo : EIATTR_REGCOUNT
	.align		4
        /*0000*/ 	.byte	0x04, 0x2f
        /*0002*/ 	.short	(.L_1 - .L_0)
	.align		4
.L_0:
        /*0004*/ 	.word	index@(default_function_kernel0)
        /*0008*/ 	.word	0x00000050


	//----- nvinfo : EIATTR_FRAME_SIZE
	.align		4
.L_1:
        /*000c*/ 	.byte	0x04, 0x11
        /*000e*/ 	.short	(.L_3 - .L_2)
	.align		4
.L_2:
        /*0010*/ 	.word	index@(default_function_kernel0)
        /*0014*/ 	.word	0x00000000


	//----- nvinfo : EIATTR_REGCOUNT
	.align		4
.L_3:
        /*0018*/ 	.byte	0x04, 0x2f
        /*001a*/ 	.short	(.L_5 - .L_4)
	.align		4
.L_4:
        /*001c*/ 	.word	index@(_Z6conv2dPfPKfS_)
        /*0020*/ 	.word	0x00000020


	//----- nvinfo : EIATTR_FRAME_SIZE
	.align		4
.L_5:
        /*0024*/ 	.byte	0x04, 0x11
        /*0026*/ 	.short	(.L_7 - .L_6)
	.align		4
.L_6:
        /*0028*/ 	.word	index@(_Z6conv2dPfPKfS_)
        /*002c*/ 	.word	0x00000000


	//----- nvinfo : EIATTR_MIN_STACK_SIZE
	.align		4
.L_7:
        /*0030*/ 	.byte	0x04, 0x12
        /*0032*/ 	.short	(.L_9 - .L_8)
	.align		4
.L_8:
        /*0034*/ 	.word	index@(_Z6conv2dPfPKfS_)
        /*0038*/ 	.word	0x00000000


	//----- nvinfo : EIATTR_MIN_STACK_SIZE
	.align		4
.L_9:
        /*003c*/ 	.byte	0x04, 0x12
        /*003e*/ 	.short	(.L_11 - .L_10)
	.align		4
.L_10:
        /*0040*/ 	.word	index@(default_function_kernel0)
        /*0044*/ 	.word	0x00000000
.L_11:


//--------------------- .nv.compat                --------------------------
	.section	.nv.compat,"",@"SHT_CUDA_COMPAT_INFO"
	.align	4
        /*0000*/ 	.byte	0x02, 0x09, 0x00, 0x00, 0x02, 0x02, 0x01, 0x00, 0x02, 0x05, 0x05, 0x00, 0x03, 0x07, 0x01, 0x01
        /*0010*/ 	.byte	0x02, 0x03, 0x00, 0x00, 0x02, 0x06, 0x01, 0x00, 0x04, 0x0b, 0x08, 0x00, 0x09, 0x00, 0x00, 0x00
        /*0020*/ 	.byte	0x00, 0x00, 0x00, 0x00


//--------------------- .nv.info._Z6conv2dPfPKfS_ --------------------------
	.section	.nv.info._Z6conv2dPfPKfS_,"",@"SHT_CUDA_INFO"
	.sectionflags	@""
	.align	4


	//----- nvinfo : EIATTR_CUDA_API_VERSION
	.align		4
        /*0000*/ 	.byte	0x04, 0x37
        /*0002*/ 	.short	(.L_13 - .L_12)
.L_12:
        /*0004*/ 	.word	0x00000082


	//----- nvinfo : EIATTR_KPARAM_INFO
	.align		4
.L_13:
        /*0008*/ 	.byte	0x04, 0x17
        /*000a*/ 	.short	(.L_15 - .L_14)
.L_14:
        /*000c*/ 	.word	0x00000000
        /*0010*/ 	.short	0x0002
        /*0012*/ 	.short	0x0010
        /*0014*/ 	.byte	0x00, 0xf5, 0x21, 0x00


	//----- nvinfo : EIATTR_KPARAM_INFO
	.align		4
.L_15:
        /*0018*/ 	.byte	0x04, 0x17
        /*001a*/ 	.short	(.L_17 - .L_16)
.L_16:
        /*001c*/ 	.word	0x00000000
        /*0020*/ 	.short	0x0001
        /*0022*/ 	.short	0x0008
        /*0024*/ 	.byte	0x00, 0xf5, 0x21, 0x00


	//----- nvinfo : EIATTR_KPARAM_INFO
	.align		4
.L_17:
        /*0028*/ 	.byte	0x04, 0x17
        /*002a*/ 	.short	(.L_19 - .L_18)
.L_18:
        /*002c*/ 	.word	0x00000000
        /*0030*/ 	.short	0x0000
        /*0032*/ 	.short	0x0000
        /*0034*/ 	.byte	0x00, 0xf5, 0x21, 0x00


	//----- nvinfo : EIATTR_SPARSE_MMA_MASK
	.align		4
.L_19:
        /*0038*/ 	.byte	0x03, 0x50
        /*003a*/ 	.short	0x0000


	//----- nvinfo : EIATTR_MAXREG_COUNT
	.align		4
        /*003c*/ 	.byte	0x03, 0x1b
        /*003e*/ 	.short	0x00ff


	//----- nvinfo : EIATTR_NUM_BARRIERS
	.align		4
        /*0040*/ 	.byte	0x02, 0x4c
        /*0042*/ 	.byte	0x01
	.zero		1


	//----- nvinfo : EIATTR_MERCURY_ISA_VERSION
	.align		4
        /*0044*/ 	.byte	0x03, 0x5f
        /*0046*/ 	.short	0x0101


	//----- nvinfo : EIATTR_VRC_CTA_INIT_COUNT
	.align		4
        /*0048*/ 	.byte	0x02, 0x4a
	.zero		1
	.zero		1


	//----- nvinfo : EIATTR_EXIT_INSTR_OFFSETS
	.align		4
        /*004c*/ 	.byte	0x04, 0x1c
        /*004e*/ 	.short	(.L_21 - .L_20)


	//   ....[0]....
.L_20:
        /*0050*/ 	.word	0x00005b90


	//   ....[1]....
        /*0054*/ 	.word	0x00005c10


	//   ....[2]....
        /*0058*/ 	.word	0x00005d70


	//----- nvinfo : EIATTR_CRS_STACK_SIZE
	.align		4
.L_21:
        /*005c*/ 	.byte	0x04, 0x1e
        /*005e*/ 	.short	(.L_23 - .L_22)
.L_22:
        /*0060*/ 	.word	0x00000000


	//----- nvinfo : EIATTR_CBANK_PARAM_SIZE
	.align		4
.L_23:
        /*0064*/ 	.byte	0x03, 0x19
        /*0066*/ 	.short	0x0018


	//----- nvinfo : EIATTR_PARAM_CBANK
	.align		4
        /*0068*/ 	.byte	0x04, 0x0a
        /*006a*/ 	.short	(.L_25 - .L_24)
	.align		4
.L_24:
        /*006c*/ 	.word	index@(.nv.constant0._Z6conv2dPfPKfS_)
        /*0070*/ 	.short	0x0380
        /*0072*/ 	.short	0x0018


	//----- nvinfo : EIATTR_SW_WAR
	.align		4
.L_25:
        /*0074*/ 	.byte	0x04, 0x36
        /*0076*/ 	.short	(.L_27 - .L_26)
.L_26:
        /*0078*/ 	.word	0x00000008
.L_27:


//--------------------- .nv.info.default_function_kernel0 --------------------------
	.section	.nv.info.default_function_kernel0,"",@"SHT_CUDA_INFO"
	.sectionflags	@""
	.align	4


	//----- nvinfo : EIATTR_CUDA_API_VERSION
	.align		4
        /*0000*/ 	.byte	0x04, 0x37
        /*0002*/ 	.short	(.L_29 - .L_28)
.L_28:
        /*0004*/ 	.word	0x00000082


	//----- nvinfo : EIATTR_KPARAM_INFO
	.align		4
.L_29:
        /*0008*/ 	.byte	0x04, 0x17
        /*000a*/ 	.short	(.L_31 - .L_30)
.L_30:
        /*000c*/ 	.word	0x00000000
        /*0010*/ 	.short	0x0002
        /*0012*/ 	.short	0x0010
        /*0014*/ 	.byte	0x00, 0xf5, 0x21, 0x00


	//----- nvinfo : EIATTR_KPARAM_INFO
	.align		4
.L_31:
        /*0018*/ 	.byte	0x04, 0x17
        /*001a*/ 	.short	(.L_33 - .L_32)
.L_32:
        /*001c*/ 	.word	0x00000000
        /*0020*/ 	.short	0x0001
        /*0022*/ 	.short	0x0008
        /*0024*/ 	.byte	0x00, 0xf5, 0x21, 0x00


	//----- nvinfo : EIATTR_KPARAM_INFO
	.align		4
.L_33:
        /*0028*/ 	.byte	0x04, 0x17
        /*002a*/ 	.short	(.L_35 - .L_34)
.L_34:
        /*002c*/ 	.word	0x00000000
        /*0030*/ 	.short	0x0000
        /*0032*/ 	.short	0x0000
        /*0034*/ 	.byte	0x00, 0xf5, 0x21, 0x00


	//----- nvinfo : EIATTR_SPARSE_MMA_MASK
	.align		4
.L_35:
        /*0038*/ 	.byte	0x03, 0x50
        /*003a*/ 	.short	0x0000


	//----- nvinfo : EIATTR_MAXREG_COUNT
	.align		4
        /*003c*/ 	.byte	0x03, 0x1b
        /*003e*/ 	.short	0x00ff


	//----- nvinfo : EIATTR_NUM_BARRIERS
	.align		4
        /*0040*/ 	.byte	0x02, 0x4c
        /*0042*/ 	.byte	0x01
	.zero		1


	//----- nvinfo : EIATTR_MERCURY_ISA_VERSION
	.align		4
        /*0044*/ 	.byte	0x03, 0x5f
        /*0046*/ 	.short	0x0101


	//----- nvinfo : EIATTR_VRC_CTA_INIT_COUNT
	.align		4
        /*0048*/ 	.byte	0x02, 0x4a
	.zero		1
	.zero		1


	//----- nvinfo : EIATTR_EXIT_INSTR_OFFSETS
	.align		4
        /*004c*/ 	.byte	0x04, 0x1c
        /*004e*/ 	.short	(.L_37 - .L_36)


	//   ....[0]....
.L_36:
        /*0050*/ 	.word	0x000049d0


	//----- nvinfo : EIATTR_CRS_STACK_SIZE
	.align		4
.L_37:
        /*0054*/ 	.byte	0x04, 0x1e
        /*0056*/ 	.short	(.L_39 - .L_38)
.L_38:
        /*0058*/ 	.word	0x00000000


	//----- nvinfo : EIATTR_CBANK_PARAM_SIZE
	.align		4
.L_39:
        /*005c*/ 	.byte	0x03, 0x19
        /*005e*/ 	.short	0x0018


	//----- nvinfo : EIATTR_PARAM_CBANK
	.align		4
        /*0060*/ 	.byte	0x04, 0x0a
        /*0062*/ 	.short	(.L_41 - .L_40)
	.align		4
.L_40:
        /*0064*/ 	.word	index@(.nv.constant0.default_function_kernel0)
        /*0068*/ 	.short	0x0380
        /*006a*/ 	.short	0x0018


	//----- nvinfo : EIATTR_SW_WAR
	.align		4
.L_41:
        /*006c*/ 	.byte	0x04, 0x36
        /*006e*/ 	.short	(.L_43 - .L_42)
.L_42:
        /*0070*/ 	.word	0x00000008
.L_43:


//--------------------- .nv.callgraph             --------------------------
	.section	.nv.callgraph,"",@"SHT_CUDA_CALLGRAPH"
	.align	4
	.sectionentsize	8
	.align		4
        /*0000*/ 	.word	0x00000000
	.align		4
        /*0004*/ 	.word	0xffffffff
	.align		4
        /*0008*/ 	.word	0x00000000
	.align		4
        /*000c*/ 	.word	0xfffffffe
	.align		4
        /*0010*/ 	.word	0x00000000
	.align		4
        /*0014*/ 	.word	0xfffffffd
	.align		4
        /*0018*/ 	.word	0x00000000
	.align		4
        /*001c*/ 	.word	0xfffffffc


//--------------------- .text._Z6conv2dPfPKfS_    --------------------------
	.section	.text._Z6conv2dPfPKfS_,"ax",@progbits
	.align	128
        .global         _Z6conv2dPfPKfS_
        .type           _Z6conv2dPfPKfS_,@function
        .size           _Z6conv2dPfPKfS_,(.L_x_74 - _Z6conv2dPfPKfS_)
        .other          _Z6conv2dPfPKfS_,@"STO_CUDA_ENTRY STV_DEFAULT"
_Z6conv2dPfPKfS_:
.text._Z6conv2dPfPKfS_:
[----:B------:R-:W-:Y:S01]  /*0000*/  LDC R1, c[0x0][0x37c] ;  /* 0x0000df00ff017b82 */ /* 0x000fe20000000800 */
[----:B------:R-:W0:Y:S01]  /*0010*/  S2R R8, SR_TID.X ;  /* 0x0000000000087919 */ /* 0x000e220000002100 */
[----:B------:R-:W-:Y:S01]  /*0020*/  BSSY.RECONVERGENT B0, `(.L_x_0) ;  /* 0x000004d000007945 */ /* 0x000fe20003800200 */
[----:B------:R-:W1:Y:S01]  /*0030*/  S2R R5, SR_CTAID.X ;  /* 0x0000000000057919 */ /* 0x000e620000002500 */
[C---:B0-----:R-:W-:Y:S02]  /*0040*/  LOP3.LUT R0, R8.reuse, 0xffff, RZ, 0xc0, !PT ;  /* 0x0000ffff08007812 */ /* 0x041fe400078ec0ff */
[----:B------:R-:W-:Y:S01]  /*0050*/  ISETP.GT.U32.AND P0, PT, R8, 0x35f, PT ;  /* 0x0000035f0800780c */ /* 0x000fe20003f04070 */
[----:B-1----:R-:W-:-:S04]  /*0060*/  IMAD.HI.U32 R12, R5, -0x6db6db6d, RZ ;  /* 0x92492493050c7827 */ /* 0x002fc800078e00ff */
[----:B------:R-:W-:Y:S01]  /*0070*/  IMAD R0, R0, 0x2ab, RZ ;  /* 0x000002ab00007824 */ /* 0x000fe200078e02ff */
[----:B------:R-:W-:-:S04]  /*0080*/  SHF.R.U32.HI R12, RZ, 0x3, R12 ;  /* 0x00000003ff0c7819 */ /* 0x000fc8000001160c */
[----:B------:R-:W-:-:S04]  /*0090*/  SHF.R.U32.HI R0, RZ, 0x10, R0 ;  /* 0x00000010ff007819 */ /* 0x000fc80000011600 */
[----:B------:R-:W-:-:S05]  /*00a0*/  PRMT R2, R0, 0x9910, RZ ;  /* 0x0000991000027816 */ /* 0x000fca00000000ff */
[----:B------:R-:W-:-:S05]  /*00b0*/  IMAD R2, R2, 0x60, RZ ;  /* 0x0000006002027824 */ /* 0x000fca00078e02ff */
[----:B------:R-:W-:-:S04]  /*00c0*/  IADD3 R2, PT, PT, RZ, -R2, RZ ;  /* 0x80000002ff027210 */ /* 0x000fc80007ffe0ff */
[----:B------:R-:W-:Y:S01]  /*00d0*/  PRMT R3, R2, 0x7710, RZ ;  /* 0x0000771002037816 */ /* 0x000fe200000000ff */
[----:B------:R-:W-:-:S03]  /*00e0*/  IMAD R2, R12, -0xe, R5 ;  /* 0xfffffff20c027824 */ /* 0x000fc600078e0205 */
[----:B------:R-:W-:-:S04]  /*00f0*/  IADD3 R3, PT, PT, R3, R8, RZ ;  /* 0x0000000803037210 */ /* 0x000fc80007ffe0ff */
[----:B------:R-:W-:Y:S01]  /*0100*/  LOP3.LUT R3, R3, 0xffff, RZ, 0xc0, !PT ;  /* 0x0000ffff03037812 */ /* 0x000fe200078ec0ff */
[----:B------:R-:W-:Y:S06]  /*0110*/  @P0 BRA `(.L_x_1) ;  /* 0x0000000000f40947 */ /* 0x000fec0003800000 */
[----:B------:R-:W0:Y:S01]  /*0120*/  LDC R4, c[0x0][0x360] ;  /* 0x0000d800ff047b82 */ /* 0x000e220000000800 */
[----:B------:R-:W-:Y:S01]  /*0130*/  MOV R5, R8 ;  /* 0x0000000800057202 */ /* 0x000fe20000000f00 */
[----:B------:R-:W-:Y:S01]  /*0140*/  BSSY.RECONVERGENT B1, `(.L_x_2) ;  /* 0x000002a000017945 */ /* 0x000fe20003800200 */
[----:B0-----:R-:W0:Y:S02]  /*0150*/  I2F.U32.RP R11, R4 ;  /* 0x00000004000b7306 */ /* 0x001e240000209000 */
[----:B------:R-:W-:Y:S02]  /*0160*/  IADD3 R8, PT, PT, R5, R4, RZ ;  /* 0x0000000405087210 */ /* 0x000fe40007ffe0ff */
[----:B------:R-:W-:Y:S02]  /*0170*/  ISETP.NE.U32.AND P2, PT, R4, RZ, PT ;  /* 0x000000ff0400720c */ /* 0x000fe40003f45070 */
[C---:B------:R-:W-:Y:S02]  /*0180*/  ISETP.GE.U32.AND P0, PT, R8.reuse, 0x360, PT ;  /* 0x000003600800780c */ /* 0x040fe40003f06070 */
[----:B------:R-:W-:-:S02]  /*0190*/  VIMNMX.U32 R9, PT, PT, R8, 0x360, !PT ;  /* 0x0000036008097848 */ /* 0x000fc40007fe0000 */
[----:B------:R-:W-:-:S04]  /*01a0*/  SEL R10, RZ, 0x1, P0 ;  /* 0x00000001ff0a7807 */ /* 0x000fc80000000000 */
[----:B------:R-:W-:Y:S01]  /*01b0*/  IADD3 R9, PT, PT, R9, -R8, -R10 ;  /* 0x8000000809097210 */ /* 0x000fe20007ffe80a */
[----:B0-----:R-:W0:Y:S02]  /*01c0*/  MUFU.RCP R11, R11 ;  /* 0x0000000b000b7308 */ /* 0x001e240000001000 */
[----:B0-----:R-:W-:-:S06]  /*01d0*/  IADD3 R6, PT, PT, R11, 0xffffffe, RZ ;  /* 0x0ffffffe0b067810 */ /* 0x001fcc0007ffe0ff */
[----:B------:R0:W1:Y:S02]  /*01e0*/  F2I.FTZ.U32.TRUNC.NTZ R7, R6 ;  /* 0x0000000600077305 */ /* 0x000064000021f000 */
[----:B0-----:R-:W-:Y:S01]  /*01f0*/  HFMA2 R6, -RZ, RZ, 0, 0 ;  /* 0x00000000ff067431 */ /* 0x001fe200000001ff */
[----:B-1----:R-:W-:-:S05]  /*0200*/  IADD3 R13, PT, PT, RZ, -R7, RZ ;  /* 0x80000007ff0d7210 */ /* 0x002fca0007ffe0ff */
[----:B------:R-:W-:-:S04]  /*0210*/  IMAD R13, R13, R4, RZ ;  /* 0x000000040d0d7224 */ /* 0x000fc800078e02ff */
[----:B------:R-:W-:-:S06]  /*0220*/  IMAD.HI.U32 R14, R7, R13, R6 ;  /* 0x0000000d070e7227 */ /* 0x000fcc00078e0006 */
[----:B------:R-:W-:-:S05]  /*0230*/  IMAD.HI.U32 R7, R14, R9, RZ ;  /* 0x000000090e077227 */ /* 0x000fca00078e00ff */
[----:B------:R-:W-:-:S05]  /*0240*/  IADD3 R6, PT, PT, -R7, RZ, RZ ;  /* 0x000000ff07067210 */ /* 0x000fca0007ffe1ff */
[----:B------:R-:W-:-:S05]  /*0250*/  IMAD R9, R4, R6, R9 ;  /* 0x0000000604097224 */ /* 0x000fca00078e0209 */
[----:B------:R-:W-:-:S13]  /*0260*/  ISETP.GE.U32.AND P0, PT, R9, R4, PT ;  /* 0x000000040900720c */ /* 0x000fda0003f06070 */
[-C--:B------:R-:W-:Y:S02]  /*0270*/  @P0 IADD3 R9, PT, PT, R9, -R4.reuse, RZ ;  /* 0x8000000409090210 */ /* 0x080fe40007ffe0ff */
[----:B------:R-:W-:Y:S02]  /*0280*/  @P0 IADD3 R7, PT, PT, R7, 0x1, RZ ;  /* 0x0000000107070810 */ /* 0x000fe40007ffe0ff */
[----:B------:R-:W-:-:S13]  /*0290*/  ISETP.GE.U32.AND P1, PT, R9, R4, PT ;  /* 0x000000040900720c */ /* 0x000fda0003f26070 */
[----:B------:R-:W-:Y:S02]  /*02a0*/  @P1 IADD3 R7, PT, PT, R7, 0x1, RZ ;  /* 0x0000000107071810 */ /* 0x000fe40007ffe0ff */
[----:B------:R-:W-:-:S04]  /*02b0*/  @!P2 LOP3.LUT R7, RZ, R4, RZ, 0x33, !PT ;  /* 0x00000004ff07a212 */ /* 0x000fc800078e33ff */
[----:B------:R-:W-:-:S04]  /*02c0*/  IADD3 R6, PT, PT, R10, R7, RZ ;  /* 0x000000070a067210 */ /* 0x000fc80007ffe0ff */
[C---:B------:R-:W-:Y:S02]  /*02d0*/  LOP3.LUT R7, R6.reuse, 0x3, RZ, 0xc0, !PT ;  /* 0x0000000306077812 */ /* 0x040fe400078ec0ff */
[----:B------:R-:W-:Y:S02]  /*02e0*/  ISETP.GE.U32.AND P1, PT, R6, 0x3, PT ;  /* 0x000000030600780c */ /* 0x000fe40003f26070 */
[----:B------:R-:W-:-:S13]  /*02f0*/  ISETP.NE.AND P0, PT, R7, 0x3, PT ;  /* 0x000000030700780c */ /* 0x000fda0003f05270 */
[----:B------:R-:W-:Y:S05]  /*0300*/  @!P0 BRA `(.L_x_3) ;  /* 0x0000000000348947 */ /* 0x000fea0003800000 */
[----:B------:R-:W0:Y:S01]  /*0310*/  S2UR UR5, SR_CgaCtaId ;  /* 0x00000000000579c3 */ /* 0x000e220000008800 */
[----:B------:R-:W-:Y:S01]  /*0320*/  UMOV UR4, 0x400 ;  /* 0x0000040000047882 */ /* 0x000fe20000000000 */
[----:B------:R-:W-:-:S04]  /*0330*/  IADD3 R6, PT, PT, R6, 0x1, RZ ;  /* 0x0000000106067810 */ /* 0x000fc80007ffe0ff */
[----:B------:R-:W-:-:S04]  /*0340*/  LOP3.LUT R6, R6, 0x3, RZ, 0xc0, !PT ;  /* 0x0000000306067812 */ /* 0x000fc800078ec0ff */
[----:B------:R-:W-:Y:S01]  /*0350*/  IADD3 R8, PT, PT, -R6, RZ, RZ ;  /* 0x000000ff06087210 */ /* 0x000fe20007ffe1ff */
[----:B0-----:R-:W-:-:S06]  /*0360*/  ULEA UR4, UR5, UR4, 0x18 ;  /* 0x0000000405047291 */ /* 0x001fcc000f8ec0ff */
[----:B------:R-:W-:Y:S01]  /*0370*/  LEA R7, R5, UR4, 0x2 ;  /* 0x0000000405077c11 */ /* 0x000fe2000f8e10ff */
[----:B------:R-:W-:-:S07]  /*0380*/  IMAD R5, R6, R4, R5 ;  /* 0x0000000406057224 */ /* 0x000fce00078e0205 */
.L_x_4:
[----:B------:R-:W-:Y:S01]  /*0390*/  IADD3 R8, PT, PT, R8, 0x1, RZ ;  /* 0x0000000108087810 */ /* 0x000fe20007ffe0ff */
[----:B------:R0:W-:Y:S03]  /*03a0*/  STS [R7], RZ ;  /* 0x000000ff07007388 */ /* 0x0001e60000000800 */
[----:B------:R-:W-:Y:S02]  /*03b0*/  ISETP.NE.AND P0, PT, R8, RZ, PT ;  /* 0x000000ff0800720c */ /* 0x000fe40003f05270 */
[----:B0-----:R-:W-:-:S11]  /*03c0*/  LEA R7, R4, R7, 0x2 ;  /* 0x0000000704077211 */ /* 0x001fd600078e10ff */
[----:B------:R-:W-:Y:S05]  /*03d0*/  @P0 BRA `(.L_x_4) ;  /* 0xfffffffc00ec0947 */ /* 0x000fea000383ffff */
.L_x_3:
[----:B------:R-:W-:Y:S05]  /*03e0*/  BSYNC.RECONVERGENT B1 ;  /* 0x0000000000017941 */ /* 0x000fea0003800200 */
.L_x_2:
[----:B------:R-:W-:Y:S05]  /*03f0*/  @!P1 BRA `(.L_x_1) ;  /* 0x00000000003c9947 */ /* 0x000fea0003800000 */
[----:B------:R-:W0:Y:S01]  /*0400*/  S2UR UR5, SR_CgaCtaId ;  /* 0x00000000000579c3 */ /* 0x000e220000008800 */
[----:B------:R-:W-:Y:S02]  /*0410*/  UMOV UR4, 0x400 ;  /* 0x0000040000047882 */ /* 0x000fe40000000000 */
[----:B0-----:R-:W-:-:S06]  /*0420*/  ULEA UR4, UR5, UR4, 0x18 ;  /* 0x0000000405047291 */ /* 0x001fcc000f8ec0ff */
[----:B------:R-:W-:-:S07]  /*0430*/  LEA R7, R5, UR4, 0x2 ;  /* 0x0000000405077c11 */ /* 0x000fce000f8e10ff */
.L_x_5:
[CC--:B-1----:R-:W-:Y:S01]  /*0440*/  LEA R6, R4.reuse, R7.reuse, 0x2 ;  /* 0x0000000704067211 */ /* 0x0c2fe200078e10ff */
[C---:B------:R-:W-:Y:S01]  /*0450*/  IMAD R9, R4.reuse, 0xc, R7 ;  /* 0x0000000c04097824 */ /* 0x040fe200078e0207 */
[C---:B------:R-:W-:Y:S01]  /*0460*/  LEA R8, R4.reuse, R7, 0x3 ;  /* 0x0000000704087211 */ /* 0x040fe200078e18ff */
[----:B------:R0:W-:Y:S01]  /*0470*/  STS [R7], RZ ;  /* 0x000000ff07007388 */ /* 0x0001e20000000800 */
[----:B------:R-:W-:-:S03]  /*0480*/  LEA R5, R4, R5, 0x2 ;  /* 0x0000000504057211 */ /* 0x000fc600078e10ff */
[----:B------:R1:W-:Y:S01]  /*0490*/  STS [R6], RZ ;  /* 0x000000ff06007388 */ /* 0x0003e20000000800 */
[----:B------:R-:W-:-:S03]  /*04a0*/  ISETP.GE.U32.AND P0, PT, R5, 0x360, PT ;  /* 0x000003600500780c */ /* 0x000fc60003f06070 */
[----:B------:R1:W-:Y:S01]  /*04b0*/  STS [R8], RZ ;  /* 0x000000ff08007388 */ /* 0x0003e20000000800 */
[----:B0-----:R-:W-:-:S03]  /*04c0*/  LEA R7, R4, R7, 0x4 ;  /* 0x0000000704077211 */ /* 0x001fc600078e20ff */
[----:B------:R1:W-:Y:S06]  /*04d0*/  STS [R9], RZ ;  /* 0x000000ff09007388 */ /* 0x0003ec0000000800 */
[----:B------:R-:W-:Y:S05]  /*04e0*/  @!P0 BRA `(.L_x_5) ;  /* 0xfffffffc00d48947 */ /* 0x000fea000383ffff */
.L_x_1:
[----:B------:R-:W-:Y:S05]  /*04f0*/  BSYNC.RECONVERGENT B0 ;  /* 0x0000000000007941 */ /* 0x000fea0003800200 */
.L_x_0:
[----:B------:R-:W-:Y:S01]  /*0500*/  BAR.SYNC.DEFER_BLOCKING 0x0 ;  /* 0x0000000000007b1d */ /* 0x000fe20000010000 */
[C---:B------:R-:W-:Y:S02]  /*0510*/  ISETP.NE.AND P0, PT, R2.reuse, RZ, PT ;  /* 0x000000ff0200720c */ /* 0x040fe40003f05270 */
[C---:B------:R-:W-:Y:S02]  /*0520*/  VIMNMX.U32 R4, PT, PT, R2.reuse, 0xc, PT ;  /* 0x0000000c02047848 */ /* 0x040fe40003fe0000 */
[----:B------:R-:W-:Y:S01]  /*0530*/  VIMNMX.U32 R16, PT, PT, R2, 0x1, !PT ;  /* 0x0000000102107848 */ /* 0x000fe20007fe0000 */
[----:B------:R-:W0:Y:S01]  /*0540*/  LDCU.64 UR6, c[0x0][0x358] ;  /* 0x00006b00ff0677ac */ /* 0x000e220008000a00 */
[----:B------:R-:W-:Y:S02]  /*0550*/  IADD3 R5, PT, PT, R4, 0x2, RZ ;  /* 0x0000000204057810 */ /* 0x000fe40007ffe0ff */
[----:B------:R-:W-:-:S05]  /*0560*/  IADD3 R4, PT, PT, R16, -0x1, RZ ;  /* 0xffffffff10047810 */ /* 0x000fca0007ffe0ff */
[----:B------:R-:W-:Y:S05]  /*0570*/  @P0 BRA `(.L_x_6) ;  /* 0x0000000800580947 */ /* 0x000fea0003800000 */
[----:B------:R-:W-:Y:S01]  /*0580*/  MOV R7, 0xe ;  /* 0x0000000e00077802 */ /* 0x000fe20000000f00 */
[----:B------:R-:W-:Y:S01]  /*0590*/  BSSY.RECONVERGENT B1, `(.L_x_7) ;  /* 0x0000093000017945 */ /* 0x000fe20003800200 */
[----:B------:R-:W-:Y:S02]  /*05a0*/  IADD3 R18, PT, PT, -R4, R5, RZ ;  /* 0x0000000504127210 */ /* 0x000fe40007ffe1ff */
[----:B------:R-:W-:Y:S01]  /*05b0*/  MOV R13, R0 ;  /* 0x00000000000d7202 */ /* 0x000fe20000000f00 */
[----:B------:R-:W-:Y:S02]  /*05c0*/  IMAD R16, R16, R7, -0xe ;  /* 0xfffffff210107424 */ /* 0x000fe400078e0207 */
[----:B------:R-:W-:-:S07]  /*05d0*/  IMAD R18, R18, 0xe, RZ ;  /* 0x0000000e12127824 */ /* 0x000fce00078e02ff */
.L_x_15:
[----:B------:R-:W-:Y:S01]  /*05e0*/  ISETP.GT.U32.AND P0, PT, R18, R3, PT ;  /* 0x000000031200720c */ /* 0x000fe20003f04070 */
[----:B------:R-:W-:-:S12]  /*05f0*/  BSSY.RECONVERGENT B0, `(.L_x_8) ;  /* 0x0000089000007945 */ /* 0x000fd80003800200 */
[----:B--23--:R-:W-:Y:S05]  /*0600*/  @!P0 BRA `(.L_x_9) ;  /* 0x00000008001c8947 */ /* 0x00cfea0003800000 */
[----:B------:R-:W-:Y:S02]  /*0610*/  ISETP.GE.U32.AND P2, PT, R3, R18, PT ;  /* 0x000000120300720c */ /* 0x000fe40003f46070 */
[----:B------:R-:W-:Y:S02]  /*0620*/  LEA R17, R12, R13, 0x4 ;  /* 0x0000000d0c117211 */ /* 0x000fe400078e20ff */
[----:B------:R-:W-:-:S03]  /*0630*/  MOV R21, R3 ;  /* 0x0000000300157202 */ /* 0x000fc60000000f00 */
[----:B------:R-:W-:-:S06]  /*0640*/  IMAD R17, R17, 0xc4, R16 ;  /* 0x000000c411117824 */ /* 0x000fcc00078e0210 */
[----:B------:R-:W2:Y:S01]  /*0650*/  @P2 LDC.64 R4, c[0x0][0x380] ;  /* 0x0000e000ff042b82 */ /* 0x000ea20000000a00 */
[----:B------:R-:W-:-:S05]  /*0660*/  @P2 IADD3 R7, PT, PT, R17, R21, RZ ;  /* 0x0000001511072210 */ /* 0x000fca0007ffe0ff */
[----:B--2---:R-:W-:-:S06]  /*0670*/  @P2 IMAD.WIDE.U32 R4, R7, 0x4, R4 ;  /* 0x0000000407042825 */ /* 0x004fcc00078e0004 */
[----:B0-----:R-:W2:Y:S01]  /*0680*/  @P2 LDG.E.CONSTANT R4, desc[UR6][R4.64] ;  /* 0x0000000604042981 */ /* 0x001ea2000c1e9900 */
[----:B-1----:R-:W-:Y:S01]  /*0690*/  @P2 SHF.R.U32.HI R6, RZ, 0x1, R21 ;  /* 0x00000001ff062819 */ /* 0x002fe20000011615 */
[----:B------:R-:W-:Y:S01]  /*06a0*/  BSSY.RECONVERGENT B2, `(.L_x_10) ;  /* 0x0000049000027945 */ /* 0x000fe20003800200 */
[----:B------:R-:W-:Y:S01]  /*06b0*/  @P2 MOV R9, 0x400 ;  /* 0x0000040000092802 */ /* 0x000fe20000000f00 */
[----:B------:R-:W0:Y:S01]  /*06c0*/  @P2 S2R R10, SR_CgaCtaId ;  /* 0x00000000000a2919 */ /* 0x000e220000008800 */
[----:B------:R-:W-:Y:S01]  /*06d0*/  PLOP3.LUT P0, PT, P2, PT, PT, 0x8, 0x80 ;  /* 0x000000000080781c */ /* 0x000fe2000170e170 */
[----:B------:R-:W-:-:S05]  /*06e0*/  @P2 IMAD.HI.U32 R6, R6, -0x6db6db6d, RZ ;  /* 0x9249249306062827 */ /* 0x000fca00078e00ff */
[----:B------:R-:W-:-:S05]  /*06f0*/  @P2 SHF.R.U32.HI R8, RZ, 0x2, R6 ;  /* 0x00000002ff082819 */ /* 0x000fca0000011606 */
[----:B------:R-:W-:Y:S01]  /*0700*/  @P2 IMAD R6, R8, -0xe, R21 ;  /* 0xfffffff208062824 */ /* 0x000fe200078e0215 */
[----:B------:R-:W-:-:S03]  /*0710*/  @P2 IADD3 R21, PT, PT, R21, 0x60, RZ ;  /* 0x0000006015152810 */ /* 0x000fc60007ffe0ff */
[----:B------:R-:W-:Y:S01]  /*0720*/  @P2 IMAD R7, R13, 0x36, R6 ;  /* 0x000000360d072824 */ /* 0x000fe200078e0206 */
[CC--:B------:R-:W-:Y:S02]  /*0730*/  ISETP.GT.U32.AND P1, PT, R18.reuse, R21.reuse, PT ;  /* 0x000000151200720c */ /* 0x0c0fe40003f24070 */
[----:B------:R-:W-:Y:S01]  /*0740*/  IADD3 R6, PT, PT, R18, -R21, RZ ;  /* 0x8000001512067210 */ /* 0x000fe20007ffe0ff */
[----:B------:R-:W-:-:S03]  /*0750*/  @P2 IMAD R7, R8, 0x12, R7 ;  /* 0x0000001208072824 */ /* 0x000fc600078e0207 */
[----:B------:R-:W-:Y:S02]  /*0760*/  ISETP.LE.U32.OR P1, PT, R6, 0x120, !P1 ;  /* 0x000001200600780c */ /* 0x000fe40004f23470 */
[----:B0-----:R-:W-:-:S04]  /*0770*/  @P2 LEA R10, R10, R9, 0x18 ;  /* 0x000000090a0a2211 */ /* 0x001fc800078ec0ff */
[----:B------:R-:W-:-:S05]  /*0780*/  @P2 LEA R7, R7, R10, 0x2 ;  /* 0x0000000a07072211 */ /* 0x000fca00078e10ff */
[----:B--2---:R0:W-:Y:S02]  /*0790*/  @P2 STS [R7+0x4c], R4 ;  /* 0x00004c0407002388 */ /* 0x0041e40000000800 */
[----:B------:R-:W-:Y:S05]  /*07a0*/  @P1 BRA `(.L_x_11) ;  /* 0x0000000000e01947 */ /* 0x000fea0003800000 */
[----:B0-----:R-:W0:Y:S01]  /*07b0*/  S2R R7, SR_CgaCtaId ;  /* 0x0000000000077919 */ /* 0x001e220000008800 */
[----:B------:R-:W1:Y:S01]  /*07c0*/  LDC.64 R4, c[0x0][0x380] ;  /* 0x0000e000ff047b82 */ /* 0x000e620000000a00 */
[----:B------:R-:W-:Y:S02]  /*07d0*/  MOV R20, 0x400 ;  /* 0x0000040000147802 */ /* 0x000fe40000000f00 */
[----:B------:R-:W-:Y:S02]  /*07e0*/  PLOP3.LUT P0, PT, PT, PT, PT, 0x8, 0x80 ;  /* 0x000000000080781c */ /* 0x000fe40003f0e170 */
[----:B------:R-:W-:Y:S02]  /*07f0*/  IADD3 R19, PT, PT, R18, -0x120, RZ ;  /* 0xfffffee012137810 */ /* 0x000fe40007ffe0ff */
[----:B0-----:R-:W-:-:S09]  /*0800*/  LEA R20, R7, R20, 0x18 ;  /* 0x0000001407147211 */ /* 0x001fd200078ec0ff */
.L_x_12:
[C---:B------:R-:W-:Y:S02]  /*0810*/  IADD3 R24, PT, PT, R21.reuse, 0x60, RZ ;  /* 0x0000006015187810 */ /* 0x040fe40007ffe0ff */
[C---:B------:R-:W-:Y:S02]  /*0820*/  IADD3 R22, PT, PT, R21.reuse, 0xc0, RZ ;  /* 0x000000c015167810 */ /* 0x040fe40007ffe0ff */
[----:B------:R-:W-:Y:S02]  /*0830*/  IADD3 R26, PT, PT, R21, 0x120, RZ ;  /* 0x00000120151a7810 */ /* 0x000fe40007ffe0ff */
[C---:B--2---:R-:W-:Y:S02]  /*0840*/  IADD3 R7, PT, PT, R17.reuse, R21, RZ ;  /* 0x0000001511077210 */ /* 0x044fe40007ffe0ff */
[C---:B------:R-:W-:Y:S02]  /*0850*/  IADD3 R9, PT, PT, R17.reuse, R24, RZ ;  /* 0x0000001811097210 */ /* 0x040fe40007ffe0ff */
[----:B------:R-:W-:Y:S01]  /*0860*/  IADD3 R11, PT, PT, R17, R22, RZ ;  /* 0x00000016110b7210 */ /* 0x000fe20007ffe0ff */
[----:B-1----:R-:W-:Y:S01]  /*0870*/  IMAD.WIDE.U32 R6, R7, 0x4, R4 ;  /* 0x0000000407067825 */ /* 0x002fe200078e0004 */
[----:B------:R-:W-:-:S03]  /*0880*/  IADD3 R15, PT, PT, R17, R26, RZ ;  /* 0x0000001a110f7210 */ /* 0x000fc60007ffe0ff */
[--C-:B------:R-:W-:Y:S02]  /*0890*/  IMAD.WIDE.U32 R8, R9, 0x4, R4.reuse ;  /* 0x0000000409087825 */ /* 0x100fe400078e0004 */
[----:B------:R0:W2:Y:S02]  /*08a0*/  LDG.E.CONSTANT R6, desc[UR6][R6.64] ;  /* 0x0000000606067981 */ /* 0x0000a4000c1e9900 */
[--C-:B------:R-:W-:Y:S02]  /*08b0*/  IMAD.WIDE.U32 R10, R11, 0x4, R4.reuse ;  /* 0x000000040b0a7825 */ /* 0x100fe400078e0004 */
[----:B------:R1:W3:Y:S02]  /*08c0*/  LDG.E.CONSTANT R8, desc[UR6][R8.64] ;  /* 0x0000000608087981 */ /* 0x0002e4000c1e9900 */
[----:B------:R-:W-:Y:S02]  /*08d0*/  IMAD.WIDE.U32 R14, R15, 0x4, R4 ;  /* 0x000000040f0e7825 */ /* 0x000fe400078e0004 */
[----:B------:R4:W5:Y:S04]  /*08e0*/  LDG.E.CONSTANT R10, desc[UR6][R10.64] ;  /* 0x000000060a0a7981 */ /* 0x000968000c1e9900 */
[----:B------:R4:W5:Y:S01]  /*08f0*/  LDG.E.CONSTANT R14, desc[UR6][R14.64] ;  /* 0x000000060e0e7981 */ /* 0x000962000c1e9900 */
[----:B------:R-:W-:-:S05]  /*0900*/  SHF.R.U32.HI R23, RZ, 0x1, R21 ;  /* 0x00000001ff177819 */ /* 0x000fca0000011615 */
[----:B------:R-:W-:Y:S01]  /*0910*/  IMAD.HI.U32 R23, R23, -0x6db6db6d, RZ ;  /* 0x9249249317177827 */ /* 0x000fe200078e00ff */
[----:B------:R-:W-:Y:S02]  /*0920*/  SHF.R.U32.HI R25, RZ, 0x1, R24 ;  /* 0x00000001ff197819 */ /* 0x000fe40000011618 */
[----:B------:R-:W-:Y:S02]  /*0930*/  SHF.R.U32.HI R27, RZ, 0x1, R22 ;  /* 0x00000001ff1b7819 */ /* 0x000fe40000011616 */
[----:B------:R-:W-:Y:S02]  /*0940*/  SHF.R.U32.HI R28, RZ, 0x2, R23 ;  /* 0x00000002ff1c7819 */ /* 0x000fe40000011617 */
[----:B------:R-:W-:Y:S01]  /*0950*/  SHF.R.U32.HI R23, RZ, 0x1, R26 ;  /* 0x00000001ff177819 */ /* 0x000fe2000001161a */
[----:B------:R-:W-:-:S04]  /*0960*/  IMAD.HI.U32 R25, R25, -0x6db6db6d, RZ ;  /* 0x9249249319197827 */ /* 0x000fc800078e00ff */
[----:B------:R-:W-:Y:S01]  /*0970*/  IMAD.HI.U32 R27, R27, -0x6db6db6d, RZ ;  /* 0x924924931b1b7827 */ /* 0x000fe200078e00ff */
[----:B0-----:R-:W-:-:S03]  /*0980*/  SHF.R.U32.HI R7, RZ, 0x2, R25 ;  /* 0x00000002ff077819 */ /* 0x001fc60000011619 */
[----:B-1----:R-:W-:Y:S02]  /*0990*/  IMAD R9, R28, -0xe, R21 ;  /* 0xfffffff21c097824 */ /* 0x002fe400078e0215 */
[----:B------:R-:W-:Y:S01]  /*09a0*/  IMAD.HI.U32 R23, R23, -0x6db6db6d, RZ ;  /* 0x9249249317177827 */ /* 0x000fe200078e00ff */
[----:B----4-:R-:W-:-:S03]  /*09b0*/  SHF.R.U32.HI R11, RZ, 0x2, R27 ;  /* 0x00000002ff0b7819 */ /* 0x010fc6000001161b */
[----:B------:R-:W-:Y:S01]  /*09c0*/  IMAD R15, R13, 0x36, R9 ;  /* 0x000000360d0f7824 */ /* 0x000fe200078e0209 */
[----:B------:R-:W-:Y:S01]  /*09d0*/  SHF.R.U32.HI R9, RZ, 0x2, R23 ;  /* 0x00000002ff097819 */ /* 0x000fe20000011617 */
[----:B------:R-:W-:Y:S02]  /*09e0*/  IMAD R24, R7, -0xe, R24 ;  /* 0xfffffff207187824 */ /* 0x000fe400078e0218 */
[----:B------:R-:W-:Y:S02]  /*09f0*/  IMAD R22, R11, -0xe, R22 ;  /* 0xfffffff20b167824 */ /* 0x000fe400078e0216 */
[----:B------:R-:W-:Y:S02]  /*0a00*/  IMAD R26, R9, -0xe, R26 ;  /* 0xfffffff2091a7824 */ /* 0x000fe400078e021a */
[C---:B------:R-:W-:Y:S02]  /*0a10*/  IMAD R24, R13.reuse, 0x36, R24 ;  /* 0x000000360d187824 */ /* 0x040fe400078e0218 */
[----:B------:R-:W-:-:S02]  /*0a20*/  IMAD R22, R13, 0x36, R22 ;  /* 0x000000360d167824 */ /* 0x000fc400078e0216 */
[----:B------:R-:W-:Y:S02]  /*0a30*/  IMAD R26, R13, 0x36, R26 ;  /* 0x000000360d1a7824 */ /* 0x000fe400078e021a */
[----:B------:R-:W-:Y:S02]  /*0a40*/  IMAD R15, R28, 0x12, R15 ;  /* 0x000000121c0f7824 */ /* 0x000fe400078e020f */
[----:B------:R-:W-:Y:S02]  /*0a50*/  IMAD R7, R7, 0x12, R24 ;  /* 0x0000001207077824 */ /* 0x000fe400078e0218 */
[----:B------:R-:W-:Y:S02]  /*0a60*/  IMAD R11, R11, 0x12, R22 ;  /* 0x000000120b0b7824 */ /* 0x000fe400078e0216 */
[----:B------:R-:W-:Y:S01]  /*0a70*/  IMAD R9, R9, 0x12, R26 ;  /* 0x0000001209097824 */ /* 0x000fe200078e021a */
[-C--:B------:R-:W-:Y:S02]  /*0a80*/  LEA R15, R15, R20.reuse, 0x2 ;  /* 0x000000140f0f7211 */ /* 0x080fe400078e10ff */
[----:B------:R-:W-:-:S02]  /*0a90*/  LEA R7, R7, R20, 0x2 ;  /* 0x0000001407077211 */ /* 0x000fc400078e10ff */
[-C--:B------:R-:W-:Y:S02]  /*0aa0*/  LEA R11, R11, R20.reuse, 0x2 ;  /* 0x000000140b0b7211 */ /* 0x080fe400078e10ff */
[----:B------:R-:W-:Y:S02]  /*0ab0*/  LEA R9, R9, R20, 0x2 ;  /* 0x0000001409097211 */ /* 0x000fe400078e10ff */
[----:B------:R-:W-:-:S04]  /*0ac0*/  IADD3 R21, PT, PT, R21, 0x180, RZ ;  /* 0x0000018015157810 */ /* 0x000fc80007ffe0ff */
[----:B------:R-:W-:Y:S01]  /*0ad0*/  ISETP.GE.U32.AND P1, PT, R21, R19, PT ;  /* 0x000000131500720c */ /* 0x000fe20003f26070 */
[----:B--2---:R2:W-:Y:S04]  /*0ae0*/  STS [R15+0x4c], R6 ;  /* 0x00004c060f007388 */ /* 0x0045e80000000800 */
[----:B---3--:R2:W-:Y:S04]  /*0af0*/  STS [R7+0x4c], R8 ;  /* 0x00004c0807007388 */ /* 0x0085e80000000800 */
[----:B-----5:R2:W-:Y:S04]  /*0b00*/  STS [R11+0x4c], R10 ;  /* 0x00004c0a0b007388 */ /* 0x0205e80000000800 */
[----:B------:R2:W-:Y:S01]  /*0b10*/  STS [R9+0x4c], R14 ;  /* 0x00004c0e09007388 */ /* 0x0005e20000000800 */
[----:B------:R-:W-:Y:S05]  /*0b20*/  @!P1 BRA `(.L_x_12) ;  /* 0xfffffffc00389947 */ /* 0x000fea000383ffff */
.L_x_11:
[----:B------:R-:W-:Y:S05]  /*0b30*/  BSYNC.RECONVERGENT B2 ;  /* 0x0000000000027941 */ /* 0x000fea0003800200 */
.L_x_10:
[CC--:B------:R-:W-:Y:S01]  /*0b40*/  ISETP.GT.U32.AND P1, PT, R18.reuse, R21.reuse, PT ;  /* 0x000000151200720c */ /* 0x0c0fe20003f24070 */
[----:B------:R-:W-:Y:S01]  /*0b50*/  BSSY.RECONVERGENT B2, `(.L_x_13) ;  /* 0x0000021000027945 */ /* 0x000fe20003800200 */
[----:B0-----:R-:W-:-:S04]  /*0b60*/  IADD3 R4, PT, PT, R18, -R21, RZ ;  /* 0x8000001512047210 */ /* 0x001fc80007ffe0ff */
[----:B------:R-:W-:-:S13]  /*0b70*/  ISETP.LE.U32.OR P1, PT, R4, 0x60, !P1 ;  /* 0x000000600400780c */ /* 0x000fda0004f23470 */
[----:B------:R-:W-:Y:S05]  /*0b80*/  @P1 BRA `(.L_x_14) ;  /* 0x0000000000741947 */ /* 0x000fea0003800000 */
[----:B------:R-:W0:Y:S01]  /*0b90*/  LDC.64 R4, c[0x0][0x380] ;  /* 0x0000e000ff047b82 */ /* 0x000e220000000a00 */
[----:B--2---:R-:W-:Y:S02]  /*0ba0*/  IADD3 R10, PT, PT, R21, 0x60, RZ ;  /* 0x00000060150a7810 */ /* 0x004fe40007ffe0ff */
[C---:B------:R-:W-:Y:S02]  /*0bb0*/  IADD3 R7, PT, PT, R17.reuse, R21, RZ ;  /* 0x0000001511077210 */ /* 0x040fe40007ffe0ff */
[----:B------:R-:W-:-:S03]  /*0bc0*/  IADD3 R9, PT, PT, R17, R10, RZ ;  /* 0x0000000a11097210 */ /* 0x000fc60007ffe0ff */
[----:B0-----:R-:W-:-:S04]  /*0bd0*/  IMAD.WIDE.U32 R6, R7, 0x4, R4 ;  /* 0x0000000407067825 */ /* 0x001fc800078e0004 */
[----:B------:R-:W-:Y:S02]  /*0be0*/  IMAD.WIDE.U32 R4, R9, 0x4, R4 ;  /* 0x0000000409047825 */ /* 0x000fe400078e0004 */
[----:B------:R0:W2:Y:S04]  /*0bf0*/  LDG.E.CONSTANT R6, desc[UR6][R6.64] ;  /* 0x0000000606067981 */ /* 0x0000a8000c1e9900 */
[----:B------:R1:W3:Y:S01]  /*0c00*/  LDG.E.CONSTANT R4, desc[UR6][R4.64] ;  /* 0x0000000604047981 */ /* 0x0002e2000c1e9900 */
[----:B------:R-:W4:Y:S01]  /*0c10*/  S2UR UR5, SR_CgaCtaId ;  /* 0x00000000000579c3 */ /* 0x000f220000008800 */
[----:B------:R-:W-:Y:S01]  /*0c20*/  SHF.R.U32.HI R9, RZ, 0x1, R21 ;  /* 0x00000001ff097819 */ /* 0x000fe20000011615 */
[----:B------:R-:W-:Y:S01]  /*0c30*/  UMOV UR4, 0x400 ;  /* 0x0000040000047882 */ /* 0x000fe20000000000 */
[----:B------:R-:W-:-:S02]  /*0c40*/  SHF.R.U32.HI R8, RZ, 0x1, R10 ;  /* 0x00000001ff087819 */ /* 0x000fc4000001160a */
[----:B------:R-:W-:Y:S01]  /*0c50*/  PLOP3.LUT P0, PT, PT, PT, PT, 0x8, 0x80 ;  /* 0x000000000080781c */ /* 0x000fe20003f0e170 */
[----:B------:R-:W-:-:S04]  /*0c60*/  IMAD.HI.U32 R9, R9, -0x6db6db6d, RZ ;  /* 0x9249249309097827 */ /* 0x000fc800078e00ff */
[----:B------:R-:W-:Y:S01]  /*0c70*/  IMAD.HI.U32 R8, R8, -0x6db6db6d, RZ ;  /* 0x9249249308087827 */ /* 0x000fe200078e00ff */
[----:B------:R-:W-:-:S04]  /*0c80*/  SHF.R.U32.HI R14, RZ, 0x2, R9 ;  /* 0x00000002ff0e7819 */ /* 0x000fc80000011609 */
[----:B------:R-:W-:Y:S01]  /*0c90*/  SHF.R.U32.HI R8, RZ, 0x2, R8 ;  /* 0x00000002ff087819 */ /* 0x000fe20000011608 */
[----:B------:R-:W-:Y:S01]  /*0ca0*/  IMAD R20, R14, -0xe, R21 ;  /* 0xfffffff20e147824 */ /* 0x000fe200078e0215 */
[----:B------:R-:W-:-:S03]  /*0cb0*/  IADD3 R21, PT, PT, R21, 0xc0, RZ ;  /* 0x000000c015157810 */ /* 0x000fc60007ffe0ff */
[----:B------:R-:W-:Y:S02]  /*0cc0*/  IMAD R10, R8, -0xe, R10 ;  /* 0xfffffff2080a7824 */ /* 0x000fe400078e020a */
[C---:B0-----:R-:W-:Y:S02]  /*0cd0*/  IMAD R7, R13.reuse, 0x36, R20 ;  /* 0x000000360d077824 */ /* 0x041fe400078e0214 */
[----:B-1----:R-:W-:Y:S01]  /*0ce0*/  IMAD R5, R13, 0x36, R10 ;  /* 0x000000360d057824 */ /* 0x002fe200078e020a */
[----:B----4-:R-:W-:Y:S01]  /*0cf0*/  ULEA UR4, UR5, UR4, 0x18 ;  /* 0x0000000405047291 */ /* 0x010fe2000f8ec0ff */
[----:B------:R-:W-:Y:S02]  /*0d00*/  IMAD R7, R14, 0x12, R7 ;  /* 0x000000120e077824 */ /* 0x000fe400078e0207 */
[----:B------:R-:W-:-:S03]  /*0d10*/  IMAD R5, R8, 0x12, R5 ;  /* 0x0000001208057824 */ /* 0x000fc600078e0205 */
[----:B------:R-:W-:Y:S02]  /*0d20*/  LEA R7, R7, UR4, 0x2 ;  /* 0x0000000407077c11 */ /* 0x000fe4000f8e10ff */
[----:B------:R-:W-:-:S03]  /*0d30*/  LEA R5, R5, UR4, 0x2 ;  /* 0x0000000405057c11 */ /* 0x000fc6000f8e10ff */
[----:B--2---:R0:W-:Y:S04]  /*0d40*/  STS [R7+0x4c], R6 ;  /* 0x00004c0607007388 */ /* 0x0041e80000000800 */
[----:B---3--:R0:W-:Y:S02]  /*0d50*/  STS [R5+0x4c], R4 ;  /* 0x00004c0405007388 */ /* 0x0081e40000000800 */
.L_x_14:
[----:B------:R-:W-:Y:S05]  /*0d60*/  BSYNC.RECONVERGENT B2 ;  /* 0x0000000000027941 */ /* 0x000fea0003800200 */
.L_x_13:
[----:B------:R-:W-:-:S13]  /*0d70*/  ISETP.LT.U32.OR P0, PT, R21, R18, P0 ;  /* 0x000000121500720c */ /* 0x000fda0000701470 */
[----:B------:R-:W-:Y:S05]  /*0d80*/  @!P0 BRA `(.L_x_9) ;  /* 0x00000000003c8947 */ /* 0x000fea0003800000 */
[----:B0-----:R-:W0:Y:S01]  /*0d90*/  LDC.64 R4, c[0x0][0x380] ;  /* 0x0000e000ff047b82 */ /* 0x001e220000000a00 */
[----:B------:R-:W-:-:S05]  /*0da0*/  IADD3 R17, PT, PT, R17, R21, RZ ;  /* 0x0000001511117210 */ /* 0x000fca0007ffe0ff */
[----:B0-----:R-:W-:-:S06]  /*0db0*/  IMAD.WIDE.U32 R4, R17, 0x4, R4 ;  /* 0x0000000411047825 */ /* 0x001fcc00078e0004 */
[----:B------:R-:W3:Y:S01]  /*0dc0*/  LDG.E.CONSTANT R4, desc[UR6][R4.64] ;  /* 0x0000000604047981 */ /* 0x000ee2000c1e9900 */
[----:B------:R-:W0:Y:S01]  /*0dd0*/  S2UR UR5, SR_CgaCtaId ;  /* 0x00000000000579c3 */ /* 0x000e220000008800 */
[----:B--2---:R-:W-:Y:S01]  /*0de0*/  SHF.R.U32.HI R6, RZ, 0x1, R21 ;  /* 0x00000001ff067819 */ /* 0x004fe20000011615 */
[----:B------:R-:W-:-:S04]  /*0df0*/  UMOV UR4, 0x400 ;  /* 0x0000040000047882 */ /* 0x000fc80000000000 */
[----:B------:R-:W-:-:S05]  /*0e00*/  IMAD.HI.U32 R6, R6, -0x6db6db6d, RZ ;  /* 0x9249249306067827 */ /* 0x000fca00078e00ff */
[----:B------:R-:W-:-:S05]  /*0e10*/  SHF.R.U32.HI R6, RZ, 0x2, R6 ;  /* 0x00000002ff067819 */ /* 0x000fca0000011606 */
[----:B------:R-:W-:-:S04]  /*0e20*/  IMAD R8, R6, -0xe, R21 ;  /* 0xfffffff206087824 */ /* 0x000fc800078e0215 */
[----:B------:R-:W-:Y:S01]  /*0e30*/  IMAD R7, R13, 0x36, R8 ;  /* 0x000000360d077824 */ /* 0x000fe200078e0208 */
[----:B0-----:R-:W-:-:S03]  /*0e40*/  ULEA UR4, UR5, UR4, 0x18 ;  /* 0x0000000405047291 */ /* 0x001fc6000f8ec0ff */
[----:B------:R-:W-:-:S05]  /*0e50*/  IMAD R7, R6, 0x12, R7 ;  /* 0x0000001206077824 */ /* 0x000fca00078e0207 */
[----:B------:R-:W-:-:S05]  /*0e60*/  LEA R7, R7, UR4, 0x2 ;  /* 0x0000000407077c11 */ /* 0x000fca000f8e10ff */
[----:B---3--:R3:W-:Y:S02]  /*0e70*/  STS [R7+0x4c], R4 ;  /* 0x00004c0407007388 */ /* 0x0087e40000000800 */
.L_x_9:
[----:B0-----:R-:W-:Y:S05]  /*0e80*/  BSYNC.RECONVERGENT B0 ;  /* 0x0000000000007941 */ /* 0x001fea0003800200 */
.L_x_8:
[C---:B------:R-:W-:Y:S02]  /*0e90*/  ISETP.GE.U32.AND P0, PT, R13.reuse, 0xc, PT ;  /* 0x0000000c0d00780c */ /* 0x040fe40003f06070 */
[----:B------:R-:W-:-:S11]  /*0ea0*/  IADD3 R13, PT, PT, R13, 0x4, RZ ;  /* 0x000000040d0d7810 */ /* 0x000fd60007ffe0ff */
[----:B------:R-:W-:Y:S05]  /*0eb0*/  @!P0 BRA `(.L_x_15) ;  /* 0xfffffff400c88947 */ /* 0x000fea000383ffff */
[----:B------:R-:W-:Y:S05]  /*0ec0*/  BSYNC.RECONVERGENT B1 ;  /* 0x0000000000017941 */ /* 0x000fea0003800200 */
.L_x_7:
[----:B------:R-:W-:Y:S05]  /*0ed0*/  BRA `(.L_x_16) ;  /* 0x0000000800547947 */ /* 0x000fea0003800000 */
.L_x_6:
[----:B------:R-:W-:Y:S01]  /*0ee0*/  HFMA2 R7, -RZ, RZ, 0, 8.3446502685546875e-07 ;  /* 0x0000000eff077431 */ /* 0x000fe200000001ff */
[----:B------:R-:W-:Y:S01]  /*0ef0*/  IADD3 R18, PT, PT, -R4, R5, RZ ;  /* 0x0000000504127210 */ /* 0x000fe20007ffe1ff */
[----:B------:R-:W-:Y:S01]  /*0f00*/  BSSY.RECONVERGENT B1, `(.L_x_16) ;  /* 0x0000092000017945 */ /* 0x000fe20003800200 */
[----:B------:R-:W-:-:S03]  /*0f10*/  MOV R13, R0 ;  /* 0x00000000000d7202 */ /* 0x000fc60000000f00 */
[----:B------:R-:W-:Y:S02]  /*0f20*/  IMAD R18, R18, 0xe, RZ ;  /* 0x0000000e12127824 */ /* 0x000fe400078e02ff */
[----:B------:R-:W-:-:S07]  /*0f30*/  IMAD R16, R16, R7, -0xe ;  /* 0xfffffff210107424 */ /* 0x000fce00078e0207 */
.L_x_24:
        /* <DEDUP_REMOVED lines=35> */
.L_x_21:
        /* <DEDUP_REMOVED lines=50> */
.L_x_20:
[----:B------:R-:W-:Y:S05]  /*1490*/  BSYNC.RECONVERGENT B2 ;  /* 0x0000000000027941 */ /* 0x000fea0003800200 */
.L_x_19:
        /* <DEDUP_REMOVED lines=34> */
.L_x_23:
[----:B------:R-:W-:Y:S05]  /*16c0*/  BSYNC.RECONVERGENT B2 ;  /* 0x0000000000027941 */ /* 0x000fea0003800200 */
.L_x_22:
        /* <DEDUP_REMOVED lines=17> */
.L_x_18:
[----:B0-----:R-:W-:Y:S05]  /*17e0*/  BSYNC.RECONVERGENT B0 ;  /* 0x0000000000007941 */ /* 0x001fea0003800200 */
.L_x_17:
[C---:B------:R-:W-:Y:S02]  /*17f0*/  ISETP.GE.U32.AND P0, PT, R13.reuse, 0xc, PT ;  /* 0x0000000c0d00780c */ /* 0x040fe40003f06070 */
[----:B------:R-:W-:-:S11]  /*1800*/  IADD3 R13, PT, PT, R13, 0x4, RZ ;  /* 0x000000040d0d7810 */ /* 0x000fd60007ffe0ff */
[----:B------:R-:W-:Y:S05]  /*1810*/  @!P0 BRA `(.L_x_24) ;  /* 0xfffffff400c88947 */ /* 0x000fea000383ffff */
[----:B------:R-:W-:Y:S05]  /*1820*/  BSYNC.RECONVERGENT B1 ;  /* 0x0000000000017941 */ /* 0x000fea0003800200 */
.L_x_16:
[----:B--2---:R-:W3:Y:S01]  /*1830*/  LDC.64 R14, c[0x0][0x388] ;  /* 0x0000e200ff0e7b82 */ /* 0x004ee20000000a00 */
[----:B------:R-:W-:-:S04]  /*1840*/  IMAD R12, R12, 0x3600, R3 ;  /* 0x000036000c0c7824 */ /* 0x000fc800078e0203 */
[----:B---3--:R-:W-:-:S05]  /*1850*/  IMAD.WIDE.U32 R4, R12, 0x4, R14 ;  /* 0x000000040c047825 */ /* 0x008fca00078e000e */
[----:B------:R-:W2:Y:S04]  /*1860*/  LDG.E.CONSTANT R18, desc[UR6][R4.64] ;  /* 0x0000000604127981 */ /* 0x000ea8000c1e9900 */
[----:B------:R-:W3:Y:S04]  /*1870*/  LDG.E.CONSTANT R20, desc[UR6][R4.64+0x180] ;  /* 0x0001800604147981 */ /* 0x000ee8000c1e9900 */
[----:B------:R-:W4:Y:S04]  /*1880*/  LDG.E.CONSTANT R27, desc[UR6][R4.64+0x300] ;  /* 0x00030006041b7981 */ /* 0x000f28000c1e9900 */
[----:B------:R-:W5:Y:S04]  /*1890*/  LDG.E.CONSTANT R23, desc[UR6][R4.64+0x480] ;  /* 0x0004800604177981 */ /* 0x000f68000c1e9900 */
[----:B------:R-:W5:Y:S01]  /*18a0*/  LDG.E.CONSTANT R22, desc[UR6][R4.64+0x600] ;  /* 0x0006000604167981 */ /* 0x000f62000c1e9900 */
[----:B------:R-:W-:-:S05]  /*18b0*/  IADD3 R7, PT, PT, R12, 0x1e0, RZ ;  /* 0x000001e00c077810 */ /* 0x000fca0007ffe0ff */
[----:B-1----:R-:W-:-:S05]  /*18c0*/  IMAD.WIDE.U32 R6, R7, 0x4, R14 ;  /* 0x0000000407067825 */ /* 0x002fca00078e000e */
[----:B------:R-:W5:Y:S01]  /*18d0*/  LDG.E.CONSTANT R19, desc[UR6][R6.64] ;  /* 0x0000000606137981 */ /* 0x000f62000c1e9900 */
[C---:B------:R-:W-:Y:S02]  /*18e0*/  IADD3 R9, PT, PT, R12.reuse, 0x240, RZ ;  /* 0x000002400c097810 */ /* 0x040fe40007ffe0ff */
[----:B------:R-:W-:-:S03]  /*18f0*/  IADD3 R11, PT, PT, R12, 0x2a0, RZ ;  /* 0x000002a00c0b7810 */ /* 0x000fc60007ffe0ff */
[----:B------:R-:W-:-:S05]  /*1900*/  IMAD.WIDE.U32 R8, R9, 0x4, R14 ;  /* 0x0000000409087825 */ /* 0x000fca00078e000e */
[----:B------:R0:W5:Y:S01]  /*1910*/  LDG.E.CONSTANT R25, desc[UR6][R8.64] ;  /* 0x0000000608197981 */ /* 0x000162000c1e9900 */
[----:B------:R-:W-:Y:S01]  /*1920*/  IMAD.WIDE.U32 R10, R11, 0x4, R14 ;  /* 0x000000040b0a7825 */ /* 0x000fe200078e000e */
[----:B------:R-:W-:-:S04]  /*1930*/  IADD3 R29, PT, PT, R12, 0x300, RZ ;  /* 0x000003000c1d7810 */ /* 0x000fc80007ffe0ff */
[----:B------:R1:W5:Y:S01]  /*1940*/  LDG.E.CONSTANT R24, desc[UR6][R10.64] ;  /* 0x000000060a187981 */ /* 0x000362000c1e9900 */
[----:B------:R-:W-:-:S05]  /*1950*/  IMAD.WIDE.U32 R28, R29, 0x4, R14 ;  /* 0x000000041d1c7825 */ /* 0x000fca00078e000e */
[----:B------:R-:W5:Y:S01]  /*1960*/  LDG.E.CONSTANT R21, desc[UR6][R28.64] ;  /* 0x000000061c157981 */ /* 0x000f62000c1e9900 */
[----:B------:R-:W1:Y:S01]  /*1970*/  S2UR UR5, SR_CgaCtaId ;  /* 0x00000000000579c3 */ /* 0x000e620000008800 */
[----:B0-----:R-:W-:Y:S01]  /*1980*/  IADD3 R9, PT, PT, R12, 0x360, RZ ;  /* 0x000003600c097810 */ /* 0x001fe20007ffe0ff */
[----:B------:R-:W-:-:S04]  /*1990*/  UMOV UR4, 0x400 ;  /* 0x0000040000047882 */ /* 0x000fc80000000000 */
[----:B-1----:R-:W-:Y:S01]  /*19a0*/  IMAD.WIDE.U32 R10, R9, 0x4, R14 ;  /* 0x00000004090a7825 */ /* 0x002fe200078e000e */
[----:B------:R-:W-:-:S04]  /*19b0*/  IADD3 R9, PT, PT, R12, 0x3c0, RZ ;  /* 0x000003c00c097810 */ /* 0x000fc80007ffe0ff */
[----:B------:R-:W5:Y:S01]  /*19c0*/  LDG.E.CONSTANT R17, desc[UR6][R10.64] ;  /* 0x000000060a117981 */ /* 0x000f62000c1e9900 */
[----:B------:R-:W-:-:S06]  /*19d0*/  ULEA UR4, UR5, UR4, 0x18 ;  /* 0x0000000405047291 */ /* 0x000fcc000f8ec0ff */
[----:B------:R-:W-:Y:S01]  /*19e0*/  LEA R16, R0, UR4, 0x4 ;  /* 0x0000000400107c11 */ /* 0x000fe2000f8e20ff */
[----:B------:R-:W-:Y:S01]  /*19f0*/  BAR.SYNC.DEFER_BLOCKING 0x0 ;  /* 0x0000000000007b1d */ /* 0x000fe20000010000 */
[----:B------:R-:W-:-:S05]  /*1a00*/  IMAD.WIDE.U32 R8, R9, 0x4, R14 ;  /* 0x0000000409087825 */ /* 0x000fca00078e000e */
[----:B------:R0:W5:Y:S04]  /*1a10*/  LDG.E.CONSTANT R13, desc[UR6][R8.64] ;  /* 0x00000006080d7981 */ /* 0x000168000c1e9900 */
[----:B------:R-:W2:Y:S04]  /*1a20*/  LDS.128 R4, [R16] ;  /* 0x0000000010047984 */ /* 0x000ea80000000c00 */
[----:B0-----:R-:W0:Y:S04]  /*1a30*/  LDS.64 R8, [R16+0x10] ;  /* 0x0000100010087984 */ /* 0x001e280000000a00 */
[----:B------:R-:W5:Y:S01]  /*1a40*/  LDS.64 R10, [R16+0x48] ;  /* 0x00004800100a7984 */ /* 0x000f620000000a00 */
[----:B--2---:R-:W-:-:S04]  /*1a50*/  FFMA R29, R18, R4, RZ ;  /* 0x00000004121d7223 */ /* 0x004fc800000000ff */
[-C--:B---3--:R-:W-:Y:S01]  /*1a60*/  FFMA R4, R20, R5.reuse, R29 ;  /* 0x0000000514047223 */ /* 0x088fe2000000001d */
[C---:B------:R-:W-:Y:S01]  /*1a70*/  FFMA R5, R18.reuse, R5, RZ ;  /* 0x0000000512057223 */ /* 0x040fe200000000ff */
[----:B------:R-:W-:-:S03]  /*1a80*/  FFMA R26, R18, R6, RZ ;  /* 0x00000006121a7223 */ /* 0x000fc600000000ff */
[-C--:B------:R-:W-:Y:S01]  /*1a90*/  FFMA R28, R20, R6.reuse, R5 ;  /* 0x00000006141c7223 */ /* 0x080fe20000000005 */
[-C--:B------:R-:W-:Y:S01]  /*1aa0*/  FFMA R5, R18, R7.reuse, RZ ;  /* 0x0000000712057223 */ /* 0x080fe200000000ff */
[-C--:B------:R-:W-:Y:S02]  /*1ab0*/  FFMA R26, R20, R7.reuse, R26 ;  /* 0x00000007141a7223 */ /* 0x080fe4000000001a */
[C---:B----4-:R-:W-:Y:S01]  /*1ac0*/  FFMA R18, R27.reuse, R7, R28 ;  /* 0x000000071b127223 */ /* 0x050fe2000000001c */
[----:B------:R-:W-:Y:S01]  /*1ad0*/  IADD3 R7, PT, PT, R12, 0x420, RZ ;  /* 0x000004200c077810 */ /* 0x000fe20007ffe0ff */
[----:B------:R-:W-:Y:S01]  /*1ae0*/  FFMA R6, R27, R6, R4 ;  /* 0x000000061b067223 */ /* 0x000fe20000000004 */
[----:B0-----:R-:W-:-:S03]  /*1af0*/  FFMA R28, R20, R8, R5 ;  /* 0x00000008141c7223 */ /* 0x001fc60000000005 */
[----:B------:R-:W-:-:S04]  /*1b00*/  IMAD.WIDE.U32 R4, R7, 0x4, R14 ;  /* 0x0000000407047825 */ /* 0x000fc800078e000e */
[C---:B------:R-:W-:Y:S01]  /*1b10*/  FFMA R26, R27.reuse, R8, R26 ;  /* 0x000000081b1a7223 */ /* 0x040fe2000000001a */
[----:B------:R-:W-:Y:S01]  /*1b20*/  FFMA R27, R27, R9, R28 ;  /* 0x000000091b1b7223 */ /* 0x000fe2000000001c */
[----:B------:R0:W2:Y:S01]  /*1b30*/  LDG.E.CONSTANT R20, desc[UR6][R4.64] ;  /* 0x0000000604147981 */ /* 0x0000a2000c1e9900 */
[----:B-----5:R-:W-:-:S03]  /*1b40*/  FFMA R9, R23, R10, R6 ;  /* 0x0000000a17097223 */ /* 0x020fc60000000006 */
[----:B0-----:R-:W0:Y:S01]  /*1b50*/  LDS.128 R4, [R16+0x50] ;  /* 0x0000500010047984 */ /* 0x001e220000000c00 */
[----:B------:R-:W-:Y:S01]  /*1b60*/  IADD3 R29, PT, PT, R12, 0x480, RZ ;  /* 0x000004800c1d7810 */ /* 0x000fe20007ffe0ff */
[-C--:B------:R-:W-:Y:S01]  /*1b70*/  FFMA R10, R23, R11.reuse, R18 ;  /* 0x0000000b170a7223 */ /* 0x080fe20000000012 */
[----:B------:R-:W-:-:S03]  /*1b80*/  FFMA R11, R22, R11, R9 ;  /* 0x0000000b160b7223 */ /* 0x000fc60000000009 */
[----:B------:R-:W-:-:S05]  /*1b90*/  IMAD.WIDE.U32 R8, R29, 0x4, R14 ;  /* 0x000000041d087825 */ /* 0x000fca00078e000e */
[----:B------:R1:W3:Y:S02]  /*1ba0*/  LDG.E.CONSTANT R18, desc[UR6][R8.64] ;  /* 0x0000000608127981 */ /* 0x0002e4000c1e9900 */
[----:B-1----:R-:W-:-:S05]  /*1bb0*/  IADD3 R9, PT, PT, R12, 0x4e0, RZ ;  /* 0x000004e00c097810 */ /* 0x002fca0007ffe0ff */
[----:B------:R-:W-:-:S04]  /*1bc0*/  IMAD.WIDE.U32 R8, R9, 0x4, R14 ;  /* 0x0000000409087825 */ /* 0x000fc800078e000e */
[CC--:B0-----:R-:W-:Y:S01]  /*1bd0*/  FFMA R28, R23.reuse, R4.reuse, R26 ;  /* 0x00000004171c7223 */ /* 0x0c1fe2000000001a */
[-C--:B------:R-:W-:Y:S02]  /*1be0*/  FFMA R29, R23, R5.reuse, R27 ;  /* 0x00000005171d7223 */ /* 0x080fe4000000001b */
[----:B------:R0:W4:Y:S01]  /*1bf0*/  LDG.E.CONSTANT R23, desc[UR6][R8.64] ;  /* 0x0000000608177981 */ /* 0x000122000c1e9900 */
[CC--:B------:R-:W-:Y:S01]  /*1c00*/  FFMA R27, R22.reuse, R5.reuse, R28 ;  /* 0x00000005161b7223 */ /* 0x0c0fe2000000001c */
[C---:B------:R-:W-:Y:S01]  /*1c10*/  FFMA R26, R22.reuse, R4, R10 ;  /* 0x00000004161a7223 */ /* 0x040fe2000000000a */
[----:B------:R-:W-:Y:S01]  /*1c20*/  FFMA R28, R22, R6, R29 ;  /* 0x00000006161c7223 */ /* 0x000fe2000000001d */
[C---:B------:R-:W-:Y:S01]  /*1c30*/  FFMA R10, R19.reuse, R4, R11 ;  /* 0x00000004130a7223 */ /* 0x040fe2000000000b */
[C---:B------:R-:W-:Y:S01]  /*1c40*/  FFMA R27, R19.reuse, R6, R27 ;  /* 0x00000006131b7223 */ /* 0x040fe2000000001b */
[C---:B------:R-:W-:Y:S01]  /*1c50*/  FFMA R26, R19.reuse, R5, R26 ;  /* 0x00000005131a7223 */ /* 0x040fe2000000001a */
[----:B------:R-:W-:-:S02]  /*1c60*/  FFMA R28, R19, R7, R28 ;  /* 0x00000007131c7223 */ /* 0x000fc4000000001c */
[----:B------:R-:W1:Y:S01]  /*1c70*/  LDS.128 R4, [R16+0x90] ;  /* 0x0000900010047984 */ /* 0x000e620000000c00 */
[----:B0-----:R-:W-:-:S05]  /*1c80*/  IADD3 R9, PT, PT, R12, 0x540, RZ ;  /* 0x000005400c097810 */ /* 0x001fca0007ffe0ff */
[----:B------:R-:W-:-:S05]  /*1c90*/  IMAD.WIDE.U32 R8, R9, 0x4, R14 ;  /* 0x0000000409087825 */ /* 0x000fca00078e000e */
[----:B------:R0:W5:Y:S01]  /*1ca0*/  LDG.E.CONSTANT R22, desc[UR6][R8.64] ;  /* 0x0000000608167981 */ /* 0x000162000c1e9900 */
[----:B------:R-:W-:-:S05]  /*1cb0*/  IADD3 R11, PT, PT, R12, 0x5a0, RZ ;  /* 0x000005a00c0b7810 */ /* 0x000fca0007ffe0ff */
[----:B0-----:R-:W-:-:S05]  /*1cc0*/  IMAD.WIDE.U32 R8, R11, 0x4, R14 ;  /* 0x000000040b087825 */ /* 0x001fca00078e000e */
[----:B------:R0:W5:Y:S04]  /*1cd0*/  LDG.E.CONSTANT R19, desc[UR6][R8.64] ;  /* 0x0000000608137981 */ /* 0x000168000c1e9900 */
[----:B0-----:R-:W0:Y:S01]  /*1ce0*/  LDS.64 R8, [R16+0xa0] ;  /* 0x0000a00010087984 */ /* 0x001e220000000a00 */
[C---:B-1----:R-:W-:Y:S01]  /*1cf0*/  FFMA R29, R25.reuse, R4, R10 ;  /* 0x00000004191d7223 */ /* 0x042fe2000000000a */
[C---:B------:R-:W-:Y:S01]  /*1d00*/  FFMA R10, R25.reuse, R6, R27 ;  /* 0x00000006190a7223 */ /* 0x040fe2000000001b */
[C---:B------:R-:W-:Y:S01]  /*1d10*/  FFMA R11, R25.reuse, R5, R26 ;  /* 0x00000005190b7223 */ /* 0x040fe2000000001a */
[----:B------:R-:W-:Y:S01]  /*1d20*/  FFMA R27, R25, R7, R28 ;  /* 0x00000007191b7223 */ /* 0x000fe2000000001c */
[----:B------:R-:W-:Y:S01]  /*1d30*/  IADD3 R25, PT, PT, R12, 0x600, RZ ;  /* 0x000006000c197810 */ /* 0x000fe20007ffe0ff */
[----:B------:R-:W-:-:S04]  /*1d40*/  FFMA R26, R24, R5, R29 ;  /* 0x00000005181a7223 */ /* 0x000fc8000000001d */
[----:B------:R-:W-:-:S04]  /*1d50*/  IMAD.WIDE.U32 R4, R25, 0x4, R14 ;  /* 0x0000000419047825 */ /* 0x000fc800078e000e */
[CC--:B------:R-:W-:Y:S01]  /*1d60*/  FFMA R11, R24.reuse, R6.reuse, R11 ;  /* 0x00000006180b7223 */ /* 0x0c0fe2000000000b */
[----:B------:R1:W5:Y:S01]  /*1d70*/  LDG.E.CONSTANT R25, desc[UR6][R4.64] ;  /* 0x0000000604197981 */ /* 0x000362000c1e9900 */
[C---:B------:R-:W-:Y:S01]  /*1d80*/  FFMA R6, R21.reuse, R6, R26 ;  /* 0x0000000615067223 */ /* 0x040fe2000000001a */
[-C--:B------:R-:W-:Y:S01]  /*1d90*/  FFMA R28, R24, R7.reuse, R10 ;  /* 0x00000007181c7223 */ /* 0x080fe2000000000a */
[----:B------:R-:W-:Y:S02]  /*1da0*/  FFMA R26, R21, R7, R11 ;  /* 0x00000007151a7223 */ /* 0x000fe4000000000b */
[----:B------:R-:W0:Y:S01]  /*1db0*/  LDS.64 R10, [R16+0xd8] ;  /* 0x0000d800100a7984 */ /* 0x000e220000000a00 */
[----:B------:R-:W-:-:S05]  /*1dc0*/  IADD3 R7, PT, PT, R12, 0x660, RZ ;  /* 0x000006600c077810 */ /* 0x000fca0007ffe0ff */
[----:B-1----:R-:W-:-:S04]  /*1dd0*/  IMAD.WIDE.U32 R4, R7, 0x4, R14 ;  /* 0x0000000407047825 */ /* 0x002fc800078e000e */
[----:B0-----:R-:W-:Y:S02]  /*1de0*/  FFMA R27, R24, R8, R27 ;  /* 0x00000008181b7223 */ /* 0x001fe4000000001b */
[----:B------:R0:W5:Y:S01]  /*1df0*/  LDG.E.CONSTANT R24, desc[UR6][R4.64] ;  /* 0x0000000604187981 */ /* 0x000162000c1e9900 */
[----:B------:R-:W-:-:S03]  /*1e00*/  FFMA R10, R17, R10, R6 ;  /* 0x0000000a110a7223 */ /* 0x000fc60000000006 */
[----:B0-----:R-:W0:Y:S01]  /*1e10*/  LDS.128 R4, [R16+0xe0] ;  /* 0x0000e00010047984 */ /* 0x001e220000000c00 */
[C---:B------:R-:W-:Y:S01]  /*1e20*/  FFMA R8, R21.reuse, R8, R28 ;  /* 0x0000000815087223 */ /* 0x040fe2000000001c */
[----:B------:R-:W-:Y:S01]  /*1e30*/  FFMA R28, R21, R9, R27 ;  /* 0x00000009151c7223 */ /* 0x000fe2000000001b */
[----:B------:R-:W-:Y:S01]  /*1e40*/  IADD3 R9, PT, PT, R12, 0x6c0, RZ ;  /* 0x000006c00c097810 */ /* 0x000fe20007ffe0ff */
[-C--:B------:R-:W-:Y:S01]  /*1e50*/  FFMA R26, R17, R11.reuse, R26 ;  /* 0x0000000b111a7223 */ /* 0x080fe2000000001a */
[----:B------:R-:W-:-:S03]  /*1e60*/  FFMA R21, R13, R11, R10 ;  /* 0x0000000b0d157223 */ /* 0x000fc6000000000a */
[----:B------:R-:W-:Y:S01]  /*1e70*/  IMAD.WIDE.U32 R10, R9, 0x4, R14 ;  /* 0x00000004090a7825 */ /* 0x000fe200078e000e */
[----:B------:R-:W-:-:S05]  /*1e80*/  IADD3 R9, PT, PT, R12, 0x720, RZ ;  /* 0x000007200c097810 */ /* 0x000fca0007ffe0ff */
[----:B------:R-:W5:Y:S01]  /*1e90*/  LDG.E.CONSTANT R10, desc[UR6][R10.64] ;  /* 0x000000060a0a7981 */ /* 0x000f62000c1e9900 */
[CC--:B0-----:R-:W-:Y:S01]  /*1ea0*/  FFMA R8, R17.reuse, R4.reuse, R8 ;  /* 0x0000000411087223 */ /* 0x0c1fe20000000008 */
[-C--:B------:R-:W-:Y:S01]  /*1eb0*/  FFMA R17, R17, R5.reuse, R28 ;  /* 0x0000000511117223 */ /* 0x080fe2000000001c */
[C---:B------:R-:W-:Y:S02]  /*1ec0*/  FFMA R26, R13.reuse, R4, R26 ;  /* 0x000000040d1a7223 */ /* 0x040fe4000000001a */
[C---:B------:R-:W-:Y:S01]  /*1ed0*/  FFMA R27, R13.reuse, R5, R8 ;  /* 0x000000050d1b7223 */ /* 0x040fe20000000008 */
[----:B------:R-:W-:Y:S01]  /*1ee0*/  FFMA R28, R13, R6, R17 ;  /* 0x000000060d1c7223 */ /* 0x000fe20000000011 */
[----:B------:R-:W-:Y:S01]  /*1ef0*/  IMAD.WIDE.U32 R8, R9, 0x4, R14 ;  /* 0x0000000409087825 */ /* 0x000fe200078e000e */
[----:B------:R-:W-:-:S04]  /*1f00*/  IADD3 R13, PT, PT, R12, 0x780, RZ ;  /* 0x000007800c0d7810 */ /* 0x000fc80007ffe0ff */
[----:B------:R0:W5:Y:S02]  /*1f10*/  LDG.E.CONSTANT R17, desc[UR6][R8.64] ;  /* 0x0000000608117981 */ /* 0x000164000c1e9900 */
[----:B0-----:R-:W-:-:S05]  /*1f20*/  IMAD.WIDE.U32 R8, R13, 0x4, R14 ;  /* 0x000000040d087825 */ /* 0x001fca00078e000e */
[----:B------:R0:W5:Y:S01]  /*1f30*/  LDG.E.CONSTANT R13, desc[UR6][R8.64] ;  /* 0x00000006080d7981 */ /* 0x000162000c1e9900 */
[----:B------:R-:W-:Y:S01]  /*1f40*/  IADD3 R11, PT, PT, R12, 0x7e0, RZ ;  /* 0x000007e00c0b7810 */ /* 0x000fe20007ffe0ff */
[C---:B--2---:R-:W-:Y:S01]  /*1f50*/  FFMA R21, R20.reuse, R4, R21 ;  /* 0x0000000414157223 */ /* 0x044fe20000000015 */
[C---:B------:R-:W-:Y:S01]  /*1f60*/  FFMA R26, R20.reuse, R5, R26 ;  /* 0x00000005141a7223 */ /* 0x040fe2000000001a */
[C---:B------:R-:W-:Y:S01]  /*1f70*/  FFMA R27, R20.reuse, R6, R27 ;  /* 0x00000006141b7223 */ /* 0x040fe2000000001b */
[----:B------:R-:W-:Y:S02]  /*1f80*/  FFMA R28, R20, R7, R28 ;  /* 0x00000007141c7223 */ /* 0x000fe4000000001c */
[----:B------:R-:W3:Y:S02]  /*1f90*/  LDS.128 R4, [R16+0x120] ;  /* 0x0001200010047984 */ /* 0x000ee40000000c00 */
[C---:B---3--:R-:W-:Y:S01]  /*1fa0*/  FFMA R4, R18.reuse, R4, R21 ;  /* 0x0000000412047223 */ /* 0x048fe20000000015 */
[C---:B0-----:R-:W-:Y:S01]  /*1fb0*/  FFMA R8, R18.reuse, R6, R27 ;  /* 0x0000000612087223 */ /* 0x041fe2000000001b */
[C---:B------:R-:W-:Y:S01]  /*1fc0*/  FFMA R26, R18.reuse, R5, R26 ;  /* 0x00000005121a7223 */ /* 0x040fe2000000001a */
[----:B------:R-:W-:Y:S01]  /*1fd0*/  FFMA R9, R18, R7, R28 ;  /* 0x0000000712097223 */ /* 0x000fe2000000001c */
[----:B------:R-:W0:Y:S01]  /*1fe0*/  LDS.64 R20, [R16+0x130] ;  /* 0x0001300010147984 */ /* 0x000e220000000a00 */
[----:B----4-:R-:W-:Y:S01]  /*1ff0*/  FFMA R27, R23, R5, R4 ;  /* 0x00000005171b7223 */ /* 0x010fe20000000004 */
[----:B------:R-:W-:-:S05]  /*2000*/  IMAD.WIDE.U32 R4, R11, 0x4, R14 ;  /* 0x000000040b047825 */ /* 0x000fca00078e000e */
[----:B------:R1:W2:Y:S01]  /*2010*/  LDG.E.CONSTANT R18, desc[UR6][R4.64] ;  /* 0x0000000604127981 */ /* 0x0002a2000c1e9900 */
[----:B------:R-:W-:-:S05]  /*2020*/  IADD3 R11, PT, PT, R12, 0x840, RZ ;  /* 0x000008400c0b7810 */ /* 0x000fca0007ffe0ff */
[----:B-1----:R-:W-:-:S05]  /*2030*/  IMAD.WIDE.U32 R4, R11, 0x4, R14 ;  /* 0x000000040b047825 */ /* 0x002fca00078e000e */
[----:B------:R1:W3:Y:S01]  /*2040*/  LDG.E.CONSTANT R11, desc[UR6][R4.64] ;  /* 0x00000006040b7981 */ /* 0x0002e2000c1e9900 */
[-C--:B-----5:R-:W-:Y:S01]  /*2050*/  FFMA R28, R22, R6.reuse, R27 ;  /* 0x00000006161c7223 */ /* 0x0a0fe2000000001b */
[C---:B------:R-:W-:Y:S01]  /*2060*/  FFMA R29, R23.reuse, R6, R26 ;  /* 0x00000006171d7223 */ /* 0x040fe2000000001a */
[----:B------:R-:W-:-:S03]  /*2070*/  FFMA R27, R23, R7, R8 ;  /* 0x00000007171b7223 */ /* 0x000fc60000000008 */
[C---:B------:R-:W-:Y:S01]  /*2080*/  FFMA R26, R22.reuse, R7, R29 ;  /* 0x00000007161a7223 */ /* 0x040fe2000000001d */
[-C--:B0-----:R-:W-:Y:S02]  /*2090*/  FFMA R6, R23, R20.reuse, R9 ;  /* 0x0000001417067223 */ /* 0x081fe40000000009 */
[----:B------:R-:W0:Y:S01]  /*20a0*/  LDS.64 R8, [R16+0x168] ;  /* 0x0001680010087984 */ /* 0x000e220000000a00 */
[C---:B------:R-:W-:Y:S01]  /*20b0*/  FFMA R27, R22.reuse, R20, R27 ;  /* 0x00000014161b7223 */ /* 0x040fe2000000001b */
[----:B------:R-:W-:Y:S01]  /*20c0*/  FFMA R22, R22, R21, R6 ;  /* 0x0000001516167223 */ /* 0x000fe20000000006 */
[----:B------:R-:W-:Y:S01]  /*20d0*/  IADD3 R21, PT, PT, R12, 0x8a0, RZ ;  /* 0x000008a00c157810 */ /* 0x000fe20007ffe0ff */
[----:B-1----:R-:W1:Y:S04]  /*20e0*/  LDS.128 R4, [R16+0x170] ;  /* 0x0001700010047984 */ /* 0x002e680000000c00 */
[----:B------:R-:W-:-:S05]  /*20f0*/  IMAD.WIDE.U32 R20, R21, 0x4, R14 ;  /* 0x0000000415147825 */ /* 0x000fca00078e000e */
[----:B------:R-:W4:Y:S01]  /*2100*/  LDG.E.CONSTANT R23, desc[UR6][R20.64] ;  /* 0x0000000614177981 */ /* 0x000f22000c1e9900 */
[----:B------:R-:W-:Y:S01]  /*2110*/  IADD3 R29, PT, PT, R12, 0x900, RZ ;  /* 0x000009000c1d7810 */ /* 0x000fe20007ffe0ff */
[C---:B0-----:R-:W-:Y:S01]  /*2120*/  FFMA R8, R19.reuse, R8, R28 ;  /* 0x0000000813087223 */ /* 0x041fe2000000001c */
[----:B------:R-:W-:-:S03]  /*2130*/  FFMA R28, R19, R9, R26 ;  /* 0x00000009131c7223 */ /* 0x000fc6000000001a */
[----:B------:R-:W-:Y:S01]  /*2140*/  FFMA R26, R25, R9, R8 ;  /* 0x00000009191a7223 */ /* 0x000fe20000000008 */
[CC--:B-1----:R-:W-:Y:S01]  /*2150*/  FFMA R8, R19.reuse, R4.reuse, R27 ;  /* 0x0000000413087223 */ /* 0x0c2fe2000000001b */
[-C--:B------:R-:W-:Y:S01]  /*2160*/  FFMA R9, R19, R5.reuse, R22 ;  /* 0x0000000513097223 */ /* 0x080fe20000000016 */
[C---:B------:R-:W-:Y:S02]  /*2170*/  FFMA R27, R25.reuse, R4, R28 ;  /* 0x00000004191b7223 */ /* 0x040fe4000000001c */
[C---:B------:R-:W-:Y:S01]  /*2180*/  FFMA R19, R25.reuse, R5, R8 ;  /* 0x0000000519137223 */ /* 0x040fe20000000008 */
[----:B------:R-:W-:Y:S01]  /*2190*/  FFMA R25, R25, R6, R9 ;  /* 0x0000000619197223 */ /* 0x000fe20000000009 */
[----:B------:R-:W-:Y:S01]  /*21a0*/  IMAD.WIDE.U32 R8, R29, 0x4, R14 ;  /* 0x000000041d087825 */ /* 0x000fe200078e000e */
[----:B------:R-:W-:-:S04]  /*21b0*/  IADD3 R29, PT, PT, R12, 0x960, RZ ;  /* 0x000009600c1d7810 */ /* 0x000fc80007ffe0ff */
[----:B------:R0:W5:Y:S02]  /*21c0*/  LDG.E.CONSTANT R22, desc[UR6][R8.64] ;  /* 0x0000000608167981 */ /* 0x000164000c1e9900 */
[----:B0-----:R-:W-:Y:S01]  /*21d0*/  IMAD.WIDE.U32 R8, R29, 0x4, R14 ;  /* 0x000000041d087825 */ /* 0x001fe200078e000e */
[----:B------:R-:W-:-:S04]  /*21e0*/  IADD3 R29, PT, PT, R12, 0x9c0, RZ ;  /* 0x000009c00c1d7810 */ /* 0x000fc80007ffe0ff */
[----:B------:R0:W5:Y:S02]  /*21f0*/  LDG.E.CONSTANT R21, desc[UR6][R8.64] ;  /* 0x0000000608157981 */ /* 0x000164000c1e9900 */
[----:B0-----:R-:W-:-:S05]  /*2200*/  IMAD.WIDE.U32 R8, R29, 0x4, R14 ;  /* 0x000000041d087825 */ /* 0x001fca00078e000e */
[----:B------:R0:W5:Y:S02]  /*2210*/  LDG.E.CONSTANT R20, desc[UR6][R8.64] ;  /* 0x0000000608147981 */ /* 0x000164000c1e9900 */
[C---:B0-----:R-:W-:Y:S01]  /*2220*/  FFMA R8, R24.reuse, R4, R26 ;  /* 0x0000000418087223 */ /* 0x041fe2000000001a */
[C---:B------:R-:W-:Y:S01]  /*2230*/  FFMA R9, R24.reuse, R5, R27 ;  /* 0x0000000518097223 */ /* 0x040fe2000000001b */
[C---:B------:R-:W-:Y:S01]  /*2240*/  FFMA R27, R24.reuse, R6, R19 ;  /* 0x00000006181b7223 */ /* 0x040fe20000000013 */
[----:B------:R-:W-:Y:S02]  /*2250*/  FFMA R26, R24, R7, R25 ;  /* 0x00000007181a7223 */ /* 0x000fe40000000019 */
[----:B------:R-:W0:Y:S01]  /*2260*/  LDS.128 R4, [R16+0x1b0] ;  /* 0x0001b00010047984 */ /* 0x000e220000000c00 */
[----:B------:R-:W-:-:S05]  /*2270*/  IADD3 R25, PT, PT, R12, 0xa20, RZ ;  /* 0x00000a200c197810 */ /* 0x000fca0007ffe0ff */
[----:B------:R-:W-:-:S05]  /*2280*/  IMAD.WIDE.U32 R24, R25, 0x4, R14 ;  /* 0x0000000419187825 */ /* 0x000fca00078e000e */
[----:B------:R-:W5:Y:S01]  /*2290*/  LDG.E.CONSTANT R19, desc[UR6][R24.64] ;  /* 0x0000000618137981 */ /* 0x000f62000c1e9900 */
[C---:B0-----:R-:W-:Y:S01]  /*22a0*/  FFMA R4, R10.reuse, R4, R8 ;  /* 0x000000040a047223 */ /* 0x041fe20000000008 */
[----:B------:R-:W-:-:S03]  /*22b0*/  FFMA R29, R10, R5, R9 ;  /* 0x000000050a1d7223 */ /* 0x000fc60000000009 */
[C---:B------:R-:W-:Y:S01]  /*22c0*/  FFMA R4, R17.reuse, R5, R4 ;  /* 0x0000000511047223 */ /* 0x040fe20000000004 */
[C---:B------:R-:W-:Y:S01]  /*22d0*/  FFMA R9, R10.reuse, R7, R26 ;  /* 0x000000070a097223 */ /* 0x040fe2000000001a */
[-C--:B------:R-:W-:Y:S02]  /*22e0*/  FFMA R26, R17, R6.reuse, R29 ;  /* 0x00000006111a7223 */ /* 0x080fe4000000001d */
[-C--:B------:R-:W-:Y:S02]  /*22f0*/  FFMA R29, R13, R6.reuse, R4 ;  /* 0x000000060d1d7223 */ /* 0x080fe40000000004 */
[----:B------:R-:W0:Y:S01]  /*2300*/  LDS.64 R4, [R16+0x1c0] ;  /* 0x0001c00010047984 */ /* 0x000e220000000a00 */
[----:B------:R-:W-:-:S03]  /*2310*/  FFMA R8, R10, R6, R27 ;  /* 0x000000060a087223 */ /* 0x000fc6000000001b */
[----:B------:R-:W5:Y:S01]  /*2320*/  LDG.E.CONSTANT R10, desc[UR6][R24.64+0x180] ;  /* 0x00018006180a7981 */ /* 0x000f62000c1e9900 */
[CC--:B------:R-:W-:Y:S01]  /*2330*/  FFMA R6, R17.reuse, R7.reuse, R8 ;  /* 0x0000000711067223 */ /* 0x0c0fe20000000008 */
[-C--:B0-----:R-:W-:Y:S02]  /*2340*/  FFMA R28, R17, R4.reuse, R9 ;  /* 0x00000004111c7223 */ /* 0x081fe40000000009 */
[----:B------:R-:W2:Y:S04]  /*2350*/  LDS.64 R8, [R16+0x1f8] ;  /* 0x0001f80010087984 */ /* 0x000ea80000000a00 */
[----:B------:R0:W5:Y:S01]  /*2360*/  LDG.E.CONSTANT R17, desc[UR6][R24.64+0x300] ;  /* 0x0003000618117981 */ /* 0x000162000c1e9900 */
[C---:B------:R-:W-:Y:S01]  /*2370*/  FFMA R26, R13.reuse, R7, R26 ;  /* 0x000000070d1a7223 */ /* 0x040fe2000000001a */
[C---:B------:R-:W-:Y:S01]  /*2380*/  FFMA R27, R13.reuse, R4, R6 ;  /* 0x000000040d1b7223 */ /* 0x040fe20000000006 */
[----:B------:R-:W-:-:S02]  /*2390*/  FFMA R13, R13, R5, R28 ;  /* 0x000000050d0d7223 */ /* 0x000fc4000000001c */
[----:B------:R-:W1:Y:S01]  /*23a0*/  LDS.128 R4, [R16+0x200] ;  /* 0x0002000010047984 */ /* 0x000e620000000c00 */
[----:B--2---:R-:W-:Y:S01]  /*23b0*/  FFMA R8, R18, R8, R29 ;  /* 0x0000000812087223 */ /* 0x004fe2000000001d */
[----:B------:R-:W-:-:S05]  /*23c0*/  IADD3 R29, PT, PT, R12, 0xb40, RZ ;  /* 0x00000b400c1d7810 */ /* 0x000fca0007ffe0ff */
[----:B0-----:R-:W-:-:S06]  /*23d0*/  IMAD.WIDE.U32 R24, R29, 0x4, R14 ;  /* 0x000000041d187825 */ /* 0x001fcc00078e000e */
[----:B------:R-:W2:Y:S01]  /*23e0*/  LDG.E.CONSTANT R24, desc[UR6][R24.64] ;  /* 0x0000000618187981 */ /* 0x000ea2000c1e9900 */
[----:B------:R-:W-:Y:S01]  /*23f0*/  IADD3 R29, PT, PT, R12, 0xba0, RZ ;  /* 0x00000ba00c1d7810 */ /* 0x000fe20007ffe0ff */
[-C--:B------:R-:W-:Y:S01]  /*2400*/  FFMA R26, R18, R9.reuse, R26 ;  /* 0x00000009121a7223 */ /* 0x080fe2000000001a */
[----:B---3--:R-:W-:-:S03]  /*2410*/  FFMA R9, R11, R9, R8 ;  /* 0x000000090b097223 */ /* 0x008fc60000000008 */
[----:B------:R-:W-:-:S04]  /*2420*/  IMAD.WIDE.U32 R28, R29, 0x4, R14 ;  /* 0x000000041d1c7825 */ /* 0x000fc800078e000e */
[CC--:B-1----:R-:W-:Y:S01]  /*2430*/  FFMA R8, R18.reuse, R4.reuse, R27 ;  /* 0x0000000412087223 */ /* 0x0c2fe2000000001b */
[-C--:B------:R-:W-:Y:S02]  /*2440*/  FFMA R13, R18, R5.reuse, R13 ;  /* 0x00000005120d7223 */ /* 0x080fe4000000000d */
[----:B------:R0:W3:Y:S01]  /*2450*/  LDG.E.CONSTANT R18, desc[UR6][R28.64] ;  /* 0x000000061c127981 */ /* 0x0000e2000c1e9900 */
[----:B------:R-:W-:Y:S01]  /*2460*/  IADD3 R27, PT, PT, R12, 0xc00, RZ ;  /* 0x00000c000c1b7810 */ /* 0x000fe20007ffe0ff */
[C---:B------:R-:W-:Y:S01]  /*2470*/  FFMA R8, R11.reuse, R5, R8 ;  /* 0x000000050b087223 */ /* 0x040fe20000000008 */
[----:B0-----:R-:W-:-:S03]  /*2480*/  FFMA R28, R11, R4, R26 ;  /* 0x000000040b1c7223 */ /* 0x001fc6000000001a */
[----:B------:R-:W-:-:S04]  /*2490*/  IMAD.WIDE.U32 R26, R27, 0x4, R14 ;  /* 0x000000041b1a7825 */ /* 0x000fc800078e000e */
[----:B------:R-:W-:Y:S02]  /*24a0*/  FFMA R11, R11, R6, R13 ;  /* 0x000000060b0b7223 */ /* 0x000fe4000000000d */
[----:B------:R0:W3:Y:S01]  /*24b0*/  LDG.E.CONSTANT R13, desc[UR6][R26.64] ;  /* 0x000000061a0d7981 */ /* 0x0000e2000c1e9900 */
[C---:B----4-:R-:W-:Y:S01]  /*24c0*/  FFMA R25, R23.reuse, R4, R9 ;  /* 0x0000000417197223 */ /* 0x050fe20000000009 */
[C---:B0-----:R-:W-:Y:S01]  /*24d0*/  FFMA R26, R23.reuse, R5, R28 ;  /* 0x00000005171a7223 */ /* 0x041fe2000000001c */
[C---:B------:R-:W-:Y:S01]  /*24e0*/  FFMA R27, R23.reuse, R6, R8 ;  /* 0x00000006171b7223 */ /* 0x040fe20000000008 */
[----:B------:R-:W-:Y:S02]  /*24f0*/  FFMA R23, R23, R7, R11 ;  /* 0x0000000717177223 */ /* 0x000fe4000000000b */
[----:B------:R-:W5:Y:S01]  /*2500*/  LDS.128 R4, [R16+0x240] ;  /* 0x0002400010047984 */ /* 0x000f620000000c00 */
[C---:B------:R-:W-:Y:S02]  /*2510*/  IADD3 R9, PT, PT, R12.reuse, 0xc60, RZ ;  /* 0x00000c600c097810 */ /* 0x040fe40007ffe0ff */
[----:B------:R-:W-:-:S03]  /*2520*/  IADD3 R29, PT, PT, R12, 0xcc0, RZ ;  /* 0x00000cc00c1d7810 */ /* 0x000fc60007ffe0ff */
[----:B------:R-:W-:-:S05]  /*2530*/  IMAD.WIDE.U32 R8, R9, 0x4, R14 ;  /* 0x0000000409087825 */ /* 0x000fca00078e000e */
[----:B------:R0:W4:Y:S04]  /*2540*/  LDG.E.CONSTANT R11, desc[UR6][R8.64] ;  /* 0x00000006080b7981 */ /* 0x000128000c1e9900 */
[----:B0-----:R-:W-:Y:S01]  /*2550*/  LDS.64 R8, [R16+0x288] ;  /* 0x0002880010087984 */ /* 0x001fe20000000a00 */
[C---:B-----5:R-:W-:Y:S01]  /*2560*/  FFMA R28, R22.reuse, R4, R25 ;  /* 0x00000004161c7223 */ /* 0x060fe20000000019 */
[C---:B------:R-:W-:Y:S01]  /*2570*/  FFMA R4, R22.reuse, R5, R26 ;  /* 0x0000000516047223 */ /* 0x040fe2000000001a */
[C---:B------:R-:W-:Y:S01]  /*2580*/  FFMA R26, R22.reuse, R6, R27 ;  /* 0x00000006161a7223 */ /* 0x040fe2000000001b */
[----:B------:R-:W-:Y:S01]  /*2590*/  FFMA R25, R22, R7, R23 ;  /* 0x0000000716197223 */ /* 0x000fe20000000017 */
[----:B------:R-:W-:-:S06]  /*25a0*/  IMAD.WIDE.U32 R22, R29, 0x4, R14 ;  /* 0x000000041d167825 */ /* 0x000fcc00078e000e */
[----:B------:R-:W5:Y:S01]  /*25b0*/  LDG.E.CONSTANT R22, desc[UR6][R22.64] ;  /* 0x0000000616167981 */ /* 0x000f62000c1e9900 */
[C---:B------:R-:W-:Y:S01]  /*25c0*/  FFMA R5, R21.reuse, R5, R28 ;  /* 0x0000000515057223 */ /* 0x040fe2000000001c */
[----:B------:R-:W-:-:S03]  /*25d0*/  FFMA R27, R21, R6, R4 ;  /* 0x00000006151b7223 */ /* 0x000fc60000000004 */
[C---:B------:R-:W-:Y:S02]  /*25e0*/  FFMA R6, R20.reuse, R6, R5 ;  /* 0x0000000614067223 */ /* 0x040fe40000000005 */
[----:B------:R-:W0:Y:S01]  /*25f0*/  LDS.64 R4, [R16+0x250] ;  /* 0x0002500010047984 */ /* 0x000e220000000a00 */
[CC--:B------:R-:W-:Y:S01]  /*2600*/  FFMA R29, R21.reuse, R7.reuse, R26 ;  /* 0x00000007151d7223 */ /* 0x0c0fe2000000001a */
[----:B------:R-:W-:Y:S01]  /*2610*/  FFMA R28, R20, R7, R27 ;  /* 0x00000007141c7223 */ /* 0x000fe2000000001b */
[-C--:B0-----:R-:W-:Y:S01]  /*2620*/  FFMA R25, R21, R4.reuse, R25 ;  /* 0x0000000415197223 */ /* 0x081fe20000000019 */
[----:B------:R-:W-:Y:S01]  /*2630*/  IADD3 R21, PT, PT, R12, 0xd20, RZ ;  /* 0x00000d200c157810 */ /* 0x000fe20007ffe0ff */
[C---:B------:R-:W-:Y:S02]  /*2640*/  FFMA R26, R20.reuse, R4, R29 ;  /* 0x00000004141a7223 */ /* 0x040fe4000000001d */
[----:B------:R-:W-:Y:S01]  /*2650*/  FFMA R27, R20, R5, R25 ;  /* 0x00000005141b7223 */ /* 0x000fe20000000019 */
[----:B------:R-:W-:Y:S01]  /*2660*/  FFMA R25, R19, R8, R6 ;  /* 0x0000000813197223 */ /* 0x000fe20000000006 */
[----:B------:R-:W-:Y:S01]  /*2670*/  IMAD.WIDE.U32 R20, R21, 0x4, R14 ;  /* 0x0000000415147825 */ /* 0x000fe200078e000e */
[----:B------:R-:W0:Y:S04]  /*2680*/  LDS.128 R4, [R16+0x290] ;  /* 0x0002900010047984 */ /* 0x000e280000000c00 */
[----:B------:R-:W5:Y:S01]  /*2690*/  LDG.E.CONSTANT R23, desc[UR6][R20.64] ;  /* 0x0000000614177981 */ /* 0x000f62000c1e9900 */
[-C--:B------:R-:W-:Y:S01]  /*26a0*/  FFMA R28, R19, R9.reuse, R28 ;  /* 0x00000009131c7223 */ /* 0x080fe2000000001c */
[----:B------:R-:W-:Y:S01]  /*26b0*/  FFMA R25, R10, R9, R25 ;  /* 0x000000090a197223 */ /* 0x000fe20000000019 */
[----:B------:R-:W-:-:S05]  /*26c0*/  IADD3 R9, PT, PT, R12, 0xd80, RZ ;  /* 0x00000d800c097810 */ /* 0x000fca0007ffe0ff */
[----:B------:R-:W-:-:S05]  /*26d0*/  IMAD.WIDE.U32 R8, R9, 0x4, R14 ;  /* 0x0000000409087825 */ /* 0x000fca00078e000e */
[----:B------:R1:W5:Y:S01]  /*26e0*/  LDG.E.CONSTANT R21, desc[UR6][R8.64] ;  /* 0x0000000608157981 */ /* 0x000362000c1e9900 */
[C---:B0-----:R-:W-:Y:S01]  /*26f0*/  FFMA R26, R19.reuse, R4, R26 ;  /* 0x00000004131a7223 */ /* 0x041fe2000000001a */
[----:B------:R-:W-:Y:S01]  /*2700*/  FFMA R27, R19, R5, R27 ;  /* 0x00000005131b7223 */ /* 0x000fe2000000001b */
[----:B------:R-:W-:-:S05]  /*2710*/  IADD3 R19, PT, PT, R12, 0xde0, RZ ;  /* 0x00000de00c137810 */ /* 0x000fca0007ffe0ff */
[----:B-1----:R-:W-:-:S05]  /*2720*/  IMAD.WIDE.U32 R8, R19, 0x4, R14 ;  /* 0x0000000413087825 */ /* 0x002fca00078e000e */
[----:B------:R0:W5:Y:S01]  /*2730*/  LDG.E.CONSTANT R20, desc[UR6][R8.64] ;  /* 0x0000000608147981 */ /* 0x000162000c1e9900 */
[----:B------:R-:W-:Y:S01]  /*2740*/  IADD3 R19, PT, PT, R12, 0xe40, RZ ;  /* 0x00000e400c137810 */ /* 0x000fe20007ffe0ff */
[C---:B------:R-:W-:Y:S01]  /*2750*/  FFMA R28, R10.reuse, R4, R28 ;  /* 0x000000040a1c7223 */ /* 0x040fe2000000001c */
[C---:B------:R-:W-:Y:S01]  /*2760*/  FFMA R26, R10.reuse, R5, R26 ;  /* 0x000000050a1a7223 */ /* 0x040fe2000000001a */
[----:B------:R-:W-:Y:S02]  /*2770*/  FFMA R27, R10, R6, R27 ;  /* 0x000000060a1b7223 */ /* 0x000fe4000000001b */
[----:B0-----:R-:W-:-:S04]  /*2780*/  IMAD.WIDE.U32 R8, R19, 0x4, R14 ;  /* 0x0000000413087825 */ /* 0x001fc800078e000e */
[C---:B------:R-:W-:Y:S01]  /*2790*/  FFMA R26, R17.reuse, R6, R26 ;  /* 0x00000006111a7223 */ /* 0x040fe2000000001a */
[C---:B------:R-:W-:Y:S01]  /*27a0*/  FFMA R27, R17.reuse, R7, R27 ;  /* 0x00000007111b7223 */ /* 0x040fe2000000001b */
[----:B------:R0:W5:Y:S02]  /*27b0*/  LDG.E.CONSTANT R19, desc[UR6][R8.64] ;  /* 0x0000000608137981 */ /* 0x000164000c1e9900 */
[C---:B0-----:R-:W-:Y:S01]  /*27c0*/  FFMA R8, R17.reuse, R4, R25 ;  /* 0x0000000411087223 */ /* 0x041fe20000000019 */
[----:B------:R-:W-:Y:S02]  /*27d0*/  FFMA R25, R17, R5, R28 ;  /* 0x0000000511197223 */ /* 0x000fe4000000001c */
[----:B------:R-:W2:Y:S01]  /*27e0*/  LDS.128 R4, [R16+0x2d0] ;  /* 0x0002d00010047984 */ /* 0x000ea20000000c00 */
[C---:B------:R-:W-:Y:S02]  /*27f0*/  IADD3 R29, PT, PT, R12.reuse, 0xea0, RZ ;  /* 0x00000ea00c1d7810 */ /* 0x040fe40007ffe0ff */
[----:B------:R-:W-:-:S03]  /*2800*/  IADD3 R10, PT, PT, R12, 0xf00, RZ ;  /* 0x00000f000c0a7810 */ /* 0x000fc60007ffe0ff */
[----:B------:R-:W-:-:S05]  /*2810*/  IMAD.WIDE.U32 R28, R29, 0x4, R14 ;  /* 0x000000041d1c7825 */ /* 0x000fca00078e000e */
[----:B------:R-:W5:Y:S01]  /*2820*/  LDG.E.CONSTANT R17, desc[UR6][R28.64] ;  /* 0x000000061c117981 */ /* 0x000f62000c1e9900 */
[----:B--2---:R-:W-:Y:S01]  /*2830*/  FFMA R4, R24, R4, R8 ;  /* 0x0000000418047223 */ /* 0x004fe20000000008 */
[----:B------:R-:W-:-:S05]  /*2840*/  IMAD.WIDE.U32 R8, R10, 0x4, R14 ;  /* 0x000000040a087825 */ /* 0x000fca00078e000e */
[----:B------:R0:W2:Y:S01]  /*2850*/  LDG.E.CONSTANT R10, desc[UR6][R8.64] ;  /* 0x00000006080a7981 */ /* 0x0000a2000c1e9900 */
[C---:B------:R-:W-:Y:S01]  /*2860*/  FFMA R25, R24.reuse, R5, R25 ;  /* 0x0000000518197223 */ /* 0x040fe20000000019 */
[CC--:B------:R-:W-:Y:S01]  /*2870*/  FFMA R26, R24.reuse, R6.reuse, R26 ;  /* 0x00000006181a7223 */ /* 0x0c0fe2000000001a */
[----:B------:R-:W-:Y:S01]  /*2880*/  FFMA R24, R24, R7, R27 ;  /* 0x0000000718187223 */ /* 0x000fe2000000001b */
[C---:B---3--:R-:W-:Y:S02]  /*2890*/  FFMA R27, R18.reuse, R5, R4 ;  /* 0x00000005121b7223 */ /* 0x048fe40000000004 */
[----:B------:R-:W1:Y:S01]  /*28a0*/  LDS.64 R4, [R16+0x2e0] ;  /* 0x0002e00010047984 */ /* 0x000e620000000a00 */
[CC--:B------:R-:W-:Y:S01]  /*28b0*/  FFMA R25, R18.reuse, R6.reuse, R25 ;  /* 0x0000000612197223 */ /* 0x0c0fe20000000019 */
[-C--:B------:R-:W-:Y:S02]  /*28c0*/  FFMA R26, R18, R7.reuse, R26 ;  /* 0x00000007121a7223 */ /* 0x080fe4000000001a */
[----:B0-----:R-:W4:Y:S01]  /*28d0*/  LDS.64 R8, [R16+0x318] ;  /* 0x0003180010087984 */ /* 0x001f220000000a00 */
[C---:B------:R-:W-:Y:S01]  /*28e0*/  FFMA R25, R13.reuse, R7, R25 ;  /* 0x000000070d197223 */ /* 0x040fe20000000019 */
[----:B------:R-:W-:Y:S01]  /*28f0*/  IADD3 R7, PT, PT, R12, 0xf60, RZ ;  /* 0x00000f600c077810 */ /* 0x000fe20007ffe0ff */
[----:B------:R-:W-:-:S04]  /*2900*/  FFMA R27, R13, R6, R27 ;  /* 0x000000060d1b7223 */ /* 0x000fc8000000001b */
[----:B------:R-:W-:-:S04]  /*2910*/  IMAD.WIDE.U32 R6, R7, 0x4, R14 ;  /* 0x0000000407067825 */ /* 0x000fc800078e000e */
[-C--:B-1----:R-:W-:Y:S02]  /*2920*/  FFMA R28, R18, R4.reuse, R24 ;  /* 0x00000004121c7223 */ /* 0x082fe40000000018 */
[----:B------:R0:W3:Y:S01]  /*2930*/  LDG.E.CONSTANT R24, desc[UR6][R6.64] ;  /* 0x0000000606187981 */ /* 0x0000e2000c1e9900 */
[C---:B------:R-:W-:Y:S01]  /*2940*/  FFMA R26, R13.reuse, R4, R26 ;  /* 0x000000040d1a7223 */ /* 0x040fe2000000001a */
[----:B------:R-:W-:Y:S02]  /*2950*/  FFMA R28, R13, R5, R28 ;  /* 0x000000050d1c7223 */ /* 0x000fe4000000001c */
[----:B0-----:R-:W0:Y:S01]  /*2960*/  LDS.128 R4, [R16+0x320] ;  /* 0x0003200010047984 */ /* 0x001e220000000c00 */
[C---:B----4-:R-:W-:Y:S01]  /*2970*/  FFMA R27, R11.reuse, R8, R27 ;  /* 0x000000080b1b7223 */ /* 0x050fe2000000001b */
[----:B------:R-:W-:Y:S01]  /*2980*/  IADD3 R29, PT, PT, R12, 0xfc0, RZ ;  /* 0x00000fc00c1d7810 */ /* 0x000fe20007ffe0ff */
[-C--:B------:R-:W-:Y:S02]  /*2990*/  FFMA R13, R11, R9.reuse, R25 ;  /* 0x000000090b0d7223 */ /* 0x080fe40000000019 */
[----:B-----5:R-:W-:-:S02]  /*29a0*/  FFMA R25, R22, R9, R27 ;  /* 0x0000000916197223 */ /* 0x020fc4000000001b */
[----:B------:R-:W-:-:S05]  /*29b0*/  IMAD.WIDE.U32 R8, R29, 0x4, R14 ;  /* 0x000000041d087825 */ /* 0x000fca00078e000e */
[----:B------:R1:W4:Y:S01]  /*29c0*/  LDG.E.CONSTANT R18, desc[UR6][R8.64] ;  /* 0x0000000608127981 */ /* 0x000322000c1e9900 */
[----:B------:R-:W-:Y:S01]  /*29d0*/  IADD3 R29, PT, PT, R12, 0x1020, RZ ;  /* 0x000010200c1d7810 */ /* 0x000fe20007ffe0ff */
[C---:B0-----:R-:W-:Y:S01]  /*29e0*/  FFMA R26, R11.reuse, R4, R26 ;  /* 0x000000040b1a7223 */ /* 0x041fe2000000001a */
[----:B------:R-:W-:-:S03]  /*29f0*/  FFMA R27, R11, R5, R28 ;  /* 0x000000050b1b7223 */ /* 0x000fc6000000001c */
[----:B-1----:R-:W-:-:S04]  /*2a00*/  IMAD.WIDE.U32 R8, R29, 0x4, R14 ;  /* 0x000000041d087825 */ /* 0x002fc800078e000e */
[C---:B------:R-:W-:Y:S01]  /*2a10*/  FFMA R11, R22.reuse, R4, R13 ;  /* 0x00000004160b7223 */ /* 0x040fe2000000000d */
[C---:B------:R-:W-:Y:S01]  /*2a20*/  FFMA R26, R22.reuse, R5, R26 ;  /* 0x00000005161a7223 */ /* 0x040fe2000000001a */
[----:B------:R-:W-:Y:S02]  /*2a30*/  FFMA R27, R22, R6, R27 ;  /* 0x00000006161b7223 */ /* 0x000fe4000000001b */
[----:B------:R0:W5:Y:S01]  /*2a40*/  LDG.E.CONSTANT R22, desc[UR6][R8.64] ;  /* 0x0000000608167981 */ /* 0x000162000c1e9900 */
[----:B------:R-:W-:-:S05]  /*2a50*/  IADD3 R13, PT, PT, R12, 0x1080, RZ ;  /* 0x000010800c0d7810 */ /* 0x000fca0007ffe0ff */
[----:B0-----:R-:W-:-:S05]  /*2a60*/  IMAD.WIDE.U32 R8, R13, 0x4, R14 ;  /* 0x000000040d087825 */ /* 0x001fca00078e000e */
[----:B------:R0:W5:Y:S01]  /*2a70*/  LDG.E.CONSTANT R13, desc[UR6][R8.64] ;  /* 0x00000006080d7981 */ /* 0x000162000c1e9900 */
[C---:B------:R-:W-:Y:S01]  /*2a80*/  FFMA R25, R23.reuse, R4, R25 ;  /* 0x0000000417197223 */ /* 0x040fe20000000019 */
[C---:B0-----:R-:W-:Y:S01]  /*2a90*/  FFMA R8, R23.reuse, R5, R11 ;  /* 0x0000000517087223 */ /* 0x041fe2000000000b */
[C---:B------:R-:W-:Y:S01]  /*2aa0*/  FFMA R29, R23.reuse, R6, R26 ;  /* 0x00000006171d7223 */ /* 0x040fe2000000001a */
[----:B------:R-:W-:Y:S02]  /*2ab0*/  FFMA R28, R23, R7, R27 ;  /* 0x00000007171c7223 */ /* 0x000fe4000000001b */
[----:B------:R-:W0:Y:S01]  /*2ac0*/  LDS.128 R4, [R16+0x360] ;  /* 0x0003600010047984 */ /* 0x000e220000000c00 */
[C---:B------:R-:W-:Y:S02]  /*2ad0*/  IADD3 R27, PT, PT, R12.reuse, 0x10e0, RZ ;  /* 0x000010e00c1b7810 */ /* 0x040fe40007ffe0ff */
[----:B------:R-:W-:-:S03]  /*2ae0*/  IADD3 R9, PT, PT, R12, 0x1140, RZ ;  /* 0x000011400c097810 */ /* 0x000fc60007ffe0ff */
[----:B------:R-:W-:-:S05]  /*2af0*/  IMAD.WIDE.U32 R26, R27, 0x4, R14 ;  /* 0x000000041b1a7825 */ /* 0x000fca00078e000e */
[----:B------:R1:W5:Y:S01]  /*2b00*/  LDG.E.CONSTANT R11, desc[UR6][R26.64] ;  /* 0x000000061a0b7981 */ /* 0x000362000c1e9900 */
[C---:B0-----:R-:W-:Y:S01]  /*2b10*/  FFMA R4, R21.reuse, R4, R25 ;  /* 0x0000000415047223 */ /* 0x041fe20000000019 */
[----:B------:R-:W-:Y:S01]  /*2b20*/  FFMA R25, R21, R5, R8 ;  /* 0x0000000515197223 */ /* 0x000fe20000000008 */
[----:B------:R-:W-:-:S04]  /*2b30*/  IMAD.WIDE.U32 R8, R9, 0x4, R14 ;  /* 0x0000000409087825 */ /* 0x000fc800078e000e */
[C---:B------:R-:W-:Y:S01]  /*2b40*/  FFMA R23, R21.reuse, R7, R28 ;  /* 0x0000000715177223 */ /* 0x040fe2000000001c */
[C---:B------:R-:W-:Y:S01]  /*2b50*/  FFMA R28, R20.reuse, R5, R4 ;  /* 0x00000005141c7223 */ /* 0x040fe20000000004 */
[-C--:B------:R-:W-:Y:S01]  /*2b60*/  FFMA R29, R21, R6.reuse, R29 ;  /* 0x00000006151d7223 */ /* 0x080fe2000000001d */
[----:B------:R-:W0:Y:S04]  /*2b70*/  LDS.64 R4, [R16+0x370] ;  /* 0x0003700010047984 */ /* 0x000e280000000a00 */
[----:B------:R1:W5:Y:S01]  /*2b80*/  LDG.E.CONSTANT R21, desc[UR6][R8.64] ;  /* 0x0000000608157981 */ /* 0x000362000c1e9900 */
[C---:B------:R-:W-:Y:S01]  /*2b90*/  FFMA R25, R20.reuse, R6, R25 ;  /* 0x0000000614197223 */ /* 0x040fe20000000019 */
[----:B-1----:R-:W-:-:S03]  /*2ba0*/  FFMA R26, R20, R7, R29 ;  /* 0x00000007141a7223 */ /* 0x002fc6000000001d */
[C---:B------:R-:W-:Y:S01]  /*2bb0*/  FFMA R25, R19.reuse, R7, R25 ;  /* 0x0000000713197223 */ /* 0x040fe20000000019 */
[----:B------:R-:W-:Y:S01]  /*2bc0*/  IADD3 R7, PT, PT, R12, 0x11a0, RZ ;  /* 0x000011a00c077810 */ /* 0x000fe20007ffe0ff */
[----:B------:R-:W1:Y:S01]  /*2bd0*/  LDS.64 R8, [R16+0x3a8] ;  /* 0x0003a80010087984 */ /* 0x000e620000000a00 */
[----:B------:R-:W-:-:S03]  /*2be0*/  FFMA R28, R19, R6, R28 ;  /* 0x00000006131c7223 */ /* 0x000fc6000000001c */
[----:B------:R-:W-:-:S04]  /*2bf0*/  IMAD.WIDE.U32 R6, R7, 0x4, R14 ;  /* 0x0000000407067825 */ /* 0x000fc800078e000e */
[-C--:B0-----:R-:W-:Y:S01]  /*2c00*/  FFMA R27, R20, R4.reuse, R23 ;  /* 0x00000004141b7223 */ /* 0x081fe20000000017 */
[C---:B------:R-:W-:Y:S01]  /*2c10*/  FFMA R20, R19.reuse, R4, R26 ;  /* 0x0000000413147223 */ /* 0x040fe2000000001a */
[----:B------:R0:W5:Y:S02]  /*2c20*/  LDG.E.CONSTANT R23, desc[UR6][R6.64] ;  /* 0x0000000606177981 */ /* 0x000164000c1e9900 */
[----:B------:R-:W-:Y:S02]  /*2c30*/  FFMA R26, R19, R5, R27 ;  /* 0x00000005131a7223 */ /* 0x000fe4000000001b */
[----:B0-----:R-:W0:Y:S01]  /*2c40*/  LDS.128 R4, [R16+0x3b0] ;  /* 0x0003b00010047984 */ /* 0x001e220000000c00 */
[----:B------:R-:W-:Y:S01]  /*2c50*/  IADD3 R29, PT, PT, R12, 0x1200, RZ ;  /* 0x000012000c1d7810 */ /* 0x000fe20007ffe0ff */
[C---:B-1----:R-:W-:Y:S01]  /*2c60*/  FFMA R27, R17.reuse, R8, R28 ;  /* 0x00000008111b7223 */ /* 0x042fe2000000001c */
[----:B------:R-:W-:-:S03]  /*2c70*/  FFMA R19, R17, R9, R25 ;  /* 0x0000000911137223 */ /* 0x000fc60000000019 */
[----:B--2---:R-:W-:Y:S01]  /*2c80*/  FFMA R25, R10, R9, R27 ;  /* 0x000000090a197223 */ /* 0x004fe2000000001b */
[----:B------:R-:W-:Y:S01]  /*2c90*/  IMAD.WIDE.U32 R8, R29, 0x4, R14 ;  /* 0x000000041d087825 */ /* 0x000fe200078e000e */
[----:B------:R-:W-:-:S03]  /*2ca0*/  IADD3 R27, PT, PT, R12, 0x1260, RZ ;  /* 0x000012600c1b7810 */ /* 0x000fc60007ffe0ff */
[C---:B0-----:R-:W-:Y:S01]  /*2cb0*/  FFMA R20, R17.reuse, R4, R20 ;  /* 0x0000000411147223 */ /* 0x041fe20000000014 */
[----:B------:R-:W-:Y:S01]  /*2cc0*/  FFMA R17, R17, R5, R26 ;  /* 0x0000000511117223 */ /* 0x000fe2000000001a */
[----:B------:R-:W2:Y:S01]  /*2cd0*/  LDG.E.CONSTANT R9, desc[UR6][R8.64] ;  /* 0x0000000608097981 */ /* 0x000ea2000c1e9900 */
[----:B------:R-:W-:-:S05]  /*2ce0*/  IMAD.WIDE.U32 R26, R27, 0x4, R14 ;  /* 0x000000041b1a7825 */ /* 0x000fca00078e000e */
[----:B------:R0:W2:Y:S01]  /*2cf0*/  LDG.E.CONSTANT R8, desc[UR6][R26.64] ;  /* 0x000000061a087981 */ /* 0x0000a2000c1e9900 */
[----:B------:R-:W-:Y:S01]  /*2d00*/  FFMA R29, R10, R5, R20 ;  /* 0x000000050a1d7223 */ /* 0x000fe20000000014 */
[----:B0-----:R-:W-:-:S05]  /*2d10*/  IADD3 R27, PT, PT, R12, 0x12c0, RZ ;  /* 0x000012c00c1b7810 */ /* 0x001fca0007ffe0ff */
[----:B------:R-:W-:-:S05]  /*2d20*/  IMAD.WIDE.U32 R26, R27, 0x4, R14 ;  /* 0x000000041b1a7825 */ /* 0x000fca00078e000e */
[----:B------:R0:W2:Y:S01]  /*2d30*/  LDG.E.CONSTANT R20, desc[UR6][R26.64] ;  /* 0x000000061a147981 */ /* 0x0000a2000c1e9900 */
[C---:B------:R-:W-:Y:S01]  /*2d40*/  FFMA R28, R10.reuse, R4, R19 ;  /* 0x000000040a1c7223 */ /* 0x040fe20000000013 */
[----:B------:R-:W-:Y:S01]  /*2d50*/  FFMA R10, R10, R6, R17 ;  /* 0x000000060a0a7223 */ /* 0x000fe20000000011 */
[C---:B---3--:R-:W-:Y:S02]  /*2d60*/  FFMA R17, R24.reuse, R4, R25 ;  /* 0x0000000418117223 */ /* 0x048fe40000000019 */
[C---:B------:R-:W-:Y:S01]  /*2d70*/  FFMA R19, R24.reuse, R5, R28 ;  /* 0x0000000518137223 */ /* 0x040fe2000000001c */
[C---:B0-----:R-:W-:Y:S01]  /*2d80*/  FFMA R26, R24.reuse, R6, R29 ;  /* 0x00000006181a7223 */ /* 0x041fe2000000001d */
[----:B------:R-:W-:Y:S02]  /*2d90*/  FFMA R27, R24, R7, R10 ;  /* 0x00000007181b7223 */ /* 0x000fe4000000000a */
[----:B------:R-:W4:Y:S01]  /*2da0*/  LDS.128 R4, [R16+0x3f0] ;  /* 0x0003f00010047984 */ /* 0x000f220000000c00 */
[----:B------:R-:W-:-:S05]  /*2db0*/  IADD3 R25, PT, PT, R12, 0x1320, RZ ;  /* 0x000013200c197810 */ /* 0x000fca0007ffe0ff */
[----:B------:R-:W-:-:S05]  /*2dc0*/  IMAD.WIDE.U32 R24, R25, 0x4, R14 ;  /* 0x0000000419187825 */ /* 0x000fca00078e000e */
[----:B------:R0:W3:Y:S01]  /*2dd0*/  LDG.E.CONSTANT R10, desc[UR6][R24.64] ;  /* 0x00000006180a7981 */ /* 0x0000e2000c1e9900 */
[----:B------:R-:W-:-:S05]  /*2de0*/  IADD3 R28, PT, PT, R12, 0x1380, RZ ;  /* 0x000013800c1c7810 */ /* 0x000fca0007ffe0ff */
[----:B0-----:R-:W-:-:S04]  /*2df0*/  IMAD.WIDE.U32 R24, R28, 0x4, R14 ;  /* 0x000000041c187825 */ /* 0x001fc800078e000e */
[C---:B----4-:R-:W-:Y:S02]  /*2e00*/  FFMA R29, R18.reuse, R4, R17 ;  /* 0x00000004121d7223 */ /* 0x050fe40000000011 */
[----:B------:R0:W4:Y:S01]  /*2e10*/  LDG.E.CONSTANT R17, desc[UR6][R24.64] ;  /* 0x0000000618117981 */ /* 0x000122000c1e9900 */
[CC--:B------:R-:W-:Y:S01]  /*2e20*/  FFMA R28, R18.reuse, R6.reuse, R26 ;  /* 0x00000006121c7223 */ /* 0x0c0fe2000000001a */
[-C--:B------:R-:W-:Y:S01]  /*2e30*/  FFMA R19, R18, R5.reuse, R19 ;  /* 0x0000000512137223 */ /* 0x080fe20000000013 */
[----:B-----5:R-:W-:Y:S02]  /*2e40*/  FFMA R26, R22, R5, R29 ;  /* 0x00000005161a7223 */ /* 0x020fe4000000001d */
[----:B------:R-:W1:Y:S01]  /*2e50*/  LDS.64 R4, [R16+0x400] ;  /* 0x0004000010047984 */ /* 0x000e620000000a00 */
[-C--:B------:R-:W-:Y:S01]  /*2e60*/  FFMA R27, R18, R7.reuse, R27 ;  /* 0x00000007121b7223 */ /* 0x080fe2000000001b */
[C---:B------:R-:W-:Y:S01]  /*2e70*/  FFMA R18, R22.reuse, R6, R19 ;  /* 0x0000000616127223 */ /* 0x040fe20000000013 */
[----:B------:R-:W-:-:S03]  /*2e80*/  FFMA R28, R22, R7, R28 ;  /* 0x00000007161c7223 */ /* 0x000fc6000000001c */
[C---:B0-----:R-:W-:Y:S01]  /*2e90*/  FFMA R24, R13.reuse, R7, R18 ;  /* 0x000000070d187223 */ /* 0x041fe20000000012 */
[----:B------:R-:W-:Y:S01]  /*2ea0*/  IADD3 R7, PT, PT, R12, 0x13e0, RZ ;  /* 0x000013e00c077810 */ /* 0x000fe20007ffe0ff */
[----:B------:R-:W0:Y:S01]  /*2eb0*/  LDS.64 R18, [R16+0x438] ;  /* 0x0004380010127984 */ /* 0x000e220000000a00 */
[----:B------:R-:W-:-:S03]  /*2ec0*/  FFMA R26, R13, R6, R26 ;  /* 0x000000060d1a7223 */ /* 0x000fc6000000001a */
[----:B------:R-:W-:-:S05]  /*2ed0*/  IMAD.WIDE.U32 R6, R7, 0x4, R14 ;  /* 0x0000000407067825 */ /* 0x000fca00078e000e */
[----:B------:R5:W4:Y:S01]  /*2ee0*/  LDG.E.CONSTANT R25, desc[UR6][R6.64] ;  /* 0x0000000606197981 */ /* 0x000b22000c1e9900 */
[-C--:B-1----:R-:W-:Y:S01]  /*2ef0*/  FFMA R27, R22, R4.reuse, R27 ;  /* 0x00000004161b7223 */ /* 0x082fe2000000001b */
[----:B------:R-:W-:-:S03]  /*2f00*/  FFMA R22, R13, R4, R28 ;  /* 0x000000040d167223 */ /* 0x000fc6000000001c */
[----:B------:R-:W-:Y:S02]  /*2f10*/  FFMA R28, R13, R5, R27 ;  /* 0x000000050d1c7223 */ /* 0x000fe4000000001b */
[----:B-----5:R-:W1:Y:S01]  /*2f20*/  LDS.128 R4, [R16+0x440] ;  /* 0x0004400010047984 */ /* 0x020e620000000c00 */
[----:B------:R-:W-:Y:S01]  /*2f30*/  IADD3 R13, PT, PT, R12, 0x1440, RZ ;  /* 0x000014400c0d7810 */ /* 0x000fe20007ffe0ff */
[C---:B0-----:R-:W-:Y:S01]  /*2f40*/  FFMA R26, R11.reuse, R18, R26 ;  /* 0x000000120b1a7223 */ /* 0x041fe2000000001a */
[----:B------:R-:W-:-:S03]  /*2f50*/  FFMA R24, R11, R19, R24 ;  /* 0x000000130b187223 */ /* 0x000fc60000000018 */
[----:B------:R-:W-:Y:S01]  /*2f60*/  FFMA R26, R21, R19, R26 ;  /* 0x00000013151a7223 */ /* 0x000fe2000000001a */
[----:B------:R-:W-:-:S04]  /*2f70*/  IMAD.WIDE.U32 R18, R13, 0x4, R14 ;  /* 0x000000040d127825 */ /* 0x000fc800078e000e */
[CC--:B-1----:R-:W-:Y:S02]  /*2f80*/  FFMA R13, R11.reuse, R4.reuse, R22 ;  /* 0x000000040b0d7223 */ /* 0x0c2fe40000000016 */
[----:B------:R-:W5:Y:S01]  /*2f90*/  LDG.E.CONSTANT R22, desc[UR6][R18.64] ;  /* 0x0000000612167981 */ /* 0x000f62000c1e9900 */
[-C--:B------:R-:W-:Y:S01]  /*2fa0*/  FFMA R11, R11, R5.reuse, R28 ;  /* 0x000000050b0b7223 */ /* 0x080fe2000000001c */
[C---:B------:R-:W-:Y:S01]  /*2fb0*/  FFMA R24, R21.reuse, R4, R24 ;  /* 0x0000000415187223 */ /* 0x040fe20000000018 */
[CC--:B------:R-:W-:Y:S02]  /*2fc0*/  FFMA R13, R21.reuse, R5.reuse, R13 ;  /* 0x00000005150d7223 */ /* 0x0c0fe4000000000d */
[----:B------:R-:W-:Y:S02]  /*2fd0*/  FFMA R11, R21, R6, R11 ;  /* 0x00000006150b7223 */ /* 0x000fe4000000000b */
[----:B------:R-:W5:Y:S01]  /*2fe0*/  LDG.E.CONSTANT R21, desc[UR6][R18.64+0x180] ;  /* 0x0001800612157981 */ /* 0x000f62000c1e9900 */
[C---:B------:R-:W-:Y:S01]  /*2ff0*/  FFMA R26, R23.reuse, R4, R26 ;  /* 0x00000004171a7223 */ /* 0x040fe2000000001a */
[C---:B------:R-:W-:Y:S01]  /*3000*/  FFMA R28, R23.reuse, R5, R24 ;  /* 0x00000005171c7223 */ /* 0x040fe20000000018 */
[C---:B------:R-:W-:Y:S01]  /*3010*/  FFMA R13, R23.reuse, R6, R13 ;  /* 0x00000006170d7223 */ /* 0x040fe2000000000d */
[----:B------:R-:W-:Y:S01]  /*3020*/  FFMA R27, R23, R7, R11 ;  /* 0x00000007171b7223 */ /* 0x000fe2000000000b */
[----:B------:R0:W5:Y:S04]  /*3030*/  LDG.E.CONSTANT R24, desc[UR6][R18.64+0x300] ;  /* 0x0003000612187981 */ /* 0x000168000c1e9900 */
[----:B------:R-:W2:Y:S01]  /*3040*/  LDS.128 R4, [R16+0x480] ;  /* 0x0004800010047984 */ /* 0x000ea20000000c00 */
[----:B------:R-:W-:-:S03]  /*3050*/  IADD3 R29, PT, PT, R12, 0x1560, RZ ;  /* 0x000015600c1d7810 */ /* 0x000fc60007ffe0ff */
[----:B0-----:R-:W0:Y:S01]  /*3060*/  LDS.64 R18, [R16+0x490] ;  /* 0x0004900010127984 */ /* 0x001e220000000a00 */
[C---:B--2---:R-:W-:Y:S01]  /*3070*/  FFMA R23, R9.reuse, R5, R28 ;  /* 0x0000000509177223 */ /* 0x044fe2000000001c */
[C---:B------:R-:W-:Y:S01]  /*3080*/  FFMA R11, R9.reuse, R4, R26 ;  /* 0x00000004090b7223 */ /* 0x040fe2000000001a */
[C---:B------:R-:W-:Y:S01]  /*3090*/  FFMA R28, R9.reuse, R6, R13 ;  /* 0x00000006091c7223 */ /* 0x040fe2000000000d */
[----:B------:R-:W-:Y:S01]  /*30a0*/  FFMA R9, R9, R7, R27 ;  /* 0x0000000709097223 */ /* 0x000fe2000000001b */
[----:B------:R-:W-:Y:S01]  /*30b0*/  IMAD.WIDE.U32 R26, R29, 0x4, R14 ;  /* 0x000000041d1a7825 */ /* 0x000fe200078e000e */
[----:B------:R-:W-:-:S04]  /*30c0*/  IADD3 R29, PT, PT, R12, 0x15c0, RZ ;  /* 0x000015c00c1d7810 */ /* 0x000fc80007ffe0ff */
[----:B------:R1:W2:Y:S02]  /*30d0*/  LDG.E.CONSTANT R13, desc[UR6][R26.64] ;  /* 0x000000061a0d7981 */ /* 0x0002a4000c1e9900 */
[----:B-1----:R-:W-:Y:S01]  /*30e0*/  FFMA R27, R8, R5, R11 ;  /* 0x00000005081b7223 */ /* 0x002fe2000000000b */
[----:B------:R-:W-:-:S05]  /*30f0*/  IMAD.WIDE.U32 R4, R29, 0x4, R14 ;  /* 0x000000041d047825 */ /* 0x000fca00078e000e */
[----:B------:R1:W2:Y:S01]  /*3100*/  LDG.E.CONSTANT R11, desc[UR6][R4.64] ;  /* 0x00000006040b7981 */ /* 0x0002a2000c1e9900 */
[CC--:B------:R-:W-:Y:S01]  /*3110*/  FFMA R29, R8.reuse, R6.reuse, R23 ;  /* 0x00000006081d7223 */ /* 0x0c0fe20000000017 */
[-C--:B------:R-:W-:Y:S01]  /*3120*/  FFMA R28, R8, R7.reuse, R28 ;  /* 0x00000007081c7223 */ /* 0x080fe2000000001c */
[----:B------:R-:W-:Y:S01]  /*3130*/  FFMA R23, R20, R6, R27 ;  /* 0x0000000614177223 */ /* 0x000fe2000000001b */
[-C--:B0-----:R-:W-:Y:S02]  /*3140*/  FFMA R6, R8, R18.reuse, R9 ;  /* 0x0000001208067223 */ /* 0x081fe40000000009 */
[----:B------:R-:W3:Y:S01]  /*3150*/  LDS.64 R8, [R16+0x4c8] ;  /* 0x0004c80010087984 */ /* 0x000ee20000000a00 */
[C---:B------:R-:W-:Y:S01]  /*3160*/  FFMA R26, R20.reuse, R7, R29 ;  /* 0x00000007141a7223 */ /* 0x040fe2000000001d */
[C---:B------:R-:W-:Y:S01]  /*3170*/  FFMA R27, R20.reuse, R18, R28 ;  /* 0x00000012141b7223 */ /* 0x040fe2000000001c */
[----:B------:R-:W-:Y:S01]  /*3180*/  FFMA R20, R20, R19, R6 ;  /* 0x0000001314147223 */ /* 0x000fe20000000006 */
[----:B------:R-:W-:Y:S01]  /*3190*/  IADD3 R19, PT, PT, R12, 0x1620, RZ ;  /* 0x000016200c137810 */ /* 0x000fe20007ffe0ff */
[----:B-1----:R-:W0:Y:S04]  /*31a0*/  LDS.128 R4, [R16+0x4d0] ;  /* 0x0004d00010047984 */ /* 0x002e280000000c00 */
[----:B------:R-:W-:-:S04]  /*31b0*/  IMAD.WIDE.U32 R18, R19, 0x4, R14 ;  /* 0x0000000413127825 */ /* 0x000fc800078e000e */
[C---:B---3--:R-:W-:Y:S02]  /*31c0*/  FFMA R8, R10.reuse, R8, R23 ;  /* 0x000000080a087223 */ /* 0x048fe40000000017 */
[----:B------:R4:W3:Y:S01]  /*31d0*/  LDG.E.CONSTANT R23, desc[UR6][R18.64] ;  /* 0x0000000612177981 */ /* 0x0008e2000c1e9900 */
[----:B------:R-:W-:Y:S01]  /*31e0*/  FFMA R26, R10, R9, R26 ;  /* 0x000000090a1a7223 */ /* 0x000fe2000000001a */
[----:B------:R-:W-:Y:S01]  /*31f0*/  IADD3 R29, PT, PT, R12, 0x16e0, RZ ;  /* 0x000016e00c1d7810 */ /* 0x000fe20007ffe0ff */
[C---:B0-----:R-:W-:Y:S01]  /*3200*/  FFMA R27, R10.reuse, R4, R27 ;  /* 0x000000040a1b7223 */ /* 0x041fe2000000001b */
[----:B------:R-:W-:Y:S01]  /*3210*/  FFMA R20, R10, R5, R20 ;  /* 0x000000050a147223 */ /* 0x000fe20000000014 */
[----:B----4-:R-:W-:Y:S01]  /*3220*/  FFMA R18, R17, R9, R8 ;  /* 0x0000000911127223 */ /* 0x010fe20000000008 */
[----:B------:R-:W-:-:S05]  /*3230*/  IADD3 R9, PT, PT, R12, 0x1680, RZ ;  /* 0x000016800c097810 */ /* 0x000fca0007ffe0ff */
[----:B------:R-:W-:-:S05]  /*3240*/  IMAD.WIDE.U32 R8, R9, 0x4, R14 ;  /* 0x0000000409087825 */ /* 0x000fca00078e000e */
[----:B------:R0:W4:Y:S01]  /*3250*/  LDG.E.CONSTANT R10, desc[UR6][R8.64] ;  /* 0x00000006080a7981 */ /* 0x000122000c1e9900 */
[----:B------:R-:W-:Y:S01]  /*3260*/  FFMA R26, R17, R4, R26 ;  /* 0x00000004111a7223 */ /* 0x000fe2000000001a */
[----:B0-----:R-:W-:Y:S01]  /*3270*/  IMAD.WIDE.U32 R8, R29, 0x4, R14 ;  /* 0x000000041d087825 */ /* 0x001fe200078e000e */
[----:B------:R-:W-:-:S04]  /*3280*/  IADD3 R29, PT, PT, R12, 0x1740, RZ ;  /* 0x000017400c1d7810 */ /* 0x000fc80007ffe0ff */
[----:B------:R0:W4:Y:S01]  /*3290*/  LDG.E.CONSTANT R19, desc[UR6][R8.64] ;  /* 0x0000000608137981 */ /* 0x000122000c1e9900 */
[C---:B------:R-:W-:Y:S01]  /*32a0*/  FFMA R27, R17.reuse, R5, R27 ;  /* 0x00000005111b7223 */ /* 0x040fe2000000001b */
[----:B------:R-:W-:Y:S01]  /*32b0*/  FFMA R17, R17, R6, R20 ;  /* 0x0000000611117223 */ /* 0x000fe20000000014 */
[----:B0-----:R-:W-:-:S05]  /*32c0*/  IMAD.WIDE.U32 R8, R29, 0x4, R14 ;  /* 0x000000041d087825 */ /* 0x001fca00078e000e */
[----:B------:R0:W4:Y:S01]  /*32d0*/  LDG.E.CONSTANT R20, desc[UR6][R8.64] ;  /* 0x0000000608147981 */ /* 0x000122000c1e9900 */
[C---:B------:R-:W-:Y:S01]  /*32e0*/  FFMA R26, R25.reuse, R5, R26 ;  /* 0x00000005191a7223 */ /* 0x040fe2000000001a */
[C---:B------:R-:W-:Y:S01]  /*32f0*/  FFMA R27, R25.reuse, R6, R27 ;  /* 0x00000006191b7223 */ /* 0x040fe2000000001b */
[C---:B0-----:R-:W-:Y:S01]  /*3300*/  FFMA R8, R25.reuse, R4, R18 ;  /* 0x0000000419087223 */ /* 0x041fe20000000012 */
[----:B------:R-:W-:Y:S02]  /*3310*/  FFMA R25, R25, R7, R17 ;  /* 0x0000000719197223 */ /* 0x000fe40000000011 */
[----:B------:R-:W5:Y:S01]  /*3320*/  LDS.128 R4, [R16+0x510] ;  /* 0x0005100010047984 */ /* 0x000f620000000c00 */
[C---:B------:R-:W-:Y:S02]  /*3330*/  IADD3 R17, PT, PT, R12.reuse, 0x1800, RZ ;  /* 0x000018000c117810 */ /* 0x040fe40007ffe0ff */
[----:B------:R-:W-:-:S05]  /*3340*/  IADD3 R29, PT, PT, R12, 0x17a0, RZ ;  /* 0x000017a00c1d7810 */ /* 0x000fca0007ffe0ff */
[----:B------:R-:W-:-:S05]  /*3350*/  IMAD.WIDE.U32 R28, R29, 0x4, R14 ;  /* 0x000000041d1c7825 */ /* 0x000fca00078e000e */
[----:B------:R-:W4:Y:S01]  /*3360*/  LDG.E.CONSTANT R18, desc[UR6][R28.64] ;  /* 0x000000061c127981 */ /* 0x000f22000c1e9900 */
[----:B-----5:R-:W-:Y:S01]  /*3370*/  FFMA R4, R22, R4, R8 ;  /* 0x0000000416047223 */ /* 0x020fe20000000008 */
[----:B------:R-:W-:-:S05]  /*3380*/  IMAD.WIDE.U32 R8, R17, 0x4, R14 ;  /* 0x0000000411087825 */ /* 0x000fca00078e000e */
[----:B------:R0:W5:Y:S02]  /*3390*/  LDG.E.CONSTANT R17, desc[UR6][R8.64] ;  /* 0x0000000608117981 */ /* 0x000164000c1e9900 */
[C---:B0-----:R-:W-:Y:S01]  /*33a0*/  FFMA R9, R22.reuse, R5, R26 ;  /* 0x0000000516097223 */ /* 0x041fe2000000001a */
[CC--:B------:R-:W-:Y:S01]  /*33b0*/  FFMA R26, R22.reuse, R6.reuse, R27 ;  /* 0x00000006161a7223 */ /* 0x0c0fe2000000001b */
[----:B------:R-:W-:Y:S01]  /*33c0*/  FFMA R22, R22, R7, R25 ;  /* 0x0000000716167223 */ /* 0x000fe20000000019 */
[C---:B------:R-:W-:Y:S02]  /*33d0*/  FFMA R25, R21.reuse, R5, R4 ;  /* 0x0000000515197223 */ /* 0x040fe40000000004 */
[----:B------:R-:W0:Y:S01]  /*33e0*/  LDS.64 R4, [R16+0x520] ;  /* 0x0005200010047984 */ /* 0x000e220000000a00 */
[CC--:B------:R-:W-:Y:S01]  /*33f0*/  FFMA R9, R21.reuse, R6.reuse, R9 ;  /* 0x0000000615097223 */ /* 0x0c0fe20000000009 */
[----:B------:R-:W-:Y:S01]  /*3400*/  FFMA R27, R21, R7, R26 ;  /* 0x00000007151b7223 */ /* 0x000fe2000000001a */
[----:B------:R-:W-:-:S02]  /*3410*/  FFMA R28, R24, R6, R25 ;  /* 0x00000006181c7223 */ /* 0x000fc40000000019 */
[----:B------:R-:W-:Y:S01]  /*3420*/  FFMA R25, R24, R7, R9 ;  /* 0x0000000718197223 */ /* 0x000fe20000000009 */
[----:B------:R-:W-:Y:S01]  /*3430*/  IADD3 R7, PT, PT, R12, 0x1860, RZ ;  /* 0x000018600c077810 */ /* 0x000fe20007ffe0ff */
[----:B------:R-:W2:Y:S04]  /*3440*/  LDS.64 R8, [R16+0x558] ;  /* 0x0005580010087984 */ /* 0x000ea80000000a00 */
[----:B------:R-:W-:-:S04]  /*3450*/  IMAD.WIDE.U32 R6, R7, 0x4, R14 ;  /* 0x0000000407067825 */ /* 0x000fc800078e000e */
[-C--:B0-----:R-:W-:Y:S01]  /*3460*/  FFMA R26, R21, R4.reuse, R22 ;  /* 0x00000004151a7223 */ /* 0x081fe20000000016 */
[C---:B------:R-:W-:Y:S01]  /*3470*/  FFMA R21, R24.reuse, R4, R27 ;  /* 0x0000000418157223 */ /* 0x040fe2000000001b */
[----:B------:R0:W5:Y:S02]  /*3480*/  LDG.E.CONSTANT R22, desc[UR6][R6.64] ;  /* 0x0000000606167981 */ /* 0x000164000c1e9900 */
[----:B------:R-:W-:Y:S02]  /*3490*/  FFMA R26, R24, R5, R26 ;  /* 0x00000005181a7223 */ /* 0x000fe4000000001a */
[----:B0-----:R-:W0:Y:S01]  /*34a0*/  LDS.128 R4, [R16+0x560] ;  /* 0x0005600010047984 */ /* 0x001e220000000c00 */
[----:B------:R-:W-:Y:S01]  /*34b0*/  IADD3 R27, PT, PT, R12, 0x18c0, RZ ;  /* 0x000018c00c1b7810 */ /* 0x000fe20007ffe0ff */
[C---:B--2---:R-:W-:Y:S01]  /*34c0*/  FFMA R8, R13.reuse, R8, R28 ;  /* 0x000000080d087223 */ /* 0x044fe2000000001c */
[C---:B------:R-:W-:Y:S01]  /*34d0*/  FFMA R24, R13.reuse, R9, R25 ;  /* 0x000000090d187223 */ /* 0x040fe20000000019 */
[----:B0-----:R-:W-:-:S02]  /*34e0*/  FFMA R21, R13, R4, R21 ;  /* 0x000000040d157223 */ /* 0x001fc40000000015 */
[----:B------:R-:W-:Y:S01]  /*34f0*/  FFMA R25, R11, R9, R8 ;  /* 0x000000090b197223 */ /* 0x000fe20000000008 */
[----:B------:R-:W-:Y:S01]  /*3500*/  IMAD.WIDE.U32 R8, R27, 0x4, R14 ;  /* 0x000000041b087825 */ /* 0x000fe200078e000e */
[----:B------:R-:W-:-:S03]  /*3510*/  IADD3 R27, PT, PT, R12, 0x1920, RZ ;  /* 0x000019200c1b7810 */ /* 0x000fc60007ffe0ff */
[----:B------:R-:W-:Y:S02]  /*3520*/  FFMA R13, R13, R5, R26 ;  /* 0x000000050d0d7223 */ /* 0x000fe4000000001a */
        /* <DEDUP_REMOVED lines=11> */
[C---:B------:R-:W-:Y:S01]  /*35e0*/  FFMA R29, R23.reuse, R6, R29 ;  /* 0x00000006171d7223 */ /* 0x040fe2000000001d */
[----:B------:R-:W-:Y:S02]  /*35f0*/  FFMA R23, R23, R7, R24 ;  /* 0x0000000717177223 */ /* 0x000fe40000000018 */
[----:B------:R-:W4:Y:S01]  /*3600*/  LDS.128 R4, [R16+0x5a0] ;  /* 0x0005a00010047984 */ /* 0x000f220000000c00 */
[----:B------:R-:W-:-:S05]  /*3610*/  IADD3 R25, PT, PT, R12, 0x19e0, RZ ;  /* 0x000019e00c197810 */ /* 0x000fca0007ffe0ff */
[----:B------:R-:W-:-:S05]  /*3620*/  IMAD.WIDE.U32 R24, R25, 0x4, R14 ;  /* 0x0000000419187825 */ /* 0x000fca00078e000e */
[----:B------:R-:W3:Y:S01]  /*3630*/  LDG.E.CONSTANT R13, desc[UR6][R24.64] ;  /* 0x00000006180d7981 */ /* 0x000ee2000c1e9900 */
[C---:B----4-:R-:W-:Y:S01]  /*3640*/  FFMA R4, R10.reuse, R4, R11 ;  /* 0x000000040a047223 */ /* 0x050fe2000000000b */
[C---:B------:R-:W-:Y:S01]  /*3650*/  FFMA R11, R10.reuse, R5, R28 ;  /* 0x000000050a0b7223 */ /* 0x040fe2000000001c */
[CC--:B0-----:R-:W-:Y:S01]  /*3660*/  FFMA R27, R10.reuse, R6.reuse, R29 ;  /* 0x000000060a1b7223 */ /* 0x0c1fe2000000001d */
[----:B------:R-:W-:Y:S01]  /*3670*/  FFMA R28, R10, R7, R23 ;  /* 0x000000070a1c7223 */ /* 0x000fe20000000017 */
[C---:B------:R-:W-:Y:S01]  /*3680*/  FFMA R26, R19.reuse, R5, R4 ;  /* 0x00000005131a7223 */ /* 0x040fe20000000004 */
[CC--:B------:R-:W-:Y:S01]  /*3690*/  FFMA R23, R19.reuse, R6.reuse, R11 ;  /* 0x0000000613177223 */ /* 0x0c0fe2000000000b */
[----:B------:R-:W-:Y:S01]  /*36a0*/  IADD3 R29, PT, PT, R12, 0x1a40, RZ ;  /* 0x00001a400c1d7810 */ /* 0x000fe20007ffe0ff */
[-C--:B------:R-:W-:Y:S01]  /*36b0*/  FFMA R27, R19, R7.reuse, R27 ;  /* 0x00000007131b7223 */ /* 0x080fe2000000001b */
[----:B------:R-:W0:Y:S01]  /*36c0*/  LDS.64 R4, [R16+0x5b0] ;  /* 0x0005b00010047984 */ /* 0x000e220000000a00 */
[C---:B------:R-:W-:Y:S01]  /*36d0*/  FFMA R26, R20.reuse, R6, R26 ;  /* 0x00000006141a7223 */ /* 0x040fe2000000001a */
[----:B------:R-:W-:Y:S01]  /*36e0*/  FFMA R23, R20, R7, R23 ;  /* 0x0000000714177223 */ /* 0x000fe20000000017 */
[----:B------:R-:W-:Y:S01]  /*36f0*/  IMAD.WIDE.U32 R6, R29, 0x4, R14 ;  /* 0x000000041d067825 */ /* 0x000fe200078e000e */
[----:B------:R-:W1:Y:S04]  /*3700*/  LDS.64 R10, [R16+0x5e8] ;  /* 0x0005e800100a7984 */ /* 0x000e680000000a00 */
[----:B------:R4:W3:Y:S01]  /*3710*/  LDG.E.CONSTANT R25, desc[UR6][R6.64] ;  /* 0x0000000606197981 */ /* 0x0008e2000c1e9900 */
[----:B------:R-:W-:-:S05]  /*3720*/  IADD3 R29, PT, PT, R12, 0x1aa0, RZ ;  /* 0x00001aa00c1d7810 */ /* 0x000fca0007ffe0ff */
[----:B----4-:R-:W-:-:S04]  /*3730*/  IMAD.WIDE.U32 R6, R29, 0x4, R14 ;  /* 0x000000041d067825 */ /* 0x010fc800078e000e */
[-C--:B0-----:R-:W-:Y:S02]  /*3740*/  FFMA R28, R19, R4.reuse, R28 ;  /* 0x00000004131c7223 */ /* 0x081fe4000000001c */
[----:B------:R0:W4:Y:S01]  /*3750*/  LDG.E.CONSTANT R19, desc[UR6][R6.64] ;  /* 0x0000000606137981 */ /* 0x000122000c1e9900 */
[----:B------:R-:W-:Y:S01]  /*3760*/  FFMA R24, R20, R4, R27 ;  /* 0x0000000414187223 */ /* 0x000fe2000000001b */
[----:B------:R-:W-:Y:S01]  /*3770*/  IADD3 R27, PT, PT, R12, 0x1b00, RZ ;  /* 0x00001b000c1b7810 */ /* 0x000fe20007ffe0ff */
[----:B------:R-:W-:Y:S01]  /*3780*/  FFMA R20, R20, R5, R28 ;  /* 0x0000000514147223 */ /* 0x000fe2000000001c */
[----:B-1----:R-:W-:-:S03]  /*3790*/  FFMA R10, R18, R10, R26 ;  /* 0x0000000a120a7223 */ /* 0x002fc6000000001a */
[----:B------:R-:W-:Y:S01]  /*37a0*/  IMAD.WIDE.U32 R26, R27, 0x4, R14 ;  /* 0x000000041b1a7825 */ /* 0x000fe200078e000e */
[----:B0-----:R-:W0:Y:S03]  /*37b0*/  LDS.128 R4, [R16+0x5f0] ;  /* 0x0005f00010047984 */ /* 0x001e260000000c00 */
[CC--:B------:R-:W-:Y:S01]  /*37c0*/  FFMA R28, R18.reuse, R11.reuse, R23 ;  /* 0x0000000b121c7223 */ /* 0x0c0fe20000000017 */
[C---:B-----5:R-:W-:Y:S02]  /*37d0*/  FFMA R23, R17.reuse, R11, R10 ;  /* 0x0000000b11177223 */ /* 0x060fe4000000000a */
[----:B------:R-:W5:Y:S04]  /*37e0*/  LDG.E.CONSTANT R11, desc[UR6][R26.64] ;  /* 0x000000061a0b7981 */ /* 0x000f68000c1e9900 */
[----:B------:R1:W5:Y:S01]  /*37f0*/  LDG.E.CONSTANT R10, desc[UR6][R26.64+0x180] ;  /* 0x000180061a0a7981 */ /* 0x000362000c1e9900 */
[CC--:B0-----:R-:W-:Y:S01]  /*3800*/  FFMA R29, R18.reuse, R4.reuse, R24 ;  /* 0x00000004121d7223 */ /* 0x0c1fe20000000018 */
[----:B------:R-:W-:Y:S01]  /*3810*/  FFMA R20, R18, R5, R20 ;  /* 0x0000000512147223 */ /* 0x000fe20000000014 */
[----:B------:R-:W-:-:S02]  /*3820*/  FFMA R24, R17, R4, R28 ;  /* 0x0000000411187223 */ /* 0x000fc4000000001c */
[C---:B------:R-:W-:Y:S01]  /*3830*/  FFMA R29, R17.reuse, R5, R29 ;  /* 0x00000005111d7223 */ /* 0x040fe2000000001d */
[----:B------:R-:W-:Y:S01]  /*3840*/  FFMA R28, R17, R6, R20 ;  /* 0x00000006111c7223 */ /* 0x000fe20000000014 */
[----:B------:R-:W-:-:S05]  /*3850*/  IADD3 R18, PT, PT, R12, 0x1bc0, RZ ;  /* 0x00001bc00c127810 */ /* 0x000fca0007ffe0ff */
[----:B-1----:R-:W-:-:S05]  /*3860*/  IMAD.WIDE.U32 R26, R18, 0x4, R14 ;  /* 0x00000004121a7825 */ /* 0x002fca00078e000e */
[----:B------:R-:W5:Y:S01]  /*3870*/  LDG.E.CONSTANT R18, desc[UR6][R26.64] ;  /* 0x000000061a127981 */ /* 0x000f62000c1e9900 */
[C---:B------:R-:W-:Y:S01]  /*3880*/  FFMA R20, R22.reuse, R4, R23 ;  /* 0x0000000416147223 */ /* 0x040fe20000000017 */
[C---:B------:R-:W-:Y:S01]  /*3890*/  FFMA R24, R22.reuse, R5, R24 ;  /* 0x0000000516187223 */ /* 0x040fe20000000018 */
[C---:B------:R-:W-:Y:S01]  /*38a0*/  FFMA R29, R22.reuse, R6, R29 ;  /* 0x00000006161d7223 */ /* 0x040fe2000000001d */
[----:B------:R-:W-:Y:S02]  /*38b0*/  FFMA R28, R22, R7, R28 ;  /* 0x00000007161c7223 */ /* 0x000fe4000000001c */
[----:B------:R-:W2:Y:S01]  /*38c0*/  LDS.128 R4, [R16+0x630] ;  /* 0x0006300010047984 */ /* 0x000ea20000000c00 */
[----:B------:R-:W-:-:S05]  /*38d0*/  IADD3 R23, PT, PT, R12, 0x1c20, RZ ;  /* 0x00001c200c177810 */ /* 0x000fca0007ffe0ff */
[----:B------:R-:W-:-:S05]  /*38e0*/  IMAD.WIDE.U32 R22, R23, 0x4, R14 ;  /* 0x0000000417167825 */ /* 0x000fca00078e000e */
[----:B------:R0:W5:Y:S04]  /*38f0*/  LDG.E.CONSTANT R17, desc[UR6][R22.64] ;  /* 0x0000000616117981 */ /* 0x000168000c1e9900 */
[----:B0-----:R-:W0:Y:S01]  /*3900*/  LDS.64 R22, [R16+0x640] ;  /* 0x0006400010167984 */ /* 0x001e220000000a00 */
[C---:B--2---:R-:W-:Y:S01]  /*3910*/  FFMA R26, R9.reuse, R6, R29 ;  /* 0x00000006091a7223 */ /* 0x044fe2000000001d */
[C---:B------:R-:W-:Y:S01]  /*3920*/  FFMA R4, R9.reuse, R4, R20 ;  /* 0x0000000409047223 */ /* 0x040fe20000000014 */
[----:B------:R-:W-:Y:S01]  /*3930*/  IADD3 R29, PT, PT, R12, 0x1c80, RZ ;  /* 0x00001c800c1d7810 */ /* 0x000fe20007ffe0ff */
[-C--:B------:R-:W-:Y:S02]  /*3940*/  FFMA R24, R9, R5.reuse, R24 ;  /* 0x0000000509187223 */ /* 0x080fe40000000018 */
[----:B------:R-:W-:-:S02]  /*3950*/  FFMA R27, R8, R5, R4 ;  /* 0x00000005081b7223 */ /* 0x000fc40000000004 */
[----:B------:R-:W-:-:S05]  /*3960*/  IMAD.WIDE.U32 R4, R29, 0x4, R14 ;  /* 0x000000041d047825 */ /* 0x000fca00078e000e */
[----:B------:R1:W2:Y:S01]  /*3970*/  LDG.E.CONSTANT R20, desc[UR6][R4.64] ;  /* 0x0000000604147981 */ /* 0x0002a2000c1e9900 */
[-C--:B------:R-:W-:Y:S01]  /*3980*/  FFMA R9, R9, R7.reuse, R28 ;  /* 0x0000000709097223 */ /* 0x080fe2000000001c */
[CC--:B------:R-:W-:Y:S01]  /*3990*/  FFMA R28, R8.reuse, R6.reuse, R24 ;  /* 0x00000006081c7223 */ /* 0x0c0fe20000000018 */
[C---:B------:R-:W-:Y:S01]  /*39a0*/  FFMA R24, R21.reuse, R6, R27 ;  /* 0x0000000615187223 */ /* 0x040fe2000000001b */
[CC--:B------:R-:W-:Y:S01]  /*39b0*/  FFMA R27, R8.reuse, R7.reuse, R26 ;  /* 0x00000007081b7223 */ /* 0x0c0fe2000000001a */
[-C--:B0-----:R-:W-:Y:S02]  /*39c0*/  FFMA R6, R8, R22.reuse, R9 ;  /* 0x0000001608067223 */ /* 0x081fe40000000009 */
[----:B------:R-:W3:Y:S01]  /*39d0*/  LDS.64 R8, [R16+0x678] ;  /* 0x0006780010087984 */ /* 0x000ee20000000a00 */
[C---:B------:R-:W-:Y:S01]  /*39e0*/  FFMA R26, R21.reuse, R7, R28 ;  /* 0x00000007151a7223 */ /* 0x040fe2000000001c */
[C---:B------:R-:W-:Y:S01]  /*39f0*/  FFMA R28, R21.reuse, R23, R6 ;  /* 0x00000017151c7223 */ /* 0x040fe20000000006 */
[----:B------:R-:W-:Y:S01]  /*3a00*/  IADD3 R23, PT, PT, R12, 0x1ce0, RZ ;  /* 0x00001ce00c177810 */ /* 0x000fe20007ffe0ff */
[----:B-1----:R-:W0:Y:S01]  /*3a10*/  LDS.128 R4, [R16+0x680] ;  /* 0x0006800010047984 */ /* 0x002e220000000c00 */
[----:B------:R-:W-:-:S03]  /*3a20*/  FFMA R27, R21, R22, R27 ;  /* 0x00000016151b7223 */ /* 0x000fc6000000001b */
[----:B------:R-:W-:-:S04]  /*3a30*/  IMAD.WIDE.U32 R22, R23, 0x4, R14 ;  /* 0x0000000417167825 */ /* 0x000fc800078e000e */
[C---:B---3--:R-:W-:Y:S02]  /*3a40*/  FFMA R8, R13.reuse, R8, R24 ;  /* 0x000000080d087223 */ /* 0x048fe40000000018 */
[----:B------:R1:W3:Y:S01]  /*3a50*/  LDG.E.CONSTANT R24, desc[UR6][R22.64] ;  /* 0x0000000616187981 */ /* 0x0002e2000c1e9900 */
[-C--:B------:R-:W-:Y:S01]  /*3a60*/  FFMA R26, R13, R9.reuse, R26 ;  /* 0x000000090d1a7223 */ /* 0x080fe2000000001a */
[C---:B------:R-:W-:Y:S01]  /*3a70*/  IADD3 R21, PT, PT, R12.reuse, 0x1da0, RZ ;  /* 0x00001da00c157810 */ /* 0x040fe20007ffe0ff */
[----:B-1----:R-:W-:Y:S01]  /*3a80*/  FFMA R22, R25, R9, R8 ;  /* 0x0000000919167223 */ /* 0x002fe20000000008 */
[-C--:B0-----:R-:W-:Y:S01]  /*3a90*/  FFMA R8, R13, R4.reuse, R27 ;  /* 0x000000040d087223 */ /* 0x081fe2000000001b */
[----:B------:R-:W-:Y:S01]  /*3aa0*/  IADD3 R9, PT, PT, R12, 0x1d40, RZ ;  /* 0x00001d400c097810 */ /* 0x000fe20007ffe0ff */
[----:B------:R-:W-:Y:S01]  /*3ab0*/  FFMA R27, R25, R4, R26 ;  /* 0x00000004191b7223 */ /* 0x000fe2000000001a */
[-C--:B------:R-:W-:Y:S01]  /*3ac0*/  FFMA R13, R13, R5.reuse, R28 ;  /* 0x000000050d0d7223 */ /* 0x080fe2000000001c */
[----:B------:R-:W-:-:S02]  /*3ad0*/  FFMA R26, R25, R5, R8 ;  /* 0x00000005191a7223 */ /* 0x000fc40000000008 */
[----:B------:R-:W-:-:S04]  /*3ae0*/  IMAD.WIDE.U32 R8, R9, 0x4, R14 ;  /* 0x0000000409087825 */ /* 0x000fc800078e000e */
[----:B------:R-:W-:Y:S02]  /*3af0*/  FFMA R25, R25, R6, R13 ;  /* 0x0000000619197223 */ /* 0x000fe4000000000d */
[----:B------:R0:W3:Y:S02]  /*3b00*/  LDG.E.CONSTANT R13, desc[UR6][R8.64] ;  /* 0x00000006080d7981 */ /* 0x0000e4000c1e9900 */
[----:B0-----:R-:W-:-:S05]  /*3b10*/  IMAD.WIDE.U32 R8, R21, 0x4, R14 ;  /* 0x0000000415087825 */ /* 0x001fca00078e000e */
[----:B------:R0:W3:Y:S01]  /*3b20*/  LDG.E.CONSTANT R21, desc[UR6][R8.64] ;  /* 0x0000000608157981 */ /* 0x0000e2000c1e9900 */
[----:B------:R-:W-:-:S05]  /*3b30*/  IADD3 R23, PT, PT, R12, 0x1e00, RZ ;  /* 0x00001e000c177810 */ /* 0x000fca0007ffe0ff */
[----:B0-----:R-:W-:-:S04]  /*3b40*/  IMAD.WIDE.U32 R8, R23, 0x4, R14 ;  /* 0x0000000417087825 */ /* 0x001fc800078e000e */
[C---:B----4-:R-:W-:Y:S01]  /*3b50*/  FFMA R22, R19.reuse, R4, R22 ;  /* 0x0000000413167223 */ /* 0x050fe20000000016 */
[C---:B------:R-:W-:Y:S01]  /*3b60*/  FFMA R29, R19.reuse, R6, R26 ;  /* 0x00000006131d7223 */ /* 0x040fe2000000001a */
[C---:B------:R-:W-:Y:S01]  /*3b70*/  FFMA R28, R19.reuse, R7, R25 ;  /* 0x00000007131c7223 */ /* 0x040fe20000000019 */
[----:B------:R0:W4:Y:S02]  /*3b80*/  LDG.E.CONSTANT R23, desc[UR6][R8.64] ;  /* 0x0000000608177981 */ /* 0x000124000c1e9900 */
[----:B0-----:R-:W-:Y:S02]  /*3b90*/  FFMA R8, R19, R5, R27 ;  /* 0x0000000513087223 */ /* 0x001fe4000000001b */
[----:B------:R-:W5:Y:S01]  /*3ba0*/  LDS.128 R4, [R16+0x6c0] ;  /* 0x0006c00010047984 */ /* 0x000f620000000c00 */
[----:B------:R-:W-:-:S05]  /*3bb0*/  IADD3 R27, PT, PT, R12, 0x1e60, RZ ;  /* 0x00001e600c1b7810 */ /* 0x000fca0007ffe0ff */
[----:B------:R-:W-:-:S05]  /*3bc0*/  IMAD.WIDE.U32 R26, R27, 0x4, R14 ;  /* 0x000000041b1a7825 */ /* 0x000fca00078e000e */
[----:B------:R-:W4:Y:S01]  /*3bd0*/  LDG.E.CONSTANT R19, desc[UR6][R26.64] ;  /* 0x000000061a137981 */ /* 0x000f22000c1e9900 */
[C---:B-----5:R-:W-:Y:S01]  /*3be0*/  FFMA R25, R11.reuse, R4, R22 ;  /* 0x000000040b197223 */ /* 0x060fe20000000016 */
[----:B------:R-:W-:-:S03]  /*3bf0*/  FFMA R4, R11, R5, R8 ;  /* 0x000000050b047223 */ /* 0x000fc60000000008 */
[C---:B------:R-:W-:Y:S01]  /*3c00*/  FFMA R25, R10.reuse, R5, R25 ;  /* 0x000000050a197223 */ /* 0x040fe20000000019 */
[-C--:B------:R-:W-:Y:S02]  /*3c10*/  FFMA R22, R10, R6.reuse, R4 ;  /* 0x000000060a167223 */ /* 0x080fe40000000004 */
[----:B------:R-:W0:Y:S01]  /*3c20*/  LDS.64 R4, [R16+0x6d0] ;  /* 0x0006d00010047984 */ /* 0x000e220000000a00 */
[CC--:B------:R-:W-:Y:S01]  /*3c30*/  FFMA R29, R11.reuse, R6.reuse, R29 ;  /* 0x000000060b1d7223 */ /* 0x0c0fe2000000001d */
[-C--:B------:R-:W-:Y:S02]  /*3c40*/  FFMA R9, R11, R7.reuse, R28 ;  /* 0x000000070b097223 */ /* 0x080fe4000000001c */
[----:B------:R-:W5:Y:S01]  /*3c50*/  LDG.E.CONSTANT R11, desc[UR6][R26.64+0x180] ;  /* 0x000180061a0b7981 */ /* 0x000f62000c1e9900 */
[----:B------:R-:W-:Y:S01]  /*3c60*/  FFMA R6, R18, R6, R25 ;  /* 0x0000000612067223 */ /* 0x000fe20000000019 */
[C---:B------:R-:W-:Y:S01]  /*3c70*/  FFMA R25, R10.reuse, R7, R29 ;  /* 0x000000070a197223 */ /* 0x040fe2000000001d */
[----:B0-----:R-:W-:-:S02]  /*3c80*/  FFMA R28, R10, R4, R9 ;  /* 0x000000040a1c7223 */ /* 0x001fc40000000009 */
[----:B------:R-:W0:Y:S04]  /*3c90*/  LDS.64 R8, [R16+0x708] ;  /* 0x0007080010087984 */ /* 0x000e280000000a00 */
[----:B------:R2:W5:Y:S01]  /*3ca0*/  LDG.E.CONSTANT R10, desc[UR6][R26.64+0x300] ;  /* 0x000300061a0a7981 */ /* 0x000562000c1e9900 */
[C---:B------:R-:W-:Y:S01]  /*3cb0*/  FFMA R22, R18.reuse, R7, R22 ;  /* 0x0000000712167223 */ /* 0x040fe20000000016 */
[C---:B------:R-:W-:Y:S01]  /*3cc0*/  FFMA R25, R18.reuse, R4, R25 ;  /* 0x0000000412197223 */ /* 0x040fe20000000019 */
[----:B------:R-:W-:Y:S01]  /*3cd0*/  FFMA R18, R18, R5, R28 ;  /* 0x0000000512127223 */ /* 0x000fe2000000001c */
[----:B------:R-:W-:Y:S01]  /*3ce0*/  IADD3 R28, PT, PT, R12, 0x1f80, RZ ;  /* 0x00001f800c1c7810 */ /* 0x000fe20007ffe0ff */
[C---:B0-----:R-:W-:Y:S02]  /*3cf0*/  FFMA R8, R17.reuse, R8, R6 ;  /* 0x0000000811087223 */ /* 0x041fe40000000006 */
[----:B------:R-:W0:Y:S01]  /*3d00*/  LDS.128 R4, [R16+0x710] ;  /* 0x0007100010047984 */ /* 0x000e220000000c00 */
[-C--:B------:R-:W-:Y:S01]  /*3d10*/  FFMA R29, R17, R9.reuse, R22 ;  /* 0x00000009111d7223 */ /* 0x080fe20000000016 */
[----:B--2---:R-:W-:Y:S01]  /*3d20*/  FFMA R27, R20, R9, R8 ;  /* 0x00000009141b7223 */ /* 0x004fe20000000008 */
[----:B------:R-:W-:-:S05]  /*3d30*/  IMAD.WIDE.U32 R8, R28, 0x4, R14 ;  /* 0x000000041c087825 */ /* 0x000fca00078e000e */
[----:B------:R1:W2:Y:S01]  /*3d40*/  LDG.E.CONSTANT R22, desc[UR6][R8.64] ;  /* 0x0000000608167981 */ /* 0x0002a2000c1e9900 */
[CC--:B0-----:R-:W-:Y:S01]  /*3d50*/  FFMA R28, R17.reuse, R4.reuse, R25 ;  /* 0x00000004111c7223 */ /* 0x0c1fe20000000019 */
[----:B------:R-:W-:Y:S01]  /*3d60*/  FFMA R17, R17, R5, R18 ;  /* 0x0000000511117223 */ /* 0x000fe20000000012 */
[----:B------:R-:W-:Y:S01]  /*3d70*/  IADD3 R18, PT, PT, R12, 0x1fe0, RZ ;  /* 0x00001fe00c127810 */ /* 0x000fe20007ffe0ff */
[----:B------:R-:W-:-:S04]  /*3d80*/  FFMA R25, R20, R4, R29 ;  /* 0x0000000414197223 */ /* 0x000fc8000000001d */
[----:B-1----:R-:W-:-:S04]  /*3d90*/  IMAD.WIDE.U32 R8, R18, 0x4, R14 ;  /* 0x0000000412087825 */ /* 0x002fc800078e000e */
[C---:B------:R-:W-:Y:S01]  /*3da0*/  FFMA R26, R20.reuse, R5, R28 ;  /* 0x00000005141a7223 */ /* 0x040fe2000000001c */
[----:B------:R-:W-:Y:S02]  /*3db0*/  FFMA R17, R20, R6, R17 ;  /* 0x0000000614117223 */ /* 0x000fe40000000011 */
[----:B------:R0:W2:Y:S01]  /*3dc0*/  LDG.E.CONSTANT R20, desc[UR6][R8.64] ;  /* 0x0000000608147981 */ /* 0x0000a2000c1e9900 */
[----:B------:R-:W-:-:S05]  /*3dd0*/  IADD3 R29, PT, PT, R12, 0x2040, RZ ;  /* 0x000020400c1d7810 */ /* 0x000fca0007ffe0ff */
[----:B0-----:R-:W-:-:S05]  /*3de0*/  IMAD.WIDE.U32 R8, R29, 0x4, R14 ;  /* 0x000000041d087825 */ /* 0x001fca00078e000e */
[----:B------:R3:W2:Y:S01]  /*3df0*/  LDG.E.CONSTANT R18, desc[UR6][R8.64] ;  /* 0x0000000608127981 */ /* 0x0006a2000c1e9900 */
[----:B------:R-:W-:-:S05]  /*3e00*/  IADD3 R29, PT, PT, R12, 0x20a0, RZ ;  /* 0x000020a00c1d7810 */ /* 0x000fca0007ffe0ff */
[----:B------:R-:W-:-:S04]  /*3e10*/  IMAD.WIDE.U32 R28, R29, 0x4, R14 ;  /* 0x000000041d1c7825 */ /* 0x000fc800078e000e */
[C---:B---3--:R-:W-:Y:S01]  /*3e20*/  FFMA R8, R24.reuse, R4, R27 ;  /* 0x0000000418087223 */ /* 0x048fe2000000001b */
[C---:B------:R-:W-:Y:S01]  /*3e30*/  FFMA R25, R24.reuse, R5, R25 ;  /* 0x0000000518197223 */ /* 0x040fe20000000019 */
[C---:B------:R-:W-:Y:S01]  /*3e40*/  FFMA R26, R24.reuse, R6, R26 ;  /* 0x00000006181a7223 */ /* 0x040fe2000000001a */
[----:B------:R-:W-:Y:S02]  /*3e50*/  FFMA R24, R24, R7, R17 ;  /* 0x0000000718187223 */ /* 0x000fe40000000011 */
[----:B------:R-:W0:Y:S04]  /*3e60*/  LDS.128 R4, [R16+0x750] ;  /* 0x0007500010047984 */ /* 0x000e280000000c00 */
[----:B------:R-:W3:Y:S01]  /*3e70*/  LDG.E.CONSTANT R17, desc[UR6][R28.64] ;  /* 0x000000061c117981 */ /* 0x000ee2000c1e9900 */
[----:B------:R-:W-:Y:S01]  /*3e80*/  IADD3 R27, PT, PT, R12, 0x2100, RZ ;  /* 0x000021000c1b7810 */ /* 0x000fe20007ffe0ff */
[----:B0-----:R-:W-:-:S04]  /*3e90*/  FFMA R4, R13, R4, R8 ;  /* 0x000000040d047223 */ /* 0x001fc80000000008 */
[----:B------:R-:W-:-:S04]  /*3ea0*/  IMAD.WIDE.U32 R8, R27, 0x4, R14 ;  /* 0x000000041b087825 */ /* 0x000fc800078e000e */
[C---:B------:R-:W-:Y:S01]  /*3eb0*/  FFMA R27, R13.reuse, R5, R25 ;  /* 0x000000050d1b7223 */ /* 0x040fe20000000019 */
[C---:B------:R-:W-:Y:S01]  /*3ec0*/  FFMA R26, R13.reuse, R6, R26 ;  /* 0x000000060d1a7223 */ /* 0x040fe2000000001a */
[----:B------:R-:W-:Y:S02]  /*3ed0*/  FFMA R25, R13, R7, R24 ;  /* 0x000000070d197223 */ /* 0x000fe40000000018 */
[----:B------:R0:W3:Y:S01]  /*3ee0*/  LDG.E.CONSTANT R13, desc[UR6][R8.64] ;  /* 0x00000006080d7981 */ /* 0x0000e2000c1e9900 */
[----:B------:R-:W-:-:S03]  /*3ef0*/  FFMA R24, R21, R5, R4 ;  /* 0x0000000515187223 */ /* 0x000fc60000000004 */
[----:B------:R-:W1:Y:S04]  /*3f00*/  LDS.64 R4, [R16+0x760] ;  /* 0x0007600010047984 */ /* 0x000e680000000a00 */
[----:B0-----:R-:W0:Y:S01]  /*3f10*/  LDS.64 R8, [R16+0x798] ;  /* 0x0007980010087984 */ /* 0x001e220000000a00 */
[CC--:B------:R-:W-:Y:S01]  /*3f20*/  FFMA R27, R21.reuse, R6.reuse, R27 ;  /* 0x00000006151b7223 */ /* 0x0c0fe2000000001b */
[-C--:B------:R-:W-:Y:S01]  /*3f30*/  FFMA R26, R21, R7.reuse, R26 ;  /* 0x00000007151a7223 */ /* 0x080fe2000000001a */
[C---:B----4-:R-:W-:Y:S02]  /*3f40*/  FFMA R6, R23.reuse, R6, R24 ;  /* 0x0000000617067223 */ /* 0x050fe40000000018 */
[----:B------:R-:W-:Y:S01]  /*3f50*/  FFMA R28, R23, R7, R27 ;  /* 0x00000007171c7223 */ /* 0x000fe2000000001b */
[----:B-1----:R-:W-:Y:S01]  /*3f60*/  FFMA R24, R21, R4, R25 ;  /* 0x0000000415187223 */ /* 0x002fe20000000019 */
[----:B------:R-:W-:-:S03]  /*3f70*/  IADD3 R25, PT, PT, R12, 0x2160, RZ ;  /* 0x000021600c197810 */ /* 0x000fc60007ffe0ff */
[----:B------:R-:W-:Y:S02]  /*3f80*/  FFMA R27, R23, R5, R24 ;  /* 0x00000005171b7223 */ /* 0x000fe40000000018 */
[----:B------:R-:W-:-:S04]  /*3f90*/  IMAD.WIDE.U32 R24, R25, 0x4, R14 ;  /* 0x0000000419187825 */ /* 0x000fc800078e000e */
[----:B------:R-:W-:Y:S01]  /*3fa0*/  FFMA R26, R23, R4, R26 ;  /* 0x00000004171a7223 */ /* 0x000fe2000000001a */
[C---:B0-----:R-:W-:Y:S02]  /*3fb0*/  FFMA R8, R19.reuse, R8, R6 ;  /* 0x0000000813087223 */ /* 0x041fe40000000006 */
[----:B------:R-:W0:Y:S04]  /*3fc0*/  LDS.128 R4, [R16+0x7a0] ;  /* 0x0007a00010047984 */ /* 0x000e280000000c00 */
[----:B------:R5:W4:Y:S01]  /*3fd0*/  LDG.E.CONSTANT R24, desc[UR6][R24.64] ;  /* 0x0000000618187981 */ /* 0x000b22000c1e9900 */
[-C--:B------:R-:W-:Y:S01]  /*3fe0*/  FFMA R28, R19, R9.reuse, R28 ;  /* 0x00000009131c7223 */ /* 0x080fe2000000001c */
[----:B-----5:R-:W-:Y:S01]  /*3ff0*/  FFMA R25, R11, R9, R8 ;  /* 0x000000090b197223 */ /* 0x020fe20000000008 */
        /* <DEDUP_REMOVED lines=12> */
[----:B0-----:R-:W-:-:S05]  /*40c0*/  IMAD.WIDE.U32 R8, R21, 0x4, R14 ;  /* 0x0000000415087825 */ /* 0x001fca00078e000e */
[----:B------:R0:W5:Y:S01]  /*40d0*/  LDG.E.CONSTANT R21, desc[UR6][R8.64] ;  /* 0x0000000608157981 */ /* 0x000162000c1e9900 */
[C---:B------:R-:W-:Y:S01]  /*40e0*/  FFMA R26, R10.reuse, R6, R26 ;  /* 0x000000060a1a7223 */ /* 0x040fe2000000001a */
[C---:B------:R-:W-:Y:S01]  /*40f0*/  FFMA R27, R10.reuse, R7, R27 ;  /* 0x000000070a1b7223 */ /* 0x040fe2000000001b */
[C---:B0-----:R-:W-:Y:S01]  /*4100*/  FFMA R8, R10.reuse, R4, R25 ;  /* 0x000000040a087223 */ /* 0x041fe20000000019 */
[----:B------:R-:W-:Y:S02]  /*4110*/  FFMA R25, R10, R5, R28 ;  /* 0x000000050a197223 */ /* 0x000fe4000000001c */
[----:B------:R-:W2:Y:S01]  /*4120*/  LDS.128 R4, [R16+0x7e0] ;  /* 0x0007e00010047984 */ /* 0x000ea20000000c00 */
[C---:B------:R-:W-:Y:S02]  /*4130*/  IADD3 R11, PT, PT, R12.reuse, 0x22e0, RZ ;  /* 0x000022e00c0b7810 */ /* 0x040fe40007ffe0ff */
[----:B------:R-:W-:-:S03]  /*4140*/  IADD3 R28, PT, PT, R12, 0x2340, RZ ;  /* 0x000023400c1c7810 */ /* 0x000fc60007ffe0ff */
[----:B------:R-:W-:-:S06]  /*4150*/  IMAD.WIDE.U32 R10, R11, 0x4, R14 ;  /* 0x000000040b0a7825 */ /* 0x000fcc00078e000e */
[----:B------:R-:W5:Y:S01]  /*4160*/  LDG.E.CONSTANT R11, desc[UR6][R10.64] ;  /* 0x000000060a0b7981 */ /* 0x000f62000c1e9900 */
[----:B--2---:R-:W-:Y:S01]  /*4170*/  FFMA R29, R22, R4, R8 ;  /* 0x00000004161d7223 */ /* 0x004fe20000000008 */
[----:B------:R-:W-:-:S05]  /*4180*/  IMAD.WIDE.U32 R8, R28, 0x4, R14 ;  /* 0x000000041c087825 */ /* 0x000fca00078e000e */
[----:B------:R0:W2:Y:S01]  /*4190*/  LDG.E.CONSTANT R10, desc[UR6][R8.64] ;  /* 0x00000006080a7981 */ /* 0x0000a2000c1e9900 */
[----:B------:R-:W-:-:S03]  /*41a0*/  FFMA R25, R22, R5, R25 ;  /* 0x0000000516197223 */ /* 0x000fc60000000019 */
[----:B0-----:R-:W-:Y:S01]  /*41b0*/  LDS.64 R8, [R16+0x828] ;  /* 0x0008280010087984 */ /* 0x001fe20000000a00 */
[----:B------:R-:W-:-:S03]  /*41c0*/  FFMA R29, R20, R5, R29 ;  /* 0x00000005141d7223 */ /* 0x000fc6000000001d */
[----:B------:R-:W0:Y:S01]  /*41d0*/  LDS.64 R4, [R16+0x7f0] ;  /* 0x0007f00010047984 */ /* 0x000e220000000a00 */
[CC--:B------:R-:W-:Y:S01]  /*41e0*/  FFMA R27, R22.reuse, R7.reuse, R27 ;  /* 0x00000007161b7223 */ /* 0x0c0fe2000000001b */
[-C--:B------:R-:W-:Y:S01]  /*41f0*/  FFMA R26, R22, R6.reuse, R26 ;  /* 0x00000006161a7223 */ /* 0x080fe2000000001a */
[-C--:B------:R-:W-:Y:S01]  /*4200*/  FFMA R25, R20, R6.reuse, R25 ;  /* 0x0000000614197223 */ /* 0x080fe20000000019 */
[----:B------:R-:W-:Y:S02]  /*4210*/  FFMA R6, R18, R6, R29 ;  /* 0x0000000612067223 */ /* 0x000fe4000000001d */
[-C--:B------:R-:W-:Y:S01]  /*4220*/  FFMA R29, R20, R7.reuse, R26 ;  /* 0x00000007141d7223 */ /* 0x080fe2000000001a */
[----:B------:R-:W-:Y:S01]  /*4230*/  FFMA R25, R18, R7, R25 ;  /* 0x0000000712197223 */ /* 0x000fe20000000019 */
[-C--:B0-----:R-:W-:Y:S01]  /*4240*/  FFMA R22, R20, R4.reuse, R27 ;  /* 0x0000000414167223 */ /* 0x081fe2000000001b */
[----:B------:R-:W-:Y:S01]  /*4250*/  IADD3 R27, PT, PT, R12, 0x23a0, RZ ;  /* 0x000023a00c1b7810 */ /* 0x000fe20007ffe0ff */
[C---:B------:R-:W-:Y:S01]  /*4260*/  FFMA R20, R18.reuse, R4, R29 ;  /* 0x0000000412147223 */ /* 0x040fe2000000001d */
[----:B---3--:R-:W-:Y:S01]  /*4270*/  FFMA R8, R17, R8, R6 ;  /* 0x0000000811087223 */ /* 0x008fe20000000006 */
[----:B------:R-:W-:-:S02]  /*4280*/  FFMA R18, R18, R5, R22 ;  /* 0x0000000512127223 */ /* 0x000fc40000000016 */
[----:B------:R-:W-:Y:S01]  /*4290*/  IMAD.WIDE.U32 R26, R27, 0x4, R14 ;  /* 0x000000041b1a7825 */ /* 0x000fe200078e000e */
[----:B------:R-:W0:Y:S04]  /*42a0*/  LDS.128 R4, [R16+0x830] ;  /* 0x0008300010047984 */ /* 0x000e280000000c00 */
[----:B------:R1:W3:Y:S01]  /*42b0*/  LDG.E.CONSTANT R22, desc[UR6][R26.64] ;  /* 0x000000061a167981 */ /* 0x0002e2000c1e9900 */
[-C--:B------:R-:W-:Y:S01]  /*42c0*/  FFMA R25, R17, R9.reuse, R25 ;  /* 0x0000000911197223 */ /* 0x080fe20000000019 */
[C---:B------:R-:W-:Y:S01]  /*42d0*/  IADD3 R29, PT, PT, R12.reuse, 0x2460, RZ ;  /* 0x000024600c1d7810 */ /* 0x040fe20007ffe0ff */
[----:B-1----:R-:W-:Y:S01]  /*42e0*/  FFMA R26, R13, R9, R8 ;  /* 0x000000090d1a7223 */ /* 0x002fe20000000008 */
[----:B------:R-:W-:-:S05]  /*42f0*/  IADD3 R9, PT, PT, R12, 0x2400, RZ ;  /* 0x000024000c097810 */ /* 0x000fca0007ffe0ff */
[----:B------:R-:W-:-:S04]  /*4300*/  IMAD.WIDE.U32 R8, R9, 0x4, R14 ;  /* 0x0000000409087825 */ /* 0x000fc800078e000e */
[C---:B0-----:R-:W-:Y:S02]  /*4310*/  FFMA R27, R17.reuse, R4, R20 ;  /* 0x00000004111b7223 */ /* 0x041fe40000000014 */
[----:B------:R0:W3:Y:S01]  /*4320*/  LDG.E.CONSTANT R20, desc[UR6][R8.64] ;  /* 0x0000000608147981 */ /* 0x0000e2000c1e9900 */
[----:B------:R-:W-:Y:S01]  /*4330*/  FFMA R17, R17, R5, R18 ;  /* 0x0000000511117223 */ /* 0x000fe20000000012 */
[----:B0-----:R-:W-:-:S05]  /*4340*/  IMAD.WIDE.U32 R8, R29, 0x4, R14 ;  /* 0x000000041d087825 */ /* 0x001fca00078e000e */
[----:B------:R0:W3:Y:S01]  /*4350*/  LDG.E.CONSTANT R18, desc[UR6][R8.64] ;  /* 0x0000000608127981 */ /* 0x0000e2000c1e9900 */
[----:B------:R-:W-:Y:S01]  /*4360*/  IADD3 R29, PT, PT, R12, 0x24c0, RZ ;  /* 0x000024c00c1d7810 */ /* 0x000fe20007ffe0ff */
[C---:B------:R-:W-:Y:S01]  /*4370*/  FFMA R28, R13.reuse, R4, R25 ;  /* 0x000000040d1c7223 */ /* 0x040fe20000000019 */
[C---:B------:R-:W-:Y:S01]  /*4380*/  FFMA R27, R13.reuse, R5, R27 ;  /* 0x000000050d1b7223 */ /* 0x040fe2000000001b */
[----:B------:R-:W-:Y:S02]  /*4390*/  FFMA R13, R13, R6, R17 ;  /* 0x000000060d0d7223 */ /* 0x000fe40000000011 */
[----:B0-----:R-:W-:-:S05]  /*43a0*/  IMAD.WIDE.U32 R8, R29, 0x4, R14 ;  /* 0x000000041d087825 */ /* 0x001fca00078e000e */
[----:B------:R0:W3:Y:S01]  /*43b0*/  LDG.E.CONSTANT R17, desc[UR6][R8.64] ;  /* 0x0000000608117981 */ /* 0x0000e2000c1e9900 */
[C---:B----4-:R-:W-:Y:S01]  /*43c0*/  FFMA R26, R24.reuse, R4, R26 ;  /* 0x00000004181a7223 */ /* 0x050fe2000000001a */
[C---:B------:R-:W-:Y:S01]  /*43d0*/  FFMA R28, R24.reuse, R5, R28 ;  /* 0x00000005181c7223 */ /* 0x040fe2000000001c */
[C---:B------:R-:W-:Y:S01]  /*43e0*/  FFMA R27, R24.reuse, R6, R27 ;  /* 0x00000006181b7223 */ /* 0x040fe2000000001b */
[----:B------:R-:W-:Y:S02]  /*43f0*/  FFMA R24, R24, R7, R13 ;  /* 0x0000000718187223 */ /* 0x000fe4000000000d */
[----:B------:R-:W5:Y:S01]  /*4400*/  LDS.128 R4, [R16+0x870] ;  /* 0x0008700010047984 */ /* 0x000f620000000c00 */
[C---:B------:R-:W-:Y:S02]  /*4410*/  IADD3 R13, PT, PT, R12.reuse, 0x2520, RZ ;  /* 0x000025200c0d7810 */ /* 0x040fe40007ffe0ff */
[----:B------:R-:W-:-:S03]  /*4420*/  IADD3 R25, PT, PT, R12, 0x2580, RZ ;  /* 0x000025800c197810 */ /* 0x000fc60007ffe0ff */
[----:B0-----:R-:W-:-:S05]  /*4430*/  IMAD.WIDE.U32 R8, R13, 0x4, R14 ;  /* 0x000000040d087825 */ /* 0x001fca00078e000e */
[----:B------:R0:W4:Y:S04]  /*4440*/  LDG.E.CONSTANT R13, desc[UR6][R8.64] ;  /* 0x00000006080d7981 */ /* 0x000128000c1e9900 */
[----:B0-----:R-:W-:Y:S01]  /*4450*/  LDS.64 R8, [R16+0x8b8] ;  /* 0x0008b80010087984 */ /* 0x001fe20000000a00 */
[C---:B-----5:R-:W-:Y:S01]  /*4460*/  FFMA R4, R23.reuse, R4, R26 ;  /* 0x0000000417047223 */ /* 0x060fe2000000001a */
[----:B------:R-:W-:Y:S01]  /*4470*/  FFMA R26, R23, R7, R24 ;  /* 0x00000007171a7223 */ /* 0x000fe20000000018 */
[----:B------:R-:W-:-:S04]  /*4480*/  IMAD.WIDE.U32 R24, R25, 0x4, R14 ;  /* 0x0000000419187825 */ /* 0x000fc800078e000e */
[CC--:B------:R-:W-:Y:S01]  /*4490*/  FFMA R28, R23.reuse, R5.reuse, R28 ;  /* 0x00000005171c7223 */ /* 0x0c0fe2000000001c */
[-C--:B------:R-:W-:Y:S01]  /*44a0*/  FFMA R27, R23, R6.reuse, R27 ;  /* 0x00000006171b7223 */ /* 0x080fe2000000001b */
[C---:B------:R-:W-:Y:S02]  /*44b0*/  FFMA R23, R19.reuse, R5, R4 ;  /* 0x0000000513177223 */ /* 0x040fe40000000004 */
[----:B------:R-:W0:Y:S04]  /*44c0*/  LDS.64 R4, [R16+0x880] ;  /* 0x0008800010047984 */ /* 0x000e280000000a00 */
[----:B------:R1:W5:Y:S01]  /*44d0*/  LDG.E.CONSTANT R24, desc[UR6][R24.64] ;  /* 0x0000000618187981 */ /* 0x000362000c1e9900 */
[-C--:B------:R-:W-:Y:S01]  /*44e0*/  FFMA R29, R19, R6.reuse, R28 ;  /* 0x00000006131d7223 */ /* 0x080fe2000000001c */
[----:B------:R-:W-:Y:S01]  /*44f0*/  FFMA R28, R21, R6, R23 ;  /* 0x00000006151c7223 */ /* 0x000fe20000000017 */
[----:B------:R-:W-:-:S02]  /*4500*/  FFMA R23, R19, R7, R27 ;  /* 0x0000000713177223 */ /* 0x000fc4000000001b */
[----:B-1----:R-:W-:Y:S01]  /*4510*/  FFMA R25, R21, R7, R29 ;  /* 0x0000000715197223 */ /* 0x002fe2000000001d */
[----:B------:R-:W-:-:S05]  /*4520*/  IADD3 R7, PT, PT, R12, 0x25e0, RZ ;  /* 0x000025e00c077810 */ /* 0x000fca0007ffe0ff */
[----:B------:R-:W-:-:S04]  /*4530*/  IMAD.WIDE.U32 R6, R7, 0x4, R14 ;  /* 0x0000000407067825 */ /* 0x000fc800078e000e */
[----:B0-----:R-:W-:Y:S02]  /*4540*/  FFMA R26, R19, R4, R26 ;  /* 0x00000004131a7223 */ /* 0x001fe4000000001a */
[----:B------:R0:W5:Y:S01]  /*4550*/  LDG.E.CONSTANT R19, desc[UR6][R6.64] ;  /* 0x0000000606137981 */ /* 0x000162000c1e9900 */
[----:B------:R-:W-:Y:S01]  /*4560*/  FFMA R27, R11, R8, R28 ;  /* 0x000000080b1b7223 */ /* 0x000fe2000000001c */
[----:B------:R-:W-:Y:S01]  /*4570*/  IADD3 R29, PT, PT, R12, 0x2640, RZ ;  /* 0x000026400c1d7810 */ /* 0x000fe20007ffe0ff */
[C---:B------:R-:W-:Y:S01]  /*4580*/  FFMA R23, R21.reuse, R4, R23 ;  /* 0x0000000415177223 */ /* 0x040fe20000000017 */
[----:B------:R-:W-:Y:S01]  /*4590*/  FFMA R26, R21, R5, R26 ;  /* 0x00000005151a7223 */ /* 0x000fe2000000001a */
[-C--:B------:R-:W-:Y:S01]  /*45a0*/  FFMA R21, R11, R9.reuse, R25 ;  /* 0x000000090b157223 */ /* 0x080fe20000000019 */
[----:B0-----:R-:W0:Y:S01]  /*45b0*/  LDS.128 R4, [R16+0x8c0] ;  /* 0x0008c00010047984 */ /* 0x001e220000000c00 */
[----:B--2---:R-:W-:Y:S01]  /*45c0*/  FFMA R25, R10, R9, R27 ;  /* 0x000000090a197223 */ /* 0x004fe2000000001b */
[----:B------:R-:W-:-:S06]  /*45d0*/  IMAD.WIDE.U32 R8, R29, 0x4, R14 ;  /* 0x000000041d087825 */ /* 0x000fcc00078e000e */
[----:B------:R-:W2:Y:S01]  /*45e0*/  LDG.E.CONSTANT R9, desc[UR6][R8.64] ;  /* 0x0000000608097981 */ /* 0x000ea2000c1e9900 */
[----:B------:R-:W-:Y:S01]  /*45f0*/  IADD3 R27, PT, PT, R12, 0x26a0, RZ ;  /* 0x000026a00c1b7810 */ /* 0x000fe20007ffe0ff */
[C---:B0-----:R-:W-:Y:S01]  /*4600*/  FFMA R23, R11.reuse, R4, R23 ;  /* 0x000000040b177223 */ /* 0x041fe20000000017 */
[----:B------:R-:W-:-:S03]  /*4610*/  FFMA R11, R11, R5, R26 ;  /* 0x000000050b0b7223 */ /* 0x000fc6000000001a */
[----:B------:R-:W-:-:S05]  /*4620*/  IMAD.WIDE.U32 R26, R27, 0x4, R14 ;  /* 0x000000041b1a7825 */ /* 0x000fca00078e000e */
[----:B------:R0:W2:Y:S01]  /*4630*/  LDG.E.CONSTANT R8, desc[UR6][R26.64] ;  /* 0x000000061a087981 */ /* 0x0000a2000c1e9900 */
[----:B------:R-:W-:Y:S01]  /*4640*/  IADD3 R29, PT, PT, R12, 0x2700, RZ ;  /* 0x000027000c1d7810 */ /* 0x000fe20007ffe0ff */
[C---:B------:R-:W-:Y:S01]  /*4650*/  FFMA R28, R10.reuse, R4, R21 ;  /* 0x000000040a1c7223 */ /* 0x040fe20000000015 */
[C---:B------:R-:W-:Y:S01]  /*4660*/  FFMA R21, R10.reuse, R5, R23 ;  /* 0x000000050a157223 */ /* 0x040fe20000000017 */
[----:B------:R-:W-:Y:S02]  /*4670*/  FFMA R23, R10, R6, R11 ;  /* 0x000000060a177223 */ /* 0x000fe4000000000b */
[----:B------:R-:W-:-:S06]  /*4680*/  IMAD.WIDE.U32 R10, R29, 0x4, R14 ;  /* 0x000000041d0a7825 */ /* 0x000fcc00078e000e */
[----:B------:R-:W2:Y:S01]  /*4690*/  LDG.E.CONSTANT R11, desc[UR6][R10.64] ;  /* 0x000000060a0b7981 */ /* 0x000ea2000c1e9900 */
[C---:B---3--:R-:W-:Y:S01]  /*46a0*/  FFMA R25, R22.reuse, R4, R25 ;  /* 0x0000000416197223 */ /* 0x048fe20000000019 */
[C---:B------:R-:W-:Y:S01]  /*46b0*/  FFMA R28, R22.reuse, R5, R28 ;  /* 0x00000005161c7223 */ /* 0x040fe2000000001c */
[C---:B------:R-:W-:Y:S01]  /*46c0*/  FFMA R21, R22.reuse, R6, R21 ;  /* 0x0000000616157223 */ /* 0x040fe20000000015 */
[----:B------:R-:W-:Y:S02]  /*46d0*/  FFMA R29, R22, R7, R23 ;  /* 0x00000007161d7223 */ /* 0x000fe40000000017 */
[----:B------:R-:W1:Y:S01]  /*46e0*/  LDS.128 R4, [R16+0x900] ;  /* 0x0009000010047984 */ /* 0x000e620000000c00 */
[----:B------:R-:W-:-:S05]  /*46f0*/  IADD3 R23, PT, PT, R12, 0x2760, RZ ;  /* 0x000027600c177810 */ /* 0x000fca0007ffe0ff */
[----:B------:R-:W-:-:S05]  /*4700*/  IMAD.WIDE.U32 R22, R23, 0x4, R14 ;  /* 0x0000000417167825 */ /* 0x000fca00078e000e */
[----:B------:R3:W2:Y:S01]  /*4710*/  LDG.E.CONSTANT R10, desc[UR6][R22.64] ;  /* 0x00000006160a7981 */ /* 0x0006a2000c1e9900 */
[C---:B-1----:R-:W-:Y:S01]  /*4720*/  FFMA R25, R20.reuse, R4, R25 ;  /* 0x0000000414197223 */ /* 0x042fe20000000019 */
[----:B0-----:R-:W-:-:S03]  /*4730*/  FFMA R27, R20, R5, R28 ;  /* 0x00000005141b7223 */ /* 0x001fc6000000001c */
[----:B------:R-:W-:Y:S02]  /*4740*/  FFMA R26, R18, R5, R25 ;  /* 0x00000005121a7223 */ /* 0x000fe40000000019 */
[----:B------:R-:W0:Y:S01]  /*4750*/  LDS.64 R4, [R16+0x910] ;  /* 0x0009100010047984 */ /* 0x000e220000000a00 */
[CC--:B------:R-:W-:Y:S01]  /*4760*/  FFMA R29, R20.reuse, R7.reuse, R29 ;  /* 0x00000007141d7223 */ /* 0x0c0fe2000000001d */
[-C--:B------:R-:W-:Y:S01]  /*4770*/  FFMA R28, R20, R6.reuse, R21 ;  /* 0x00000006141c7223 */ /* 0x080fe20000000015 */
[CC--:B------:R-:W-:Y:S01]  /*4780*/  FFMA R25, R18.reuse, R6.reuse, R27 ;  /* 0x0000000612197223 */ /* 0x0c0fe2000000001b */
[----:B------:R-:W4:Y:S02]  /*4790*/  LDS.64 R20, [R16+0x948] ;  /* 0x0009480010147984 */ /* 0x000f240000000a00 */
[-C--:B------:R-:W-:Y:S01]  /*47a0*/  FFMA R28, R18, R7.reuse, R28 ;  /* 0x00000007121c7223 */ /* 0x080fe2000000001c */
[C---:B------:R-:W-:Y:S01]  /*47b0*/  FFMA R25, R17.reuse, R7, R25 ;  /* 0x0000000711197223 */ /* 0x040fe20000000019 */
[----:B------:R-:W-:Y:S01]  /*47c0*/  IADD3 R7, PT, PT, R12, 0x2820, RZ ;  /* 0x000028200c077810 */ /* 0x000fe20007ffe0ff */
[----:B------:R-:W-:-:S04]  /*47d0*/  FFMA R26, R17, R6, R26 ;  /* 0x00000006111a7223 */ /* 0x000fc8000000001a */
[----:B------:R-:W-:-:S04]  /*47e0*/  IMAD.WIDE.U32 R6, R7, 0x4, R14 ;  /* 0x0000000407067825 */ /* 0x000fc800078e000e */
[-C--:B0-----:R-:W-:Y:S01]  /*47f0*/  FFMA R27, R18, R4.reuse, R29 ;  /* 0x00000004121b7223 */ /* 0x081fe2000000001d */
[----:B------:R-:W-:Y:S01]  /*4800*/  IADD3 R29, PT, PT, R12, 0x27c0, RZ ;  /* 0x000027c00c1d7810 */ /* 0x000fe20007ffe0ff */
[----:B---3--:R-:W-:Y:S01]  /*4810*/  FFMA R22, R17, R4, R28 ;  /* 0x0000000411167223 */ /* 0x008fe2000000001c */
[----:B------:R0:W3:Y:S03]  /*4820*/  LDG.E.CONSTANT R18, desc[UR6][R6.64] ;  /* 0x0000000606127981 */ /* 0x0000e6000c1e9900 */
[----:B------:R-:W-:-:S04]  /*4830*/  IMAD.WIDE.U32 R28, R29, 0x4, R14 ;  /* 0x000000041d1c7825 */ /* 0x000fc800078e000e */
[----:B------:R-:W-:Y:S01]  /*4840*/  FFMA R17, R17, R5, R27 ;  /* 0x0000000511117223 */ /* 0x000fe2000000001b */
[----:B------:R1:W3:Y:S04]  /*4850*/  LDG.E.CONSTANT R23, desc[UR6][R28.64] ;  /* 0x000000061c177981 */ /* 0x0002e8000c1e9900 */
[----:B0-----:R-:W0:Y:S01]  /*4860*/  LDS.128 R4, [R16+0x950] ;  /* 0x0009500010047984 */ /* 0x001e220000000c00 */
[C---:B----4-:R-:W-:Y:S01]  /*4870*/  FFMA R27, R13.reuse, R20, R26 ;  /* 0x000000140d1b7223 */ /* 0x050fe2000000001a */
[----:B------:R-:W-:Y:S01]  /*4880*/  IADD3 R20, PT, PT, R12, 0x2880, RZ ;  /* 0x000028800c147810 */ /* 0x000fe20007ffe0ff */
[-C--:B------:R-:W-:Y:S02]  /*4890*/  FFMA R25, R13, R21.reuse, R25 ;  /* 0x000000150d197223 */ /* 0x080fe40000000019 */
[----:B-----5:R-:W-:-:S02]  /*48a0*/  FFMA R26, R24, R21, R27 ;  /* 0x00000015181a7223 */ /* 0x020fc4000000001b */
[----:B------:R-:W-:-:S04]  /*48b0*/  IMAD.WIDE.U32 R20, R20, 0x4, R14 ;  /* 0x0000000414147825 */ /* 0x000fc800078e000e */
[CC--:B0-----:R-:W-:Y:S02]  /*48c0*/  FFMA R27, R13.reuse, R4.reuse, R22 ;  /* 0x000000040d1b7223 */ /* 0x0c1fe40000000016 */
[----:B------:R-:W4:Y:S01]  /*48d0*/  LDG.E.CONSTANT R22, desc[UR6][R20.64] ;  /* 0x0000000614167981 */ /* 0x000f22000c1e9900 */
[-C--:B------:R-:W-:Y:S01]  /*48e0*/  FFMA R17, R13, R5.reuse, R17 ;  /* 0x000000050d117223 */ /* 0x080fe20000000011 */
[C---:B-1----:R-:W-:Y:S01]  /*48f0*/  FFMA R28, R24.reuse, R4, R25 ;  /* 0x00000004181c7223 */ /* 0x042fe20000000019 */
[CC--:B------:R-:W-:Y:S02]  /*4900*/  FFMA R25, R24.reuse, R5.reuse, R27 ;  /* 0x0000000518197223 */ /* 0x0c0fe4000000001b */
[----:B------:R-:W-:Y:S02]  /*4910*/  FFMA R24, R24, R6, R17 ;  /* 0x0000000618187223 */ /* 0x000fe40000000011 */
[----:B------:R-:W5:Y:S04]  /*4920*/  LDG.E.CONSTANT R17, desc[UR6][R20.64+0x180] ;  /* 0x0001800614117981 */ /* 0x000f68000c1e9900 */
[----:B------:R0:W5:Y:S01]  /*4930*/  LDG.E.CONSTANT R21, desc[UR6][R20.64+0x300] ;  /* 0x0003000614157981 */ /* 0x000162000c1e9900 */
[C---:B------:R-:W-:Y:S01]  /*4940*/  FFMA R13, R19.reuse, R4, R26 ;  /* 0x00000004130d7223 */ /* 0x040fe2000000001a */
[C---:B0-----:R-:W-:Y:S01]  /*4950*/  FFMA R20, R19.reuse, R5, R28 ;  /* 0x0000000513147223 */ /* 0x041fe2000000001c */
[C---:B------:R-:W-:Y:S01]  /*4960*/  FFMA R26, R19.reuse, R6, R25 ;  /* 0x00000006131a7223 */ /* 0x040fe20000000019 */
[----:B------:R-:W-:-:S02]  /*4970*/  FFMA R27, R19, R7, R24 ;  /* 0x00000007131b7223 */ /* 0x000fc40000000018 */
[----:B------:R-:W2:Y:S01]  /*4980*/  LDS.128 R4, [R16+0x990] ;  /* 0x0009900010047984 */ /* 0x000ea20000000c00 */
[C---:B------:R-:W-:Y:S02]  /*4990*/  IADD3 R25, PT, PT, R12.reuse, 0x29a0, RZ ;  /* 0x000029a00c197810 */ /* 0x040fe40007ffe0ff */
[----:B------:R-:W-:-:S03]  /*49a0*/  IADD3 R29, PT, PT, R12, 0x2a00, RZ ;  /* 0x00002a000c1d7810 */ /* 0x000fc60007ffe0ff */
[----:B------:R-:W-:-:S05]  /*49b0*/  IMAD.WIDE.U32 R24, R25, 0x4, R14 ;  /* 0x0000000419187825 */ /* 0x000fca00078e000e */
[----:B------:R0:W5:Y:S02]  /*49c0*/  LDG.E.CONSTANT R19, desc[UR6][R24.64] ;  /* 0x0000000618137981 */ /* 0x000164000c1e9900 */
[----:B0-----:R-:W-:-:S04]  /*49d0*/  IMAD.WIDE.U32 R24, R29, 0x4, R14 ;  /* 0x000000041d187825 */ /* 0x001fc800078e000e */
[C---:B--2---:R-:W-:Y:S02]  /*49e0*/  FFMA R4, R9.reuse, R4, R13 ;  /* 0x0000000409047223 */ /* 0x044fe4000000000d */
[----:B------:R0:W2:Y:S01]  /*49f0*/  LDG.E.CONSTANT R13, desc[UR6][R24.64] ;  /* 0x00000006180d7981 */ /* 0x0000a2000c1e9900 */
[CC--:B------:R-:W-:Y:S01]  /*4a00*/  FFMA R29, R9.reuse, R6.reuse, R26 ;  /* 0x00000006091d7223 */ /* 0x0c0fe2000000001a */
[CC--:B------:R-:W-:Y:S01]  /*4a10*/  FFMA R20, R9.reuse, R5.reuse, R20 ;  /* 0x0000000509147223 */ /* 0x0c0fe20000000014 */
[C---:B------:R-:W-:Y:S02]  /*4a20*/  FFMA R26, R8.reuse, R5, R4 ;  /* 0x00000005081a7223 */ /* 0x040fe40000000004 */
[----:B------:R-:W1:Y:S01]  /*4a30*/  LDS.64 R4, [R16+0x9a0] ;  /* 0x0009a00010047984 */ /* 0x000e620000000a00 */
[-C--:B------:R-:W-:Y:S01]  /*4a40*/  FFMA R9, R9, R7.reuse, R27 ;  /* 0x0000000709097223 */ /* 0x080fe2000000001b */
[C---:B------:R-:W-:Y:S01]  /*4a50*/  FFMA R20, R8.reuse, R6, R20 ;  /* 0x0000000608147223 */ /* 0x040fe20000000014 */
[----:B0-----:R-:W-:Y:S01]  /*4a60*/  FFMA R25, R8, R7, R29 ;  /* 0x0000000708197223 */ /* 0x001fe2000000001d */
[----:B------:R-:W-:Y:S01]  /*4a70*/  IADD3 R27, PT, PT, R12, 0x2a60, RZ ;  /* 0x00002a600c1b7810 */ /* 0x000fe20007ffe0ff */
[----:B-1----:R-:W-:-:S02]  /*4a80*/  FFMA R28, R8, R4, R9 ;  /* 0x00000004081c7223 */ /* 0x002fc40000000009 */
[----:B------:R-:W0:Y:S01]  /*4a90*/  LDS.64 R8, [R16+0x9d8] ;  /* 0x0009d80010087984 */ /* 0x000e220000000a00 */
[----:B------:R-:W-:Y:S01]  /*4aa0*/  FFMA R6, R11, R6, R26 ;  /* 0x000000060b067223 */ /* 0x000fe2000000001a */
[----:B------:R-:W-:-:S04]  /*4ab0*/  IMAD.WIDE.U32 R26, R27, 0x4, R14 ;  /* 0x000000041b1a7825 */ /* 0x000fc800078e000e */
[C---:B------:R-:W-:Y:S01]  /*4ac0*/  FFMA R20, R11.reuse, R7, R20 ;  /* 0x000000070b147223 */ /* 0x040fe20000000014 */
[C---:B------:R-:W-:Y:S01]  /*4ad0*/  FFMA R25, R11.reuse, R4, R25 ;  /* 0x000000040b197223 */ /* 0x040fe20000000019 */
[----:B------:R-:W-:Y:S01]  /*4ae0*/  FFMA R28, R11, R5, R28 ;  /* 0x000000050b1c7223 */ /* 0x000fe2000000001c */
[----:B------:R1:W2:Y:S01]  /*4af0*/  LDG.E.CONSTANT R26, desc[UR6][R26.64] ;  /* 0x000000061a1a7981 */ /* 0x0002a2000c1e9900 */
[----:B0-----:R-:W-:-:S03]  /*4b00*/  FFMA R8, R10, R8, R6 ;  /* 0x000000080a087223 */ /* 0x001fc60000000006 */
[----:B------:R-:W0:Y:S01]  /*4b10*/  LDS.128 R4, [R16+0x9e0] ;  /* 0x0009e00010047984 */ /* 0x000e220000000c00 */
[----:B------:R-:W-:Y:S01]  /*4b20*/  IADD3 R11, PT, PT, R12, 0x2ac0, RZ ;  /* 0x00002ac00c0b7810 */ /* 0x000fe20007ffe0ff */
[C---:B------:R-:W-:Y:S01]  /*4b30*/  FFMA R29, R10.reuse, R9, R20 ;  /* 0x000000090a1d7223 */ /* 0x040fe20000000014 */
[C---:B0-----:R-:W-:Y:S01]  /*4b40*/  FFMA R24, R10.reuse, R4, R25 ;  /* 0x000000040a187223 */ /* 0x041fe20000000019 */
[----:B-1----:R-:W-:Y:S02]  /*4b50*/  FFMA R27, R10, R5, R28 ;  /* 0x000000050a1b7223 */ /* 0x002fe4000000001c */
[----:B------:R-:W-:-:S05]  /*4b60*/  IMAD.WIDE.U32 R10, R11, 0x4, R14 ;  /* 0x000000040b0a7825 */ /* 0x000fca00078e000e */
[----:B------:R0:W2:Y:S01]  /*4b70*/  LDG.E.CONSTANT R20, desc[UR6][R10.64] ;  /* 0x000000060a147981 */ /* 0x0000a2000c1e9900 */
[C---:B---3--:R-:W-:Y:S01]  /*4b80*/  FFMA R9, R23.reuse, R9, R8 ;  /* 0x0000000917097223 */ /* 0x048fe20000000008 */
[----:B------:R-:W-:-:S03]  /*4b90*/  FFMA R29, R23, R4, R29 ;  /* 0x00000004171d7223 */ /* 0x000fc6000000001d */
[C---:B------:R-:W-:Y:S02]  /*4ba0*/  FFMA R4, R18.reuse, R4, R9 ;  /* 0x0000000412047223 */ /* 0x040fe40000000009 */
[----:B0-----:R-:W4:Y:S01]  /*4bb0*/  LDS.128 R8, [R16+0xa20] ;  /* 0x000a200010087984 */ /* 0x001f220000000c00 */
[CC--:B------:R-:W-:Y:S01]  /*4bc0*/  FFMA R25, R23.reuse, R5.reuse, R24 ;  /* 0x0000000517197223 */ /* 0x0c0fe20000000018 */
[----:B------:R-:W-:Y:S01]  /*4bd0*/  FFMA R24, R23, R6, R27 ;  /* 0x0000000617187223 */ /* 0x000fe2000000001b */
[----:B------:R-:W-:Y:S01]  /*4be0*/  FFMA R23, R18, R5, R29 ;  /* 0x0000000512177223 */ /* 0x000fe2000000001d */
[C---:B------:R-:W-:Y:S02]  /*4bf0*/  IADD3 R29, PT, PT, R12.reuse, 0x2b20, RZ ;  /* 0x00002b200c1d7810 */ /* 0x040fe40007ffe0ff */
[----:B------:R-:W-:-:S03]  /*4c00*/  IADD3 R5, PT, PT, R12, 0x2b80, RZ ;  /* 0x00002b800c057810 */ /* 0x000fc60007ffe0ff */
[----:B------:R-:W-:-:S04]  /*4c10*/  IMAD.WIDE.U32 R28, R29, 0x4, R14 ;  /* 0x000000041d1c7825 */ /* 0x000fc800078e000e */
[C---:B------:R-:W-:Y:S02]  /*4c20*/  FFMA R6, R18.reuse, R6, R25 ;  /* 0x0000000612067223 */ /* 0x040fe40000000019 */
[----:B------:R0:W3:Y:S01]  /*4c30*/  LDG.E.CONSTANT R25, desc[UR6][R28.64] ;  /* 0x000000061c197981 */ /* 0x0000e2000c1e9900 */
[----:B------:R-:W-:Y:S01]  /*4c40*/  FFMA R7, R18, R7, R24 ;  /* 0x0000000712077223 */ /* 0x000fe20000000018 */
[----:B0-----:R-:W-:-:S05]  /*4c50*/  IMAD.WIDE.U32 R28, R5, 0x4, R14 ;  /* 0x00000004051c7825 */ /* 0x001fca00078e000e */
[----:B------:R5:W3:Y:S01]  /*4c60*/  LDG.E.CONSTANT R18, desc[UR6][R28.64] ;  /* 0x000000061c127981 */ /* 0x000ae2000c1e9900 */
[----:B----4-:R-:W-:-:S03]  /*4c70*/  FFMA R8, R22, R8, R4 ;  /* 0x0000000816087223 */ /* 0x010fc60000000004 */
[----:B------:R-:W0:Y:S01]  /*4c80*/  LDS.64 R4, [R16+0xa30] ;  /* 0x000a300010047984 */ /* 0x000e220000000a00 */
[----:B------:R-:W-:Y:S01]  /*4c90*/  FFMA R27, R22, R11, R7 ;  /* 0x0000000b161b7223 */ /* 0x000fe20000000007 */
[----:B------:R-:W-:Y:S01]  /*4ca0*/  IADD3 R7, PT, PT, R12, 0x2be0, RZ ;  /* 0x00002be00c077810 */ /* 0x000fe20007ffe0ff */
[C---:B------:R-:W-:Y:S01]  /*4cb0*/  FFMA R23, R22.reuse, R9, R23 ;  /* 0x0000000916177223 */ /* 0x040fe20000000017 */
[----:B------:R-:W-:-:S03]  /*4cc0*/  FFMA R24, R22, R10, R6 ;  /* 0x0000000a16187223 */ /* 0x000fc60000000006 */
[----:B------:R-:W-:-:S04]  /*4cd0*/  IMAD.WIDE.U32 R6, R7, 0x4, R14 ;  /* 0x0000000407067825 */ /* 0x000fc800078e000e */
[CC--:B-----5:R-:W-:Y:S01]  /*4ce0*/  FFMA R29, R17.reuse, R10.reuse, R23 ;  /* 0x0000000a111d7223 */ /* 0x0e0fe20000000017 */
[C---:B------:R-:W-:Y:S01]  /*4cf0*/  FFMA R22, R17.reuse, R9, R8 ;  /* 0x0000000911167223 */ /* 0x040fe20000000008 */
[-C--:B------:R-:W-:Y:S01]  /*4d00*/  FFMA R28, R17, R11.reuse, R24 ;  /* 0x0000000b111c7223 */ /* 0x080fe20000000018 */
[----:B------:R-:W1:Y:S04]  /*4d10*/  LDS.64 R8, [R16+0xa68] ;  /* 0x000a680010087984 */ /* 0x000e680000000a00 */
[----:B------:R4:W5:Y:S01]  /*4d20*/  LDG.E.CONSTANT R23, desc[UR6][R6.64] ;  /* 0x0000000606177981 */ /* 0x000962000c1e9900 */
[C---:B------:R-:W-:Y:S01]  /*4d30*/  FFMA R22, R21.reuse, R10, R22 ;  /* 0x0000000a15167223 */ /* 0x040fe20000000016 */
[----:B------:R-:W-:Y:S01]  /*4d40*/  FFMA R10, R21, R11, R29 ;  /* 0x0000000b150a7223 */ /* 0x000fe2000000001d */
[----:B------:R-:W-:-:S02]  /*4d50*/  IADD3 R11, PT, PT, R12, 0x2ca0, RZ ;  /* 0x00002ca00c0b7810 */ /* 0x000fc40007ffe0ff */
[----:B----4-:R-:W-:-:S05]  /*4d60*/  IADD3 R7, PT, PT, R12, 0x2c40, RZ ;  /* 0x00002c400c077810 */ /* 0x010fca0007ffe0ff */
[----:B------:R-:W-:-:S05]  /*4d70*/  IMAD.WIDE.U32 R6, R7, 0x4, R14 ;  /* 0x0000000407067825 */ /* 0x000fca00078e000e */
[----:B------:R4:W5:Y:S01]  /*4d80*/  LDG.E.CONSTANT R24, desc[UR6][R6.64] ;  /* 0x0000000606187981 */ /* 0x000962000c1e9900 */
[----:B0-----:R-:W-:Y:S01]  /*4d90*/  FFMA R27, R17, R4, R27 ;  /* 0x00000004111b7223 */ /* 0x001fe2000000001b */
[----:B----4-:R-:W-:-:S05]  /*4da0*/  IMAD.WIDE.U32 R6, R11, 0x4, R14 ;  /* 0x000000040b067825 */ /* 0x010fca00078e000e */
[----:B------:R0:W4:Y:S01]  /*4db0*/  LDG.E.CONSTANT R17, desc[UR6][R6.64] ;  /* 0x0000000606117981 */ /* 0x000122000c1e9900 */
[C---:B------:R-:W-:Y:S01]  /*4dc0*/  FFMA R11, R21.reuse, R4, R28 ;  /* 0x00000004150b7223 */ /* 0x040fe2000000001c */
[----:B------:R-:W-:Y:S02]  /*4dd0*/  FFMA R21, R21, R5, R27 ;  /* 0x0000000515157223 */ /* 0x000fe4000000001b */
[----:B0-----:R-:W0:Y:S01]  /*4de0*/  LDS.128 R4, [R16+0xa70] ;  /* 0x000a700010047984 */ /* 0x001e220000000c00 */
[C---:B-1----:R-:W-:Y:S01]  /*4df0*/  FFMA R8, R19.reuse, R8, R22 ;  /* 0x0000000813087223 */ /* 0x042fe20000000016 */
[----:B------:R-:W-:Y:S01]  /*4e00*/  IADD3 R29, PT, PT, R12, 0x2d00, RZ ;  /* 0x00002d000c1d7810 */ /* 0x000fe20007ffe0ff */
[-C--:B------:R-:W-:Y:S02]  /*4e10*/  FFMA R27, R19, R9.reuse, R10 ;  /* 0x00000009131b7223 */ /* 0x080fe4000000000a */
[----:B--2---:R-:W-:Y:S02]  /*4e20*/  FFMA R10, R13, R9, R8 ;  /* 0x000000090d0a7223 */ /* 0x004fe40000000008 */
[----:B------:R-:W-:-:S05]  /*4e30*/  IMAD.WIDE.U32 R8, R29, 0x4, R14 ;  /* 0x000000041d087825 */ /* 0x000fca00078e000e */
[----:B------:R1:W2:Y:S01]  /*4e40*/  LDG.E.CONSTANT R22, desc[UR6][R8.64] ;  /* 0x0000000608167981 */ /* 0x0002a2000c1e9900 */
[----:B------:R-:W-:-:S05]  /*4e50*/  IADD3 R29, PT, PT, R12, 0x2d60, RZ ;  /* 0x00002d600c1d7810 */ /* 0x000fca0007ffe0ff */
[----:B-1----:R-:W-:-:S04]  /*4e60*/  IMAD.WIDE.U32 R8, R29, 0x4, R14 ;  /* 0x000000041d087825 */ /* 0x002fc800078e000e */
[CC--:B0-----:R-:W-:Y:S01]  /*4e70*/  FFMA R28, R19.reuse, R4.reuse, R11 ;  /* 0x00000004131c7223 */ /* 0x0c1fe2000000000b */
[-C--:B------:R-:W-:Y:S02]  /*4e80*/  FFMA R19, R19, R5.reuse, R21 ;  /* 0x0000000513137223 */ /* 0x080fe40000000015 */
[----:B------:R0:W2:Y:S01]  /*4e90*/  LDG.E.CONSTANT R21, desc[UR6][R8.64] ;  /* 0x0000000608157981 */ /* 0x0000a2000c1e9900 */
[----:B------:R-:W-:Y:S01]  /*4ea0*/  IADD3 R29, PT, PT, R12, 0x2dc0, RZ ;  /* 0x00002dc00c1d7810 */ /* 0x000fe20007ffe0ff */
[C---:B------:R-:W-:Y:S01]  /*4eb0*/  FFMA R11, R13.reuse, R4, R27 ;  /* 0x000000040d0b7223 */ /* 0x040fe2000000001b */
[C---:B------:R-:W-:Y:S01]  /*4ec0*/  FFMA R27, R13.reuse, R5, R28 ;  /* 0x000000050d1b7223 */ /* 0x040fe2000000001c */
[----:B------:R-:W-:Y:S02]  /*4ed0*/  FFMA R28, R13, R6, R19 ;  /* 0x000000060d1c7223 */ /* 0x000fe40000000013 */
[----:B0-----:R-:W-:-:S05]  /*4ee0*/  IMAD.WIDE.U32 R8, R29, 0x4, R14 ;  /* 0x000000041d087825 */ /* 0x001fca00078e000e */
[----:B------:R0:W2:Y:S01]  /*4ef0*/  LDG.E.CONSTANT R19, desc[UR6][R8.64] ;  /* 0x0000000608137981 */ /* 0x0000a2000c1e9900 */
[----:B------:R-:W-:-:S05]  /*4f00*/  IADD3 R13, PT, PT, R12, 0x2e20, RZ ;  /* 0x00002e200c0d7810 */ /* 0x000fca0007ffe0ff */
[----:B0-----:R-:W-:-:S05]  /*4f10*/  IMAD.WIDE.U32 R8, R13, 0x4, R14 ;  /* 0x000000040d087825 */ /* 0x001fca00078e000e */
[----:B------:R0:W2:Y:S01]  /*4f20*/  LDG.E.CONSTANT R13, desc[UR6][R8.64] ;  /* 0x00000006080d7981 */ /* 0x0000a2000c1e9900 */
[C---:B------:R-:W-:Y:S01]  /*4f30*/  FFMA R10, R26.reuse, R4, R10 ;  /* 0x000000041a0a7223 */ /* 0x040fe2000000000a */
[C---:B------:R-:W-:Y:S01]  /*4f40*/  FFMA R11, R26.reuse, R5, R11 ;  /* 0x000000051a0b7223 */ /* 0x040fe2000000000b */
[C---:B------:R-:W-:Y:S01]  /*4f50*/  FFMA R27, R26.reuse, R6, R27 ;  /* 0x000000061a1b7223 */ /* 0x040fe2000000001b */
[----:B------:R-:W-:Y:S01]  /*4f60*/  FFMA R28, R26, R7, R28 ;  /* 0x000000071a1c7223 */ /* 0x000fe2000000001c */
[----:B0-----:R-:W-:Y:S04]  /*4f70*/  LDS.64 R8, [R16+0xaf8] ;  /* 0x000af80010087984 */ /* 0x001fe80000000a00 */
[----:B------:R-:W0:Y:S02]  /*4f80*/  LDS.128 R4, [R16+0xab0] ;  /* 0x000ab00010047984 */ /* 0x000e240000000c00 */
[C---:B0-----:R-:W-:Y:S01]  /*4f90*/  FFMA R4, R20.reuse, R4, R10 ;  /* 0x0000000414047223 */ /* 0x041fe2000000000a */
[----:B------:R-:W-:-:S02]  /*4fa0*/  FFMA R29, R20, R5, R11 ;  /* 0x00000005141d7223 */ /* 0x000fc4000000000b */
[----:B------:R-:W0:Y:S01]  /*4fb0*/  LDS.64 R10, [R16+0xac0] ;  /* 0x000ac000100a7984 */ /* 0x000e220000000a00 */
[CC--:B------:R-:W-:Y:S01]  /*4fc0*/  FFMA R26, R20.reuse, R6.reuse, R27 ;  /* 0x00000006141a7223 */ /* 0x0c0fe2000000001b */
[----:B------:R-:W-:Y:S01]  /*4fd0*/  FFMA R28, R20, R7, R28 ;  /* 0x00000007141c7223 */ /* 0x000fe2000000001c */
[C---:B---3--:R-:W-:Y:S01]  /*4fe0*/  FFMA R27, R25.reuse, R5, R4 ;  /* 0x00000005191b7223 */ /* 0x048fe20000000004 */
[C---:B------:R-:W-:Y:S01]  /*4ff0*/  FFMA R4, R25.reuse, R6, R29 ;  /* 0x0000000619047223 */ /* 0x040fe2000000001d */
[CC--:B------:R-:W-:Y:S01]  /*5000*/  FFMA R5, R25.reuse, R7.reuse, R26 ;  /* 0x0000000719057223 */ /* 0x0c0fe2000000001a */
[----:B0-----:R-:W-:Y:S01]  /*5010*/  FFMA R28, R25, R10, R28 ;  /* 0x0000000a191c7223 */ /* 0x001fe2000000001c */
[C---:B------:R-:W-:Y:S01]  /*5020*/  FFMA R27, R18.reuse, R6, R27 ;  /* 0x00000006121b7223 */ /* 0x040fe2000000001b */
[C---:B------:R-:W-:Y:S01]  /*5030*/  FFMA R25, R18.reuse, R7, R4 ;  /* 0x0000000712197223 */ /* 0x040fe20000000004 */
[C---:B------:R-:W-:Y:S02]  /*5040*/  FFMA R26, R18.reuse, R10, R5 ;  /* 0x0000000a121a7223 */ /* 0x040fe40000000005 */
[----:B------:R-:W0:Y:S01]  /*5050*/  LDS.128 R4, [R16+0xb00] ;  /* 0x000b000010047984 */ /* 0x000e220000000c00 */
[----:B------:R-:W-:Y:S01]  /*5060*/  FFMA R28, R18, R11, R28 ;  /* 0x0000000b121c7223 */ /* 0x000fe2000000001c */
[----:B------:R-:W-:-:S02]  /*5070*/  IADD3 R11, PT, PT, R12, 0x2e80, RZ ;  /* 0x00002e800c0b7810 */ /* 0x000fc40007ffe0ff */
[----:B------:R-:W-:-:S03]  /*5080*/  IADD3 R29, PT, PT, R12, 0x2ee0, RZ ;  /* 0x00002ee00c1d7810 */ /* 0x000fc60007ffe0ff */
[----:B------:R-:W-:-:S05]  /*5090*/  IMAD.WIDE.U32 R10, R11, 0x4, R14 ;  /* 0x000000040b0a7825 */ /* 0x000fca00078e000e */
[----:B------:R1:W3:Y:S02]  /*50a0*/  LDG.E.CONSTANT R20, desc[UR6][R10.64] ;  /* 0x000000060a147981 */ /* 0x0002e4000c1e9900 */
[----:B-1----:R-:W-:-:S04]  /*50b0*/  IMAD.WIDE.U32 R10, R29, 0x4, R14 ;  /* 0x000000041d0a7825 */ /* 0x002fc800078e000e */
[C---:B-----5:R-:W-:Y:S01]  /*50c0*/  FFMA R27, R23.reuse, R8, R27 ;  /* 0x00000008171b7223 */ /* 0x060fe2000000001b */
[----:B------:R1:W5:Y:S01]  /*50d0*/  LDG.E.CONSTANT R18, desc[UR6][R10.64] ;  /* 0x000000060a127981 */ /* 0x000362000c1e9900 */
[CC--:B------:R-:W-:Y:S01]  /*50e0*/  FFMA R25, R23.reuse, R9.reuse, R25 ;  /* 0x0000000917197223 */ /* 0x0c0fe20000000019 */
[-C--:B0-----:R-:W-:Y:S01]  /*50f0*/  FFMA R29, R23, R4.reuse, R26 ;  /* 0x00000004171d7223 */ /* 0x081fe2000000001a */
[C---:B------:R-:W-:Y:S02]  /*5100*/  FFMA R8, R24.reuse, R9, R27 ;  /* 0x0000000918087223 */ /* 0x040fe4000000001b */
[CC--:B------:R-:W-:Y:S02]  /*5110*/  FFMA R26, R24.reuse, R4.reuse, R25 ;  /* 0x00000004181a7223 */ /* 0x0c0fe40000000019 */
[----:B----4-:R-:W-:Y:S02]  /*5120*/  FFMA R4, R17, R4, R8 ;  /* 0x0000000411047223 */ /* 0x010fe40000000008 */
[----:B-1----:R-:W2:Y:S01]  /*5130*/  LDS.128 R8, [R16+0xb40] ;  /* 0x000b400010087984 */ /* 0x002ea20000000c00 */
[-C--:B------:R-:W-:Y:S01]  /*5140*/  FFMA R23, R23, R5.reuse, R28 ;  /* 0x0000000517177223 */ /* 0x080fe2000000001c */
[----:B------:R-:W-:Y:S01]  /*5150*/  FFMA R25, R24, R5, R29 ;  /* 0x0000000518197223 */ /* 0x000fe2000000001d */
[----:B------:R-:W-:-:S02]  /*5160*/  IADD3 R27, PT, PT, R12, 0x2f40, RZ ;  /* 0x00002f400c1b7810 */ /* 0x000fc40007ffe0ff */
[-C--:B------:R-:W-:Y:S01]  /*5170*/  FFMA R24, R24, R6.reuse, R23 ;  /* 0x0000000618187223 */ /* 0x080fe20000000017 */
[C---:B------:R-:W-:Y:S01]  /*5180*/  FFMA R6, R17.reuse, R6, R25 ;  /* 0x0000000611067223 */ /* 0x040fe20000000019 */
[----:B------:R-:W-:Y:S01]  /*5190*/  FFMA R23, R17, R5, R26 ;  /* 0x0000000511177223 */ /* 0x000fe2000000001a */
[----:B------:R-:W-:Y:S01]  /*51a0*/  IADD3 R25, PT, PT, R12, 0x2fa0, RZ ;  /* 0x00002fa00c197810 */ /* 0x000fe20007ffe0ff */
[----:B------:R-:W-:-:S04]  /*51b0*/  IMAD.WIDE.U32 R26, R27, 0x4, R14 ;  /* 0x000000041b1a7825 */ /* 0x000fc800078e000e */
[----:B------:R-:W-:Y:S01]  /*51c0*/  FFMA R7, R17, R7, R24 ;  /* 0x0000000711077223 */ /* 0x000fe20000000018 */
[----:B------:R-:W-:Y:S01]  /*51d0*/  IADD3 R29, PT, PT, R12, 0x3000, RZ ;  /* 0x000030000c1d7810 */ /* 0x000fe20007ffe0ff */
[--C-:B------:R-:W-:Y:S01]  /*51e0*/  IMAD.WIDE.U32 R24, R25, 0x4, R14.reuse ;  /* 0x0000000419187825 */ /* 0x100fe200078e000e */
[----:B------:R0:W4:Y:S03]  /*51f0*/  LDG.E.CONSTANT R26, desc[UR6][R26.64] ;  /* 0x000000061a1a7981 */ /* 0x000126000c1e9900 */
[----:B------:R-:W-:Y:S02]  /*5200*/  IMAD.WIDE.U32 R28, R29, 0x4, R14 ;  /* 0x000000041d1c7825 */ /* 0x000fe400078e000e */
[----:B------:R-:W4:Y:S04]  /*5210*/  LDG.E.CONSTANT R25, desc[UR6][R24.64] ;  /* 0x0000000618197981 */ /* 0x000f28000c1e9900 */
[----:B------:R1:W4:Y:S01]  /*5220*/  LDG.E.CONSTANT R17, desc[UR6][R28.64] ;  /* 0x000000061c117981 */ /* 0x000322000c1e9900 */
[----:B--2---:R-:W-:-:S03]  /*5230*/  FFMA R8, R22, R8, R4 ;  /* 0x0000000816087223 */ /* 0x004fc60000000004 */
[----:B------:R-:W1:Y:S01]  /*5240*/  LDS.64 R4, [R16+0xb50] ;  /* 0x000b500010047984 */ /* 0x000e620000000a00 */
[C---:B------:R-:W-:Y:S01]  /*5250*/  FFMA R23, R22.reuse, R9, R23 ;  /* 0x0000000916177223 */ /* 0x040fe20000000017 */
[CC--:B------:R-:W-:Y:S01]  /*5260*/  FFMA R6, R22.reuse, R10.reuse, R6 ;  /* 0x0000000a16067223 */ /* 0x0c0fe20000000006 */
[----:B------:R-:W-:Y:S01]  /*5270*/  FFMA R7, R22, R11, R7 ;  /* 0x0000000b16077223 */ /* 0x000fe20000000007 */
[C---:B------:R-:W-:Y:S02]  /*5280*/  FFMA R22, R21.reuse, R9, R8 ;  /* 0x0000000915167223 */ /* 0x040fe40000000008 */
[----:B------:R-:W2:Y:S01]  /*5290*/  LDS.64 R8, [R16+0xb88] ;  /* 0x000b880010087984 */ /* 0x000ea20000000a00 */
[C---:B------:R-:W-:Y:S01]  /*52a0*/  FFMA R23, R21.reuse, R10, R23 ;  /* 0x0000000a15177223 */ /* 0x040fe20000000017 */
[----:B------:R-:W-:-:S03]  /*52b0*/  FFMA R6, R21, R11, R6 ;  /* 0x0000000b15067223 */ /* 0x000fc60000000006 */
[C---:B0-----:R-:W-:Y:S01]  /*52c0*/  FFMA R27, R19.reuse, R11, R23 ;  /* 0x0000000b131b7223 */ /* 0x041fe20000000017 */
[C---:B------:R-:W-:Y:S01]  /*52d0*/  IADD3 R11, PT, PT, R12.reuse, 0x3060, RZ ;  /* 0x000030600c0b7810 */ /* 0x040fe20007ffe0ff */
[----:B------:R-:W-:Y:S01]  /*52e0*/  FFMA R22, R19, R10, R22 ;  /* 0x0000000a13167223 */ /* 0x000fe20000000016 */
[----:B------:R-:W-:-:S03]  /*52f0*/  IADD3 R23, PT, PT, R12, 0x30c0, RZ ;  /* 0x000030c00c177810 */ /* 0x000fc60007ffe0ff */
[----:B------:R-:W-:-:S05]  /*5300*/  IMAD.WIDE.U32 R10, R11, 0x4, R14 ;  /* 0x000000040b0a7825 */ /* 0x000fca00078e000e */
[----:B------:R0:W4:Y:S01]  /*5310*/  LDG.E.CONSTANT R24, desc[UR6][R10.64] ;  /* 0x000000060a187981 */ /* 0x000122000c1e9900 */
[-C--:B-1----:R-:W-:Y:S01]  /*5320*/  FFMA R28, R21, R4.reuse, R7 ;  /* 0x00000004151c7223 */ /* 0x082fe20000000007 */
[----:B------:R-:W-:Y:S01]  /*5330*/  FFMA R21, R19, R4, R6 ;  /* 0x0000000413157223 */ /* 0x000fe20000000006 */
[----:B------:R-:W-:-:S05]  /*5340*/  IMAD.WIDE.U32 R6, R23, 0x4, R14 ;  /* 0x0000000417067825 */ /* 0x000fca00078e000e */
[----:B------:R1:W4:Y:S01]  /*5350*/  LDG.E.CONSTANT R23, desc[UR6][R6.64] ;  /* 0x0000000606177981 */ /* 0x000322000c1e9900 */
[----:B0-----:R-:W-:-:S05]  /*5360*/  IADD3 R10, PT, PT, R12, 0x3120, RZ ;  /* 0x000031200c0a7810 */ /* 0x001fca0007ffe0ff */
[----:B------:R-:W-:-:S04]  /*5370*/  IMAD.WIDE.U32 R10, R10, 0x4, R14 ;  /* 0x000000040a0a7825 */ /* 0x000fc800078e000e */
[----:B--2---:R-:W-:Y:S02]  /*5380*/  FFMA R8, R13, R8, R22 ;  /* 0x000000080d087223 */ /* 0x004fe40000000016 */
[----:B------:R0:W2:Y:S01]  /*5390*/  LDG.E.CONSTANT R22, desc[UR6][R10.64] ;  /* 0x000000060a167981 */ /* 0x0000a2000c1e9900 */
[----:B------:R-:W-:-:S03]  /*53a0*/  FFMA R19, R19, R5, R28 ;  /* 0x0000000513137223 */ /* 0x000fc6000000001c */
[----:B-1----:R-:W1:Y:S01]  /*53b0*/  LDS.128 R4, [R16+0xb90] ;  /* 0x000b900010047984 */ /* 0x002e620000000c00 */
[----:B------:R-:W-:Y:S01]  /*53c0*/  IADD3 R29, PT, PT, R12, 0x3180, RZ ;  /* 0x000031800c1d7810 */ /* 0x000fe20007ffe0ff */
[----:B------:R-:W-:-:S04]  /*53d0*/  FFMA R27, R13, R9, R27 ;  /* 0x000000090d1b7223 */ /* 0x000fc8000000001b */
[----:B0-----:R-:W-:Y:S01]  /*53e0*/  IMAD.WIDE.U32 R10, R29, 0x4, R14 ;  /* 0x000000041d0a7825 */ /* 0x001fe200078e000e */
[----:B------:R-:W-:-:S03]  /*53f0*/  IADD3 R29, PT, PT, R12, 0x31e0, RZ ;  /* 0x000031e00c1d7810 */ /* 0x000fc60007ffe0ff */
[CC--:B-1----:R-:W-:Y:S01]  /*5400*/  FFMA R28, R13.reuse, R4.reuse, R21 ;  /* 0x000000040d1c7223 */ /* 0x0c2fe20000000015 */
[----:B------:R-:W-:Y:S02]  /*5410*/  FFMA R19, R13, R5, R19 ;  /* 0x000000050d137223 */ /* 0x000fe40000000013 */
[----:B------:R0:W2:Y:S01]  /*5420*/  LDG.E.CONSTANT R13, desc[UR6][R10.64] ;  /* 0x000000060a0d7981 */ /* 0x0000a2000c1e9900 */
[C---:B---3--:R-:W-:Y:S01]  /*5430*/  FFMA R9, R20.reuse, R9, R8 ;  /* 0x0000000914097223 */ /* 0x048fe20000000008 */
[C---:B------:R-:W-:Y:S01]  /*5440*/  FFMA R8, R20.reuse, R4, R27 ;  /* 0x0000000414087223 */ /* 0x040fe2000000001b */
[CC--:B------:R-:W-:Y:S01]  /*5450*/  FFMA R21, R20.reuse, R5.reuse, R28 ;  /* 0x0000000514157223 */ /* 0x0c0fe2000000001c */
[----:B------:R-:W-:Y:S01]  /*5460*/  FFMA R20, R20, R6, R19 ;  /* 0x0000000614147223 */ /* 0x000fe20000000013 */
[C---:B-----5:R-:W-:Y:S01]  /*5470*/  FFMA R4, R18.reuse, R4, R9 ;  /* 0x0000000412047223 */ /* 0x060fe20000000009 */
[C---:B------:R-:W-:Y:S02]  /*5480*/  FFMA R5, R18.reuse, R5, R8 ;  /* 0x0000000512057223 */ /* 0x040fe40000000008 */
[----:B0-----:R-:W4:Y:S01]  /*5490*/  LDS.128 R8, [R16+0xbd0] ;  /* 0x000bd00010087984 */ /* 0x001f220000000c00 */
[C---:B------:R-:W-:Y:S01]  /*54a0*/  FFMA R6, R18.reuse, R6, R21 ;  /* 0x0000000612067223 */ /* 0x040fe20000000015 */
[----:B------:R-:W-:-:S02]  /*54b0*/  FFMA R7, R18, R7, R20 ;  /* 0x0000000712077223 */ /* 0x000fc40000000014 */
[----:B------:R-:W0:Y:S01]  /*54c0*/  LDS.64 R18, [R16+0xbe0] ;  /* 0x000be00010127984 */ /* 0x000e220000000a00 */
[----:B------:R-:W-:Y:S01]  /*54d0*/  IMAD.WIDE.U32 R28, R29, 0x4, R14 ;  /* 0x000000041d1c7825 */ /* 0x000fe200078e000e */
[----:B------:R-:W-:-:S04]  /*54e0*/  IADD3 R27, PT, PT, R12, 0x3240, RZ ;  /* 0x000032400c1b7810 */ /* 0x000fc80007ffe0ff */
[----:B------:R1:W3:Y:S02]  /*54f0*/  LDG.E.CONSTANT R21, desc[UR6][R28.64] ;  /* 0x000000061c157981 */ /* 0x0002e4000c1e9900 */
[----:B-1----:R-:W-:-:S05]  /*5500*/  IMAD.WIDE.U32 R28, R27, 0x4, R14 ;  /* 0x000000041b1c7825 */ /* 0x002fca00078e000e */
[----:B------:R1:W5:Y:S01]  /*5510*/  LDG.E.CONSTANT R20, desc[UR6][R28.64] ;  /* 0x000000061c147981 */ /* 0x000362000c1e9900 */
[C---:B----4-:R-:W-:Y:S01]  /*5520*/  FFMA R4, R26.reuse, R8, R4 ;  /* 0x000000081a047223 */ /* 0x050fe20000000004 */
[CC--:B------:R-:W-:Y:S01]  /*5530*/  FFMA R6, R26.reuse, R10.reuse, R6 ;  /* 0x0000000a1a067223 */ /* 0x0c0fe20000000006 */
[C---:B------:R-:W-:Y:S01]  /*5540*/  FFMA R5, R26.reuse, R9, R5 ;  /* 0x000000091a057223 */ /* 0x040fe20000000005 */
[----:B------:R-:W-:Y:S01]  /*5550*/  FFMA R7, R26, R11, R7 ;  /* 0x0000000b1a077223 */ /* 0x000fe20000000007 */
[C---:B------:R-:W-:Y:S01]  /*5560*/  FFMA R4, R25.reuse, R9, R4 ;  /* 0x0000000919047223 */ /* 0x040fe20000000004 */
[C---:B------:R-:W-:Y:S01]  /*5570*/  FFMA R6, R25.reuse, R11, R6 ;  /* 0x0000000b19067223 */ /* 0x040fe20000000006 */
[-C--:B------:R-:W-:Y:S01]  /*5580*/  FFMA R26, R25, R10.reuse, R5 ;  /* 0x0000000a191a7223 */ /* 0x080fe20000000005 */
[----:B------:R-:W-:Y:S01]  /*5590*/  LDS.64 R8, [R16+0xc18] ;  /* 0x000c180010087984 */ /* 0x000fe20000000a00 */
[----:B-1----:R-:W-:Y:S01]  /*55a0*/  FFMA R28, R17, R10, R4 ;  /* 0x0000000a111c7223 */ /* 0x002fe20000000004 */
[-C--:B0-----:R-:W-:Y:S01]  /*55b0*/  FFMA R10, R25, R18.reuse, R7 ;  /* 0x00000012190a7223 */ /* 0x081fe20000000007 */
[----:B------:R-:W-:-:S02]  /*55c0*/  FFMA R18, R17, R18, R6 ;  /* 0x0000001211127223 */ /* 0x000fc40000000006 */
[----:B------:R-:W0:Y:S01]  /*55d0*/  LDS.128 R4, [R16+0xc20] ;  /* 0x000c200010047984 */ /* 0x000e220000000c00 */
[C---:B------:R-:W-:Y:S01]  /*55e0*/  FFMA R29, R17.reuse, R11, R26 ;  /* 0x0000000b111d7223 */ /* 0x040fe2000000001a */
[C---:B------:R-:W-:Y:S01]  /*55f0*/  IADD3 R11, PT, PT, R12.reuse, 0x32a0, RZ ;  /* 0x000032a00c0b7810 */ /* 0x040fe20007ffe0ff */
[----:B------:R-:W-:Y:S01]  /*5600*/  FFMA R19, R17, R19, R10 ;  /* 0x0000001311137223 */ /* 0x000fe2000000000a */
[----:B------:R-:W-:-:S03]  /*5610*/  IADD3 R17, PT, PT, R12, 0x3300, RZ ;  /* 0x000033000c117810 */ /* 0x000fc60007ffe0ff */
[----:B------:R-:W-:-:S05]  /*5620*/  IMAD.WIDE.U32 R10, R11, 0x4, R14 ;  /* 0x000000040b0a7825 */ /* 0x000fca00078e000e */
[----:B------:R1:W4:Y:S02]  /*5630*/  LDG.E.CONSTANT R27, desc[UR6][R10.64] ;  /* 0x000000060a1b7981 */ /* 0x000324000c1e9900 */
[----:B-1----:R-:W-:-:S05]  /*5640*/  IMAD.WIDE.U32 R10, R17, 0x4, R14 ;  /* 0x00000004110a7825 */ /* 0x002fca00078e000e */
[----:B------:R-:W4:Y:S01]  /*5650*/  LDG.E.CONSTANT R26, desc[UR6][R10.64] ;  /* 0x000000060a1a7981 */ /* 0x000f22000c1e9900 */
[C---:B0-----:R-:W-:Y:S01]  /*5660*/  FFMA R17, R24.reuse, R5, R19 ;  /* 0x0000000518117223 */ /* 0x041fe20000000013 */
[----:B------:R-:W-:Y:S01]  /*5670*/  FFMA R18, R24, R4, R18 ;  /* 0x0000000418127223 */ /* 0x000fe20000000012 */
[----:B------:R-:W-:Y:S01]  /*5680*/  IADD3 R19, PT, PT, R12, 0x3360, RZ ;  /* 0x000033600c137810 */ /* 0x000fe20007ffe0ff */
[C---:B------:R-:W-:Y:S01]  /*5690*/  FFMA R8, R24.reuse, R8, R28 ;  /* 0x0000000818087223 */ /* 0x040fe2000000001c */
[----:B------:R-:W-:Y:S01]  /*56a0*/  FFMA R28, R24, R9, R29 ;  /* 0x00000009181c7223 */ /* 0x000fe2000000001d */
[----:B------:R-:W-:Y:S02]  /*56b0*/  FFMA R25, R23, R5, R18 ;  /* 0x0000000517197223 */ /* 0x000fe40000000012 */
[----:B------:R-:W-:-:S04]  /*56c0*/  IMAD.WIDE.U32 R18, R19, 0x4, R14 ;  /* 0x0000000413127825 */ /* 0x000fc800078e000e */
[C---:B------:R-:W-:Y:S01]  /*56d0*/  FFMA R24, R23.reuse, R6, R17 ;  /* 0x0000000617187223 */ /* 0x040fe20000000011 */
[C---:B------:R-:W-:Y:S01]  /*56e0*/  FFMA R9, R23.reuse, R9, R8 ;  /* 0x0000000917097223 */ /* 0x040fe20000000008 */
[----:B------:R-:W-:Y:S01]  /*56f0*/  FFMA R28, R23, R4, R28 ;  /* 0x00000004171c7223 */ /* 0x000fe2000000001c */
[----:B------:R-:W-:Y:S01]  /*5700*/  IADD3 R23, PT, PT, R12, 0x33c0, RZ ;  /* 0x000033c00c177810 */ /* 0x000fe20007ffe0ff */
[----:B------:R0:W4:Y:S01]  /*5710*/  LDG.E.CONSTANT R17, desc[UR6][R18.64] ;  /* 0x0000000612117981 */ /* 0x000122000c1e9900 */
[----:B--2---:R-:W-:Y:S01]  /*5720*/  FFMA R6, R22, R6, R25 ;  /* 0x0000000616067223 */ /* 0x004fe20000000019 */
[----:B------:R-:W-:Y:S02]  /*5730*/  IADD3 R25, PT, PT, R12, 0x35a0, RZ ;  /* 0x000035a00c197810 */ /* 0x000fe40007ffe0ff */
[----:B0-----:R-:W-:-:S05]  /*5740*/  IMAD.WIDE.U32 R18, R23, 0x4, R14 ;  /* 0x0000000417127825 */ /* 0x001fca00078e000e */
[----:B------:R0:W2:Y:S01]  /*5750*/  LDG.E.CONSTANT R23, desc[UR6][R18.64] ;  /* 0x0000000612177981 */ /* 0x0000a2000c1e9900 */
[C---:B------:R-:W-:Y:S01]  /*5760*/  FFMA R4, R22.reuse, R4, R9 ;  /* 0x0000000416047223 */ /* 0x040fe20000000009 */
[C---:B------:R-:W-:Y:S01]  /*5770*/  FFMA R5, R22.reuse, R5, R28 ;  /* 0x0000000516057223 */ /* 0x040fe2000000001c */
[----:B------:R-:W-:Y:S01]  /*5780*/  FFMA R7, R22, R7, R24 ;  /* 0x0000000716077223 */ /* 0x000fe20000000018 */
[C---:B------:R-:W-:Y:S01]  /*5790*/  IADD3 R29, PT, PT, R12.reuse, 0x34e0, RZ ;  /* 0x000034e00c1d7810 */ /* 0x040fe20007ffe0ff */
[----:B------:R-:W1:Y:S01]  /*57a0*/  LDS.128 R8, [R16+0xc60] ;  /* 0x000c600010087984 */ /* 0x000e620000000c00 */
[----:B0-----:R-:W-:Y:S01]  /*57b0*/  IMAD.WIDE.U32 R18, R25, 0x4, R14 ;  /* 0x0000000419127825 */ /* 0x001fe200078e000e */
[----:B------:R-:W-:-:S04]  /*57c0*/  IADD3 R25, PT, PT, R12, 0x3420, RZ ;  /* 0x000034200c197810 */ /* 0x000fc80007ffe0ff */
[----:B------:R0:W2:Y:S02]  /*57d0*/  LDG.E.CONSTANT R22, desc[UR6][R18.64] ;  /* 0x0000000612167981 */ /* 0x0000a4000c1e9900 */
[----:B0-----:R-:W-:Y:S01]  /*57e0*/  IMAD.WIDE.U32 R18, R25, 0x4, R14 ;  /* 0x0000000419127825 */ /* 0x001fe200078e000e */
[----:B------:R-:W-:-:S05]  /*57f0*/  IADD3 R25, PT, PT, R12, 0x3480, RZ ;  /* 0x000034800c197810 */ /* 0x000fca0007ffe0ff */
[----:B------:R-:W-:Y:S01]  /*5800*/  IMAD.WIDE.U32 R24, R25, 0x4, R14 ;  /* 0x0000000419187825 */ /* 0x000fe200078e000e */
[----:B------:R-:W2:Y:S01]  /*5810*/  LDG.E.CONSTANT R19, desc[UR6][R18.64] ;  /* 0x0000000612137981 */ /* 0x000ea2000c1e9900 */
[----:B------:R-:W-:-:S03]  /*5820*/  IADD3 R12, PT, PT, R12, 0x3540, RZ ;  /* 0x000035400c0c7810 */ /* 0x000fc60007ffe0ff */
[----:B------:R0:W2:Y:S02]  /*5830*/  LDG.E.CONSTANT R18, desc[UR6][R24.64] ;  /* 0x0000000618127981 */ /* 0x0000a4000c1e9900 */
[----:B0-----:R-:W-:-:S04]  /*5840*/  IMAD.WIDE.U32 R24, R29, 0x4, R14 ;  /* 0x000000041d187825 */ /* 0x001fc800078e000e */
[----:B------:R-:W-:Y:S02]  /*5850*/  IMAD.WIDE.U32 R14, R12, 0x4, R14 ;  /* 0x000000040c0e7825 */ /* 0x000fe400078e000e */
[----:B------:R-:W2:Y:S04]  /*5860*/  LDG.E.CONSTANT R25, desc[UR6][R24.64] ;  /* 0x0000000618197981 */ /* 0x000ea8000c1e9900 */
[----:B------:R0:W2:Y:S01]  /*5870*/  LDG.E.CONSTANT R24, desc[UR6][R14.64] ;  /* 0x000000060e187981 */ /* 0x0000a2000c1e9900 */
[C---:B-1----:R-:W-:Y:S01]  /*5880*/  FFMA R8, R13.reuse, R8, R4 ;  /* 0x000000080d087223 */ /* 0x042fe20000000004 */
[C---:B------:R-:W-:Y:S01]  /*5890*/  FFMA R5, R13.reuse, R9, R5 ;  /* 0x000000090d057223 */ /* 0x040fe20000000005 */
[C---:B------:R-:W-:Y:S01]  /*58a0*/  FFMA R4, R13.reuse, R10, R6 ;  /* 0x0000000a0d047223 */ /* 0x040fe20000000006 */
[----:B------:R-:W-:-:S02]  /*58b0*/  FFMA R13, R13, R11, R7 ;  /* 0x0000000b0d0d7223 */ /* 0x000fc40000000007 */
[----:B------:R-:W1:Y:S01]  /*58c0*/  LDS.64 R6, [R16+0xc70] ;  /* 0x000c700010067984 */ /* 0x000e620000000a00 */
[C---:B---3--:R-:W-:Y:S01]  /*58d0*/  FFMA R5, R21.reuse, R10, R5 ;  /* 0x0000000a15057223 */ /* 0x048fe20000000005 */
[C---:B------:R-:W-:Y:S01]  /*58e0*/  FFMA R9, R21.reuse, R9, R8 ;  /* 0x0000000915097223 */ /* 0x040fe20000000008 */
[CC--:B------:R-:W-:Y:S01]  /*58f0*/  FFMA R29, R21.reuse, R11.reuse, R4 ;  /* 0x0000000b151d7223 */ /* 0x0c0fe20000000004 */
[----:B-1----:R-:W-:Y:S01]  /*5900*/  FFMA R8, R21, R6, R13 ;  /* 0x0000000615087223 */ /* 0x002fe2000000000d */
[C---:B-----5:R-:W-:Y:S02]  /*5910*/  FFMA R28, R20.reuse, R11, R5 ;  /* 0x0000000b141c7223 */ /* 0x060fe40000000005 */
[----:B------:R-:W4:Y:S01]  /*5920*/  LDS.64 R4, [R16+0xca8] ;  /* 0x000ca80010047984 */ /* 0x000f220000000a00 */
[C---:B------:R-:W-:Y:S01]  /*5930*/  FFMA R12, R20.reuse, R10, R9 ;  /* 0x0000000a140c7223 */ /* 0x040fe20000000009 */
[C---:B------:R-:W-:Y:S01]  /*5940*/  FFMA R29, R20.reuse, R6, R29 ;  /* 0x00000006141d7223 */ /* 0x040fe2000000001d */
[----:B------:R-:W-:-:S02]  /*5950*/  FFMA R20, R20, R7, R8 ;  /* 0x0000000714147223 */ /* 0x000fc40000000008 */
[----:B------:R-:W1:Y:S01]  /*5960*/  LDS.128 R8, [R16+0xcb0] ;  /* 0x000cb00010087984 */ /* 0x000e620000000c00 */
[C---:B----4-:R-:W-:Y:S01]  /*5970*/  FFMA R13, R27.reuse, R5, R28 ;  /* 0x000000051b0d7223 */ /* 0x050fe2000000001c */
[C---:B------:R-:W-:Y:S01]  /*5980*/  FFMA R7, R27.reuse, R4, R12 ;  /* 0x000000041b077223 */ /* 0x040fe2000000000c */
[CC--:B-1----:R-:W-:Y:S01]  /*5990*/  FFMA R29, R27.reuse, R8.reuse, R29 ;  /* 0x000000081b1d7223 */ /* 0x0c2fe2000000001d */
[----:B------:R-:W-:Y:S02]  /*59a0*/  FFMA R27, R27, R9, R20 ;  /* 0x000000091b1b7223 */ /* 0x000fe40000000014 */
[----:B------:R-:W-:Y:S01]  /*59b0*/  LDS.64 R20, [R16+0xd38] ;  /* 0x000d380010147984 */ /* 0x000fe20000000a00 */
[----:B------:R-:W-:-:S03]  /*59c0*/  FFMA R6, R26, R8, R13 ;  /* 0x000000081a067223 */ /* 0x000fc6000000000d */
[----:B0-----:R-:W2:Y:S01]  /*59d0*/  LDS.128 R12, [R16+0xcf0] ;  /* 0x000cf000100c7984 */ /* 0x001ea20000000c00 */
[C---:B------:R-:W-:Y:S01]  /*59e0*/  FFMA R4, R26.reuse, R5, R7 ;  /* 0x000000051a047223 */ /* 0x040fe20000000007 */
[CC--:B------:R-:W-:Y:S01]  /*59f0*/  FFMA R29, R26.reuse, R9.reuse, R29 ;  /* 0x000000091a1d7223 */ /* 0x0c0fe2000000001d */
[----:B------:R-:W-:Y:S02]  /*5a00*/  FFMA R26, R26, R10, R27 ;  /* 0x0000000a1a1a7223 */ /* 0x000fe4000000001b */
[C---:B------:R-:W-:Y:S01]  /*5a10*/  FFMA R8, R17.reuse, R8, R4 ;  /* 0x0000000811087223 */ /* 0x040fe20000000004 */
[C---:B------:R-:W-:Y:S02]  /*5a20*/  FFMA R27, R17.reuse, R9, R6 ;  /* 0x00000009111b7223 */ /* 0x040fe40000000006 */
[----:B------:R-:W0:Y:S01]  /*5a30*/  LDS.128 R4, [R16+0xd40] ;  /* 0x000d400010047984 */ /* 0x000e220000000c00 */
[----:B------:R-:W-:Y:S01]  /*5a40*/  FFMA R28, R17, R10, R29 ;  /* 0x0000000a111c7223 */ /* 0x000fe2000000001d */
[----:B------:R-:W-:-:S05]  /*5a50*/  HFMA2 R29, -RZ, RZ, 0, 8.3446502685546875e-07 ;  /* 0x0000000eff1d7431 */ /* 0x000fca00000001ff */
[----:B------:R-:W-:Y:S02]  /*5a60*/  IMAD R10, R0, -0x4, R29 ;  /* 0xfffffffc000a7824 */ /* 0x000fe400078e021d */
[C---:B--2---:R-:W-:Y:S01]  /*5a70*/  FFMA R12, R23.reuse, R12, R8 ;  /* 0x0000000c170c7223 */ /* 0x044fe20000000008 */
[----:B------:R-:W-:Y:S01]  /*5a80*/  FFMA R27, R23, R13, R27 ;  /* 0x0000000d171b7223 */ /* 0x000fe2000000001b */
[----:B------:R0:W1:Y:S01]  /*5a90*/  LDS.64 R8, [R16+0xd00] ;  /* 0x000d000010087984 */ /* 0x0000620000000a00 */
[----:B------:R-:W-:-:S04]  /*5aa0*/  VIMNMX R10, PT, PT, R10, 0x4, PT ;  /* 0x000000040a0a7848 */ /* 0x000fc80003fe0100 */
[----:B------:R-:W-:Y:S01]  /*5ab0*/  ISETP.NE.AND P0, PT, R10, 0x4, PT ;  /* 0x000000040a00780c */ /* 0x000fe20003f05270 */
[----:B------:R-:W-:Y:S01]  /*5ac0*/  FFMA R26, R17, R11, R26 ;  /* 0x0000000b111a7223 */ /* 0x000fe2000000001a */
[C---:B------:R-:W-:Y:S01]  /*5ad0*/  FFMA R13, R19.reuse, R13, R12 ;  /* 0x0000000d130d7223 */ /* 0x040fe2000000000c */
[----:B------:R-:W-:-:S03]  /*5ae0*/  FFMA R12, R19, R14, R27 ;  /* 0x0000000e130c7223 */ /* 0x000fc6000000001b */
[C---:B------:R-:W-:Y:S01]  /*5af0*/  FFMA R13, R18.reuse, R14, R13 ;  /* 0x0000000e120d7223 */ /* 0x040fe2000000000d */
[----:B------:R-:W-:-:S03]  /*5b00*/  FFMA R12, R18, R15, R12 ;  /* 0x0000000f120c7223 */ /* 0x000fc6000000000c */
[C---:B------:R-:W-:Y:S01]  /*5b10*/  FFMA R13, R25.reuse, R20, R13 ;  /* 0x00000014190d7223 */ /* 0x040fe2000000000d */
[----:B------:R-:W-:-:S03]  /*5b20*/  FFMA R27, R25, R21, R12 ;  /* 0x00000015191b7223 */ /* 0x000fc6000000000c */
[C---:B------:R-:W-:Y:S01]  /*5b30*/  FFMA R13, R24.reuse, R21, R13 ;  /* 0x00000015180d7223 */ /* 0x040fe2000000000d */
[----:B0-----:R-:W-:-:S03]  /*5b40*/  FFMA R16, R24, R4, R27 ;  /* 0x0000000418107223 */ /* 0x001fc6000000001b */
[C---:B------:R-:W-:Y:S01]  /*5b50*/  FFMA R12, R22.reuse, R4, R13 ;  /* 0x00000004160c7223 */ /* 0x040fe2000000000d */
[----:B------:R-:W-:Y:S01]  /*5b60*/  FFMA R13, R22, R5, R16 ;  /* 0x00000005160d7223 */ /* 0x000fe20000000010 */
[----:B-1----:R-:W-:Y:S06]  /*5b70*/  @!P0 BRA `(.L_x_25) ;  /* 0x0000000000288947 */ /* 0x002fec0003800000 */
[----:B------:R-:W-:-:S13]  /*5b80*/  ISETP.NE.AND P0, PT, R10, 0x2, PT ;  /* 0x000000020a00780c */ /* 0x000fda0003f05270 */
[----:B------:R-:W-:Y:S05]  /*5b90*/  @P0 EXIT ;  /* 0x000000000000094d */ /* 0x000fea0003800000 */
[----:B------:R-:W0:Y:S01]  /*5ba0*/  LDC.64 R4, c[0x0][0x390] ;  /* 0x0000e400ff047b82 */ /* 0x000e220000000a00 */
[----:B------:R-:W-:-:S04]  /*5bb0*/  IMAD R3, R3, 0xe, R2 ;  /* 0x0000000e03037824 */ /* 0x000fc800078e0202 */
[----:B------:R-:W-:-:S05]  /*5bc0*/  IMAD R3, R3, 0xe, RZ ;  /* 0x0000000e03037824 */ /* 0x000fca00078e02ff */
[----:B------:R-:W-:-:S05]  /*5bd0*/  LEA R3, R0, R3, 0x2 ;  /* 0x0000000300037211 */ /* 0x000fca00078e10ff */
[----:B0-----:R-:W-:-:S05]  /*5be0*/  IMAD.WIDE.U32 R2, R3, 0x4, R4 ;  /* 0x0000000403027825 */ /* 0x001fca00078e0004 */
[----:B------:R-:W-:Y:S04]  /*5bf0*/  REDG.E.ADD.F32.FTZ.RN.STRONG.GPU desc[UR6][R2.64], R12 ;  /* 0x0000000c020079a6 */ /* 0x000fe8000c12f306 */
[----:B------:R-:W-:Y:S01]  /*5c00*/  REDG.E.ADD.F32.FTZ.RN.STRONG.GPU desc[UR6][R2.64+0x4], R13 ;  /* 0x0000040d020079a6 */ /* 0x000fe2000c12f306 */
[----:B------:R-:W-:Y:S05]  /*5c10*/  EXIT ;  /* 0x000000000000794d */ /* 0x000fea0003800000 */
.L_x_25:
[----:B------:R-:W0:Y:S01]  /*5c20*/  LDC.64 R10, c[0x0][0x390] ;  /* 0x0000e400ff0a7b82 */ /* 0x000e220000000a00 */
[C---:B------:R-:W-:Y:S01]  /*5c30*/  FFMA R28, R23.reuse, R14, R28 ;  /* 0x0000000e171c7223 */ /* 0x040fe2000000001c */
[-C--:B------:R-:W-:Y:S01]  /*5c40*/  FFMA R23, R23, R15.reuse, R26 ;  /* 0x0000000f17177223 */ /* 0x080fe2000000001a */
[----:B------:R-:W-:Y:S02]  /*5c50*/  IMAD R2, R3, 0xe, R2 ;  /* 0x0000000e03027824 */ /* 0x000fe400078e0202 */
[C---:B------:R-:W-:Y:S01]  /*5c60*/  FFMA R15, R19.reuse, R15, R28 ;  /* 0x0000000f130f7223 */ /* 0x040fe2000000001c */
[----:B------:R-:W-:-:S03]  /*5c70*/  FFMA R14, R19, R8, R23 ;  /* 0x00000008130e7223 */ /* 0x000fc60000000017 */
[C---:B------:R-:W-:Y:S01]  /*5c80*/  FFMA R8, R18.reuse, R8, R15 ;  /* 0x0000000812087223 */ /* 0x040fe2000000000f */
[----:B------:R-:W-:Y:S01]  /*5c90*/  FFMA R14, R18, R9, R14 ;  /* 0x00000009120e7223 */ /* 0x000fe2000000000e */
[----:B------:R-:W-:Y:S02]  /*5ca0*/  IMAD R9, R2, 0xe, RZ ;  /* 0x0000000e02097824 */ /* 0x000fe400078e02ff */
[C---:B------:R-:W-:Y:S01]  /*5cb0*/  FFMA R3, R25.reuse, R4, R8 ;  /* 0x0000000419037223 */ /* 0x040fe20000000008 */
[----:B------:R-:W-:Y:S02]  /*5cc0*/  FFMA R25, R25, R5, R14 ;  /* 0x0000000519197223 */ /* 0x000fe4000000000e */
[----:B------:R-:W-:Y:S01]  /*5cd0*/  LEA R9, R0, R9, 0x2 ;  /* 0x0000000900097211 */ /* 0x000fe200078e10ff */
[C---:B------:R-:W-:Y:S01]  /*5ce0*/  FFMA R3, R24.reuse, R5, R3 ;  /* 0x0000000518037223 */ /* 0x040fe20000000003 */
[----:B------:R-:W-:-:S03]  /*5cf0*/  FFMA R24, R24, R6, R25 ;  /* 0x0000000618187223 */ /* 0x000fc60000000019 */
[C---:B------:R-:W-:Y:S01]  /*5d00*/  FFMA R3, R22.reuse, R6, R3 ;  /* 0x0000000616037223 */ /* 0x040fe20000000003 */
[----:B------:R-:W-:Y:S01]  /*5d10*/  FFMA R7, R22, R7, R24 ;  /* 0x0000000716077223 */ /* 0x000fe20000000018 */
[----:B0-----:R-:W-:-:S05]  /*5d20*/  IMAD.WIDE.U32 R10, R9, 0x4, R10 ;  /* 0x00000004090a7825 */ /* 0x001fca00078e000a */
[----:B------:R-:W-:Y:S04]  /*5d30*/  REDG.E.ADD.F32.FTZ.RN.STRONG.GPU desc[UR6][R10.64], R12 ;  /* 0x0000000c0a0079a6 */ /* 0x000fe8000c12f306 */
[----:B------:R-:W-:Y:S04]  /*5d40*/  REDG.E.ADD.F32.FTZ.RN.STRONG.GPU desc[UR6][R10.64+0x4], R13 ;  /* 0x0000040d0a0079a6 */ /* 0x000fe8000c12f306 */
[----:B------:R-:W-:Y:S04]  /*5d50*/  REDG.E.ADD.F32.FTZ.RN.STRONG.GPU desc[UR6][R10.64+0x8], R3 ;  /* 0x000008030a0079a6 */ /* 0x000fe8000c12f306 */
[----:B------:R-:W-:Y:S01]  /*5d60*/  REDG.E.ADD.F32.FTZ.RN.STRONG.GPU desc[UR6][R10.64+0xc], R7 ;  /* 0x00000c070a0079a6 */ /* 0x000fe2000c12f306 */
[----:B------:R-:W-:Y:S05]  /*5d70*/  EXIT ;  /* 0x000000000000794d */ /* 0x000fea0003800000 */
.L_x_26:
[----:B------:R-:W-:-:S00]  /*5d80*/  BRA `(.L_x_26) ;  /* 0xfffffffc00fc7947 */ /* 0x000fc0000383ffff */
[----:B------:R-:W-:-:S00]  /*5d90*/  NOP ;  /* 0x0000000000007918 */ /* 0x000fc00000000000 */
        /* <DEDUP_REMOVED lines=14> */
.L_x_74:


//--------------------- .text.default_function_kernel0 --------------------------
	.section	.text.default_function_kernel0,"ax",@progbits
	.align	128
        .global         default_function_kernel0
        .type           default_function_kernel0,@function
        .size           default_function_kernel0,(.L_x_75 - default_function_kernel0)
        .other          default_function_kernel0,@"STO_CUDA_ENTRY STV_DEFAULT"
default_function_kernel0:
.text.default_function_kernel0:
[----:B------:R-:W-:Y:S01]  /*0000*/  LDC R1, c[0x0][0x37c] ;  /* 0x0000df00ff017b82 */ /* 0x000fe20000000800 */
[----:B------:R-:W0:Y:S07]  /*0010*/  S2R R30, SR_TID.X ;  /* 0x00000000001e7919 */ /* 0x000e2e0000002100 */
[----:B------:R-:W1:Y:S01]  /*0020*/  S2UR UR4, SR_CTAID.Y ;  /* 0x00000000000479c3 */ /* 0x000e620000002600 */
[----:B------:R-:W-:Y:S01]  /*0030*/  LOP3.LUT R60, R60, 0xffffffdf, RZ, 0xc0, !PT ;  /* 0xffffffdf3c3c7812 */ /* 0x000fe200078ec0ff */
[----:B------:R-:W2:Y:S01]  /*0040*/  LDCU.64 UR6, c[0x0][0x358] ;  /* 0x00006b00ff0677ac */ /* 0x000ea20008000a00 */
[----:B------:R-:W3:Y:S01]  /*0050*/  S2R R5, SR_TID.Z ;  /* 0x0000000000057919 */ /* 0x000ee20000002300 */
[C---:B0-----:R-:W-:Y:S01]  /*0060*/  IMAD R6, R30.reuse, 0x13, RZ ;  /* 0x000000131e067824 */ /* 0x041fe200078e02ff */
[C---:B------:R-:W-:Y:S01]  /*0070*/  ISETP.GT.U32.AND P1, PT, R30.reuse, 0xc, PT ;  /* 0x0000000c1e00780c */ /* 0x040fe20003f24070 */
[----:B------:R-:W-:-:S02]  /*0080*/  IMAD R4, R30, 0x7, RZ ;  /* 0x000000071e047824 */ /* 0x000fc400078e02ff */
[C---:B---3--:R-:W-:Y:S02]  /*0090*/  IMAD.SHL.U32 R41, R5.reuse, 0x10, RZ ;  /* 0x0000001005297824 */ /* 0x048fe400078e00ff */
[----:B------:R-:W-:Y:S01]  /*00a0*/  VIADD R0, R6, 0xf ;  /* 0x0000000f06007836 */ /* 0x000fe20000000000 */
[C---:B------:R-:W-:Y:S01]  /*00b0*/  LOP3.LUT R11, R4.reuse, 0xffff, RZ, 0xc0, !PT ;  /* 0x0000ffff040b7812 */ /* 0x040fe200078ec0ff */
[----:B------:R-:W-:Y:S01]  /*00c0*/  VIADD R32, R4, 0x5 ;  /* 0x0000000504207836 */ /* 0x000fe20000000000 */
[-C--:B------:R-:W-:Y:S01]  /*00d0*/  LEA.HI R14, R6, R41.reuse, RZ, 0x1c ;  /* 0x00000029060e7211 */ /* 0x080fe200078fe0ff */
[C---:B------:R-:W-:Y:S01]  /*00e0*/  IMAD R8, R5.reuse, 0x60, R4 ;  /* 0x0000006005087824 */ /* 0x040fe200078e0204 */
[----:B------:R-:W-:Y:S01]  /*00f0*/  LEA.HI R3, R0, R41, RZ, 0x1c ;  /* 0x0000002900037211 */ /* 0x000fe200078fe0ff */
[----:B------:R-:W-:Y:S01]  /*0100*/  IMAD.SHL.U32 R9, R5, 0x20, RZ ;  /* 0x0000002005097824 */ /* 0x000fe200078e00ff */
[----:B------:R-:W-:Y:S01]  /*0110*/  LOP3.LUT R2, R32, 0xffff, RZ, 0xc0, !PT ;  /* 0x0000ffff20027812 */ /* 0x000fe200078ec0ff */
[----:B------:R-:W-:Y:S01]  /*0120*/  IMAD R10, R11, 0x5556, RZ ;  /* 0x000055560b0a7824 */ /* 0x000fe200078e02ff */
[----:B------:R-:W-:Y:S01]  /*0130*/  PRMT R0, R3, 0x9910, RZ ;  /* 0x0000991003007816 */ /* 0x000fe200000000ff */
[----:B------:R-:W-:Y:S01]  /*0140*/  VIADD R20, R6, 0x8 ;  /* 0x0000000806147836 */ /* 0x000fe20000000000 */
[----:B------:R-:W-:Y:S01]  /*0150*/  ISETP.GT.U32.AND P2, PT, R8, 0x11a, PT ;  /* 0x0000011a0800780c */ /* 0x000fe20003f44070 */
[----:B------:R-:W-:Y:S01]  /*0160*/  IMAD R12, R2, 0x5556, RZ ;  /* 0x00005556020c7824 */ /* 0x000fe200078e02ff */
[----:B------:R-:W-:Y:S01]  /*0170*/  ISETP.GT.U32.AND P0, PT, R8, 0x119, PT ;  /* 0x000001190800780c */ /* 0x000fe20003f04070 */
[----:B------:R-:W-:Y:S01]  /*0180*/  IMAD R0, R0, 0xab, RZ ;  /* 0x000000ab00007824 */ /* 0x000fe200078e02ff */
[-C--:B------:R-:W-:Y:S01]  /*0190*/  LEA.HI R10, R10, R9.reuse, RZ, 0x10 ;  /* 0x000000090a0a7211 */ /* 0x080fe200078f80ff */
[----:B------:R-:W-:Y:S01]  /*01a0*/  IMAD R8, R30, 0x15, RZ ;  /* 0x000000151e087824 */ /* 0x000fe200078e02ff */
[----:B------:R-:W-:Y:S01]  /*01b0*/  LEA.HI R9, R12, R9, RZ, 0x10 ;  /* 0x000000090c097211 */ /* 0x000fe200078f80ff */
[----:B------:R-:W-:Y:S01]  /*01c0*/  VIADD R24, R4, 0x1 ;  /* 0x0000000104187836 */ /* 0x000fe20000000000 */
[----:B------:R-:W-:Y:S01]  /*01d0*/  LOP3.LUT R0, R0, 0xffff, RZ, 0xc0, !PT ;  /* 0x0000ffff00007812 */ /* 0x000fe200078ec0ff */
[----:B------:R-:W-:Y:S01]  /*01e0*/  IMAD R8, R5, 0x120, R8 ;  /* 0x0000012005087824 */ /* 0x000fe200078e0208 */
[----:B------:R-:W-:Y:S01]  /*01f0*/  ISETP.GT.U32.OR P0, PT, R10, 0x5d, P0 ;  /* 0x0000005d0a00780c */ /* 0x000fe20000704470 */
[C---:B------:R-:W-:Y:S01]  /*0200*/  VIADD R48, R6.reuse, 0x3 ;  /* 0x0000000306307836 */ /* 0x040fe20000000000 */
[----:B------:R-:W-:Y:S01]  /*0210*/  SHF.R.U32.HI R0, RZ, 0x9, R0 ;  /* 0x00000009ff007819 */ /* 0x000fe20000011600 */
[C---:B------:R-:W-:Y:S01]  /*0220*/  VIADD R12, R6.reuse, 0x4 ;  /* 0x00000004060c7836 */ /* 0x040fe20000000000 */
[----:B------:R-:W-:Y:S01]  /*0230*/  ISETP.GT.U32.OR P2, PT, R9, 0x5f, P2 ;  /* 0x0000005f0900780c */ /* 0x000fe20001744470 */
[----:B------:R-:W-:Y:S01]  /*0240*/  VIADD R16, R6, 0x5 ;  /* 0x0000000506107836 */ /* 0x000fe20000000000 */
[----:B------:R-:W-:Y:S01]  /*0250*/  PRMT R7, R0, 0x9910, RZ ;  /* 0x0000991000077816 */ /* 0x000fe200000000ff */
[----:B------:R-:W-:Y:S01]  /*0260*/  VIADD R52, R6, 0x6 ;  /* 0x0000000606347836 */ /* 0x000fe20000000000 */
[----:B------:R-:W-:Y:S01]  /*0270*/  ISETP.GT.U32.OR P6, PT, R8, 0x350, P1 ;  /* 0x000003500800780c */ /* 0x000fe20000fc4470 */
[----:B------:R-:W-:Y:S01]  /*0280*/  VIADD R18, R6, 0x7 ;  /* 0x0000000706127836 */ /* 0x000fe20000000000 */
[C---:B------:R-:W-:Y:S01]  /*0290*/  ISETP.GT.U32.OR P5, PT, R8.reuse, 0x34f, P1 ;  /* 0x0000034f0800780c */ /* 0x040fe20000fa4470 */
[----:B------:R-:W-:Y:S01]  /*02a0*/  IMAD R7, R7, 0x3, RZ ;  /* 0x0000000307077824 */ /* 0x000fe200078e02ff */
[----:B------:R-:W-:Y:S01]  /*02b0*/  ISETP.GT.U32.OR P4, PT, R8, 0x34e, P1 ;  /* 0x0000034e0800780c */ /* 0x000fe20000f84470 */
[C---:B------:R-:W-:Y:S01]  /*02c0*/  VIADD R22, R6.reuse, 0x9 ;  /* 0x0000000906167836 */ /* 0x040fe20000000000 */
[----:B------:R-:W-:Y:S01]  /*02d0*/  PLOP3.LUT P6, PT, P2, P6, PT, 0xf8, 0x8f ;  /* 0x00000000008f781c */ /* 0x000fe200017cdf70 */
[----:B------:R-:W-:Y:S01]  /*02e0*/  IMAD.MOV R7, RZ, RZ, -R7 ;  /* 0x000000ffff077224 */ /* 0x000fe200078e0a07 */
[----:B------:R-:W-:Y:S01]  /*02f0*/  PLOP3.LUT P5, PT, P2, P5, PT, 0xf8, 0x8f ;  /* 0x00000000008f781c */ /* 0x000fe200017abf70 */
[C---:B------:R-:W-:Y:S01]  /*0300*/  VIADD R26, R6.reuse, 0xa ;  /* 0x0000000a061a7836 */ /* 0x040fe20000000000 */
[----:B------:R-:W-:Y:S01]  /*0310*/  PLOP3.LUT P4, PT, P2, P4, PT, 0xf8, 0x8f ;  /* 0x00000000008f781c */ /* 0x000fe20001789f70 */
[C---:B------:R-:W-:Y:S01]  /*0320*/  VIADD R28, R6.reuse, 0xb ;  /* 0x0000000b061c7836 */ /* 0x040fe20000000000 */
[----:B------:R-:W-:Y:S01]  /*0330*/  PRMT R10, R7, 0x7710, RZ ;  /* 0x00007710070a7816 */ /* 0x000fe200000000ff */
[----:B------:R-:W-:Y:S01]  /*0340*/  VIADD R34, R6, 0xc ;  /* 0x0000000c06227836 */ /* 0x000fe20000000000 */
[----:B------:R-:W-:Y:S01]  /*0350*/  ISETP.GT.U32.OR P3, PT, R8, 0x34d, P1 ;  /* 0x0000034d0800780c */ /* 0x000fe20000f64470 */
[----:B------:R-:W-:Y:S01]  /*0360*/  VIADD R46, R6, 0xd ;  /* 0x0000000d062e7836 */ /* 0x000fe20000000000 */
[C---:B------:R-:W-:Y:S01]  /*0370*/  ISETP.GT.U32.OR P2, PT, R8.reuse, 0x34c, P1 ;  /* 0x0000034c0800780c */ /* 0x040fe20000f44470 */
[----:B------:R-:W-:Y:S01]  /*0380*/  IMAD.IADD R3, R3, 0x1, R10 ;  /* 0x0000000103037824 */ /* 0x000fe200078e020a */
[----:B------:R-:W-:Y:S01]  /*0390*/  ISETP.GT.U32.OR P1, PT, R8, 0x34b, P1 ;  /* 0x0000034b0800780c */ /* 0x000fe20000f24470 */
[C---:B------:R-:W-:Y:S01]  /*03a0*/  VIADD R8, R6.reuse, 0x1 ;  /* 0x0000000106087836 */ /* 0x040fe20000000000 */
[----:B------:R-:W-:Y:S01]  /*03b0*/  PLOP3.LUT P3, PT, P0, P3, PT, 0xf8, 0x8f ;  /* 0x00000000008f781c */ /* 0x000fe20000767f70 */
[C---:B------:R-:W-:Y:S01]  /*03c0*/  VIADD R10, R6.reuse, 0x2 ;  /* 0x00000002060a7836 */ /* 0x040fe20000000000 */
[----:B------:R-:W-:Y:S01]  /*03d0*/  LOP3.LUT R3, R3, 0xff, RZ, 0xc0, !PT ;  /* 0x000000ff03037812 */ /* 0x000fe200078ec0ff */
[C---:B------:R-:W-:Y:S01]  /*03e0*/  VIADD R36, R6.reuse, 0xe ;  /* 0x0000000e06247836 */ /* 0x040fe20000000000 */
[----:B------:R-:W-:Y:S01]  /*03f0*/  PLOP3.LUT P2, PT, P0, P2, PT, 0xf8, 0x8f ;  /* 0x00000000008f781c */ /* 0x000fe20000745f70 */
[C---:B------:R-:W-:Y:S01]  /*0400*/  VIADD R40, R6.reuse, 0x11 ;  /* 0x0000001106287836 */ /* 0x040fe20000000000 */
[----:B------:R-:W-:Y:S01]  /*0410*/  PLOP3.LUT P1, PT, P0, P1, PT, 0xf8, 0x8f ;  /* 0x00000000008f781c */ /* 0x000fe20000723f70 */
[----:B------:R-:W-:Y:S01]  /*0420*/  VIADD R6, R6, 0x12 ;  /* 0x0000001206067836 */ /* 0x000fe20000000000 */
[C---:B-1----:R-:W-:Y:S01]  /*0430*/  LOP3.LUT P0, RZ, R3.reuse, UR4, RZ, 0xfc, !PT ;  /* 0x0000000403ff7c12 */ /* 0x042fe2000f80fcff */
[----:B------:R-:W-:Y:S01]  /*0440*/  VIADD R38, R4, 0x2 ;  /* 0x0000000204267836 */ /* 0x000fe20000000000 */
[-C--:B------:R-:W-:Y:S01]  /*0450*/  LEA.HI R35, R20, R41.reuse, RZ, 0x1c ;  /* 0x0000002914237211 */ /* 0x080fe200078fe0ff */
[----:B------:R-:W-:Y:S01]  /*0460*/  VIADD R50, R3, UR4 ;  /* 0x0000000403327c36 */ /* 0x000fe20008000000 */
[----:B------:R-:W-:Y:S01]  /*0470*/  LOP3.LUT R3, R24, 0xffff, RZ, 0xc0, !PT ;  /* 0x0000ffff18037812 */ /* 0x000fe200078ec0ff */
[----:B------:R-:W-:Y:S01]  /*0480*/  VIADD R39, R4, 0x3 ;  /* 0x0000000304277836 */ /* 0x000fe20000000000 */
[-C--:B------:R-:W-:Y:S01]  /*0490*/  LEA.HI R31, R8, R41.reuse, RZ, 0x1c ;  /* 0x00000029081f7211 */ /* 0x080fe200078fe0ff */
[----:B------:R-:W-:Y:S01]  /*04a0*/  IMAD R44, R11, 0xaab, RZ ;  /* 0x00000aab0b2c7824 */ /* 0x000fe200078e02ff */
[-C--:B------:R-:W-:Y:S01]  /*04b0*/  LEA.HI R37, R10, R41.reuse, RZ, 0x1c ;  /* 0x000000290a257211 */ /* 0x080fe200078fe0ff */
[----:B------:R-:W-:Y:S01]  /*04c0*/  IMAD R3, R3, 0x2aab, RZ ;  /* 0x00002aab03037824 */ /* 0x000fe200078e02ff */
[-C--:B------:R-:W-:Y:S01]  /*04d0*/  LEA.HI R48, R48, R41.reuse, RZ, 0x1c ;  /* 0x0000002930307211 */ /* 0x080fe200078fe0ff */
[----:B------:R-:W-:Y:S01]  /*04e0*/  VIADD R33, R4, 0x6 ;  /* 0x0000000604217836 */ /* 0x000fe20000000000 */
[-C--:B------:R-:W-:Y:S01]  /*04f0*/  LEA.HI R49, R12, R41.reuse, RZ, 0x1c ;  /* 0x000000290c317211 */ /* 0x080fe200078fe0ff */
[----:B------:R-:W-:Y:S01]  /*0500*/  IMAD R29, R30, 0x3, RZ ;  /* 0x000000031e1d7824 */ /* 0x000fe200078e02ff */
[-C--:B------:R-:W-:Y:S01]  /*0510*/  LEA.HI R51, R16, R41.reuse, RZ, 0x1c ;  /* 0x0000002910337211 */ /* 0x080fe200078fe0ff */
[----:B------:R-:W0:Y:S01]  /*0520*/  S2R R12, SR_CTAID.Z ;  /* 0x00000000000c7919 */ /* 0x000e220000002700 */
[-C--:B------:R-:W-:Y:S01]  /*0530*/  LEA.HI R52, R52, R41.reuse, RZ, 0x1c ;  /* 0x0000002934347211 */ /* 0x080fe200078fe0ff */
[----:B------:R-:W-:Y:S01]  /*0540*/  IMAD R30, R30, 0xd, RZ ;  /* 0x0000000d1e1e7824 */ /* 0x000fe200078e02ff */
[----:B------:R-:W-:-:S02]  /*0550*/  LEA.HI R53, R18, R41, RZ, 0x1c ;  /* 0x0000002912357211 */ /* 0x000fc400078fe0ff */
[-C--:B------:R-:W-:Y:S02]  /*0560*/  LEA.HI R21, R22, R41.reuse, RZ, 0x1c ;  /* 0x0000002916157211 */ /* 0x080fe400078fe0ff */
[-C--:B------:R-:W-:Y:S02]  /*0570*/  LEA.HI R20, R26, R41.reuse, RZ, 0x1c ;  /* 0x000000291a147211 */ /* 0x080fe400078fe0ff */
[-C--:B------:R-:W-:Y:S02]  /*0580*/  LEA.HI R19, R28, R41.reuse, RZ, 0x1c ;  /* 0x000000291c137211 */ /* 0x080fe400078fe0ff */
[-C--:B------:R-:W-:Y:S02]  /*0590*/  LEA.HI R47, R34, R41.reuse, RZ, 0x1c ;  /* 0x00000029222f7211 */ /* 0x080fe400078fe0ff */
[-C--:B------:R-:W-:Y:S02]  /*05a0*/  LEA.HI R46, R46, R41.reuse, RZ, 0x1c ;  /* 0x000000292e2e7211 */ /* 0x080fe400078fe0ff */
[-C--:B------:R-:W-:Y:S01]  /*05b0*/  LEA.HI R45, R36, R41.reuse, RZ, 0x1c ;  /* 0x00000029242d7211 */ /* 0x080fe200078fe0ff */
[----:B------:R-:W-:Y:S01]  /*05c0*/  VIADD R36, R14, 0x1 ;  /* 0x000000010e247836 */ /* 0x000fe20000000000 */
[-C--:B------:R-:W-:Y:S01]  /*05d0*/  LEA.HI R43, R40, R41.reuse, RZ, 0x1c ;  /* 0x00000029282b7211 */ /* 0x080fe200078fe0ff */
[----:B------:R-:W-:Y:S01]  /*05e0*/  VIADD R40, R4, 0x4 ;  /* 0x0000000404287836 */ /* 0x000fe20000000000 */
[----:B------:R-:W-:-:S02]  /*05f0*/  LEA.HI R41, R6, R41, RZ, 0x1c ;  /* 0x0000002906297211 */ /* 0x000fc400078fe0ff */
[----:B------:R-:W-:Y:S02]  /*0600*/  LOP3.LUT R6, R38, 0xffff, RZ, 0xc0, !PT ;  /* 0x0000ffff26067812 */ /* 0x000fe400078ec0ff */
[----:B------:R-:W-:Y:S02]  /*0610*/  LOP3.LUT R7, R39, 0xffff, RZ, 0xc0, !PT ;  /* 0x0000ffff27077812 */ /* 0x000fe400078ec0ff */
[----:B------:R-:W-:Y:S01]  /*0620*/  SHF.R.U32.HI R25, RZ, 0x13, R3 ;  /* 0x00000013ff197819 */ /* 0x000fe20000011603 */
[----:B------:R-:W-:Y:S01]  /*0630*/  IMAD R6, R6, 0x2aab, RZ ;  /* 0x00002aab06067824 */ /* 0x000fe200078e02ff */
[----:B------:R-:W-:Y:S01]  /*0640*/  LOP3.LUT R8, R40, 0xffff, RZ, 0xc0, !PT ;  /* 0x0000ffff28087812 */ /* 0x000fe200078ec0ff */
[----:B------:R-:W-:Y:S01]  /*0650*/  IMAD R7, R7, 0x2aab, RZ ;  /* 0x00002aab07077824 */ /* 0x000fe200078e02ff */
[----:B------:R-:W-:Y:S02]  /*0660*/  PRMT R3, R25, 0x9910, RZ ;  /* 0x0000991019037816 */ /* 0x000fe400000000ff */
[----:B------:R-:W-:Y:S01]  /*0670*/  SHF.R.U32.HI R26, RZ, 0x13, R6 ;  /* 0x00000013ff1a7819 */ /* 0x000fe20000011606 */
[----:B------:R-:W-:Y:S01]  /*0680*/  IMAD R8, R8, 0x2aab, RZ ;  /* 0x00002aab08087824 */ /* 0x000fe200078e02ff */
[----:B------:R-:W-:Y:S01]  /*0690*/  SHF.R.U32.HI R44, RZ, 0x11, R44 ;  /* 0x00000011ff2c7819 */ /* 0x000fe2000001162c */
[----:B------:R-:W-:Y:S01]  /*06a0*/  IMAD R3, R3, 0x30, RZ ;  /* 0x0000003003037824 */ /* 0x000fe200078e02ff */
[----:B------:R-:W-:Y:S01]  /*06b0*/  PRMT R6, R26, 0x9910, RZ ;  /* 0x000099101a067816 */ /* 0x000fe200000000ff */
[----:B0-----:R-:W-:Y:S01]  /*06c0*/  IMAD R12, R12, 0x3, R5 ;  /* 0x000000030c0c7824 */ /* 0x001fe200078e0205 */
[----:B------:R-:W-:Y:S01]  /*06d0*/  SHF.R.U32.HI R27, RZ, 0x13, R7 ;  /* 0x00000013ff1b7819 */ /* 0x000fe20000011607 */
[----:B------:R-:W-:Y:S01]  /*06e0*/  IMAD.MOV R9, RZ, RZ, -R3 ;  /* 0x000000ffff097224 */ /* 0x000fe200078e0a03 */
[----:B------:R-:W-:Y:S01]  /*06f0*/  PRMT R7, R44, 0x9910, RZ ;  /* 0x000099102c077816 */ /* 0x000fe200000000ff */
[----:B------:R-:W-:Y:S01]  /*0700*/  IMAD R6, R6, 0x30, RZ ;  /* 0x0000003006067824 */ /* 0x000fe200078e02ff */
[----:B------:R-:W-:-:S02]  /*0710*/  SHF.R.U32.HI R28, RZ, 0x13, R8 ;  /* 0x00000013ff1c7819 */ /* 0x000fc40000011608 */
[----:B------:R-:W-:Y:S01]  /*0720*/  PRMT R8, R27, 0x9910, RZ ;  /* 0x000099101b087816 */ /* 0x000fe200000000ff */
[----:B------:R-:W-:Y:S01]  /*0730*/  IMAD R3, R7, 0x30, RZ ;  /* 0x0000003007037824 */ /* 0x000fe200078e02ff */
[----:B------:R-:W-:Y:S01]  /*0740*/  PRMT R10, R28, 0x9910, RZ ;  /* 0x000099101c0a7816 */ /* 0x000fe200000000ff */
[----:B------:R-:W-:Y:S01]  /*0750*/  IMAD.MOV R11, RZ, RZ, -R6 ;  /* 0x000000ffff0b7224 */ /* 0x000fe200078e0a06 */
[----:B------:R-:W-:Y:S01]  /*0760*/  PRMT R9, R9, 0x7710, RZ ;  /* 0x0000771009097816 */ /* 0x000fe200000000ff */
[----:B------:R-:W-:Y:S01]  /*0770*/  IMAD R6, R8, 0x30, RZ ;  /* 0x0000003008067824 */ /* 0x000fe200078e02ff */
[----:B------:R-:W-:Y:S01]  /*0780*/  LOP3.LUT R8, R33, 0xffff, RZ, 0xc0, !PT ;  /* 0x0000ffff21087812 */ /* 0x000fe200078ec0ff */
[----:B------:R-:W-:Y:S01]  /*0790*/  IMAD.MOV R3, RZ, RZ, -R3 ;  /* 0x000000ffff037224 */ /* 0x000fe200078e0a03 */
[----:B------:R-:W-:Y:S01]  /*07a0*/  PRMT R11, R11, 0x7710, RZ ;  /* 0x000077100b0b7816 */ /* 0x000fe200000000ff */
[----:B------:R-:W-:Y:S01]  /*07b0*/  IMAD R7, R10, 0x30, RZ ;  /* 0x000000300a077824 */ /* 0x000fe200078e02ff */
[----:B------:R-:W-:Y:S01]  /*07c0*/  @P6 LOP3.LUT R60, R60, 0x20, RZ, 0xfc, !PT ;  /* 0x000000203c3c6812 */ /* 0x000fe200078efcff */
[----:B------:R-:W-:Y:S01]  /*07d0*/  IMAD.MOV R6, RZ, RZ, -R6 ;  /* 0x000000ffff067224 */ /* 0x000fe200078e0a06 */
[----:B------:R-:W-:Y:S01]  /*07e0*/  PRMT R3, R3, 0x7710, RZ ;  /* 0x0000771003037816 */ /* 0x000fe200000000ff */
[----:B------:R-:W-:Y:S01]  /*07f0*/  IMAD.MOV R7, RZ, RZ, -R7 ;  /* 0x000000ffff077224 */ /* 0x000fe200078e0a07 */
[----:B------:R-:W-:Y:S01]  /*0800*/  LOP3.LUT R60, R60, 0xfffffdff, RZ, 0xc0, !PT ;  /* 0xfffffdff3c3c7812 */ /* 0x000fe200078ec0ff */
[----:B------:R-:W-:Y:S01]  /*0810*/  IMAD R8, R8, 0x2aab, RZ ;  /* 0x00002aab08087824 */ /* 0x000fe200078e02ff */
[----:B------:R-:W-:Y:S01]  /*0820*/  PRMT R6, R6, 0x7710, RZ ;  /* 0x0000771006067816 */ /* 0x000fe200000000ff */
[----:B------:R-:W-:Y:S01]  /*0830*/  IMAD.IADD R42, R4, 0x1, R3 ;  /* 0x00000001042a7824 */ /* 0x000fe200078e0203 */
[----:B------:R-:W-:Y:S01]  /*0840*/  PRMT R7, R7, 0x7710, RZ ;  /* 0x0000771007077816 */ /* 0x000fe200000000ff */
[----:B------:R-:W-:Y:S01]  /*0850*/  IMAD R4, R2, 0x2aab, RZ ;  /* 0x00002aab02047824 */ /* 0x000fe200078e02ff */
[----:B------:R-:W-:Y:S01]  /*0860*/  LOP3.LUT R2, R31, 0xffff, RZ, 0xc0, !PT ;  /* 0x0000ffff1f027812 */ /* 0x000fe200078ec0ff */
[----:B------:R-:W-:Y:S01]  /*0870*/  IMAD.IADD R39, R39, 0x1, R6 ;  /* 0x0000000127277824 */ /* 0x000fe200078e0206 */
[----:B------:R-:W-:Y:S01]  /*0880*/  LOP3.LUT R3, R37, 0xffff, RZ, 0xc0, !PT ;  /* 0x0000ffff25037812 */ /* 0x000fe200078ec0ff */
[----:B------:R-:W-:Y:S01]  /*0890*/  IMAD.IADD R24, R24, 0x1, R9 ;  /* 0x0000000118187824 */ /* 0x000fe200078e0209 */
[----:B------:R-:W-:Y:S01]  /*08a0*/  LOP3.LUT R6, R48, 0xffff, RZ, 0xc0, !PT ;  /* 0x0000ffff30067812 */ /* 0x000fe200078ec0ff */
[----:B------:R-:W-:Y:S01]  /*08b0*/  IMAD.IADD R40, R40, 0x1, R7 ;  /* 0x0000000128287824 */ /* 0x000fe200078e0207 */
[----:B------:R-:W-:Y:S01]  /*08c0*/  SHF.R.U32.HI R4, RZ, 0x13, R4 ;  /* 0x00000013ff047819 */ /* 0x000fe20000011604 */
[----:B------:R-:W-:Y:S01]  /*08d0*/  IMAD R2, R2, 0x5556, RZ ;  /* 0x0000555602027824 */ /* 0x000fe200078e02ff */
[----:B------:R-:W-:Y:S01]  /*08e0*/  SHF.R.U32.HI R8, RZ, 0x13, R8 ;  /* 0x00000013ff087819 */ /* 0x000fe20000011608 */
[----:B------:R-:W-:Y:S01]  /*08f0*/  IMAD R7, R12, 0x900, RZ ;  /* 0x000009000c077824 */ /* 0x000fe200078e02ff */
[----:B------:R-:W-:Y:S01]  /*0900*/  @P5 LOP3.LUT R60, R60, 0x200, RZ, 0xfc, !PT ;  /* 0x000002003c3c5812 */ /* 0x000fe200078efcff */
[----:B------:R-:W-:Y:S01]  /*0910*/  IMAD R9, R3, 0x5556, RZ ;  /* 0x0000555603097824 */ /* 0x000fe200078e02ff */
[----:B------:R-:W-:Y:S01]  /*0920*/  PRMT R12, R8, 0x9910, RZ ;  /* 0x00009910080c7816 */ /* 0x000fe200000000ff */
[----:B------:R-:W-:Y:S01]  /*0930*/  IMAD.IADD R38, R38, 0x1, R11 ;  /* 0x0000000126267824 */ /* 0x000fe200078e020b */
[----:B------:R-:W-:Y:S01]  /*0940*/  PRMT R11, R4, 0x9910, RZ ;  /* 0x00009910040b7816 */ /* 0x000fe200000000ff */
[----:B------:R-:W-:Y:S01]  /*0950*/  IMAD R10, R6, 0x5556, RZ ;  /* 0x00005556060a7824 */ /* 0x000fe200078e02ff */
[----:B------:R-:W-:Y:S01]  /*0960*/  SHF.R.U32.HI R2, RZ, 0x10, R2 ;  /* 0x00000010ff027819 */ /* 0x000fe20000011602 */
[----:B------:R-:W-:Y:S01]  /*0970*/  IMAD R3, R5, 0x2, R4 ;  /* 0x0000000205037824 */ /* 0x000fe200078e0204 */
[----:B------:R-:W-:Y:S01]  /*0980*/  LOP3.LUT R60, R60, 0xfffffeff, RZ, 0xc0, !PT ;  /* 0xfffffeff3c3c7812 */ /* 0x000fe200078ec0ff */
[--C-:B------:R-:W-:Y:S01]  /*0990*/  IMAD R44, R44, 0x480, R7.reuse ;  /* 0x000004802c2c7824 */ /* 0x100fe200078e0207 */
[----:B------:R-:W-:Y:S01]  /*09a0*/  LOP3.LUT R29, R29, 0xf, RZ, 0xc0, !PT ;  /* 0x0000000f1d1d7812 */ /* 0x000fe200078ec0ff */
[--C-:B------:R-:W-:Y:S01]  /*09b0*/  IMAD R25, R25, 0x480, R7.reuse ;  /* 0x0000048019197824 */ /* 0x100fe200078e0207 */
[----:B------:R-:W-:Y:S01]  /*09c0*/  @P4 LOP3.LUT R60, R60, 0x100, RZ, 0xfc, !PT ;  /* 0x000001003c3c4812 */ /* 0x000fe200078efcff */
[--C-:B------:R-:W-:Y:S01]  /*09d0*/  IMAD R26, R26, 0x480, R7.reuse ;  /* 0x000004801a1a7824 */ /* 0x100fe200078e0207 */
[----:B------:R-:W-:Y:S01]  /*09e0*/  PRMT R42, R42, 0x9910, RZ ;  /* 0x000099102a2a7816 */ /* 0x000fe200000000ff */
[--C-:B------:R-:W-:Y:S01]  /*09f0*/  IMAD R27, R27, 0x480, R7.reuse ;  /* 0x000004801b1b7824 */ /* 0x100fe200078e0207 */
[----:B------:R-:W-:Y:S01]  /*0a00*/  LOP3.LUT R60, R60, 0xffffffef, RZ, 0xc0, !PT ;  /* 0xffffffef3c3c7812 */ /* 0x000fe200078ec0ff */
[--C-:B------:R-:W-:Y:S01]  /*0a10*/  IMAD R28, R28, 0x480, R7.reuse ;  /* 0x000004801c1c7824 */ /* 0x100fe200078e0207 */
[----:B------:R-:W-:Y:S01]  /*0a20*/  ISETP.EQ.OR P0, PT, R29, 0x1, !P0 ;  /* 0x000000011d00780c */ /* 0x000fe20004702670 */
[--C-:B------:R-:W-:Y:S01]  /*0a30*/  IMAD R4, R4, 0x480, R7.reuse ;  /* 0x0000048004047824 */ /* 0x100fe200078e0207 */
[----:B------:R-:W-:Y:S01]  /*0a40*/  @P3 LOP3.LUT R60, R60, 0x10, RZ, 0xfc, !PT ;  /* 0x000000103c3c3812 */ /* 0x000fe200078efcff */
[----:B------:R-:W-:Y:S01]  /*0a50*/  IMAD R6, R8, 0x480, R7 ;  /* 0x0000048008067824 */ /* 0x000fe200078e0207 */
[----:B------:R-:W-:Y:S01]  /*0a60*/  SHF.R.U32.HI R7, RZ, 0x10, R9 ;  /* 0x00000010ff077819 */ /* 0x000fe20000011609 */
[----:B------:R-:W-:Y:S01]  /*0a70*/  IMAD R5, R5, 0x2, R8 ;  /* 0x0000000205057824 */ /* 0x000fe200078e0208 */
[----:B------:R-:W-:Y:S01]  /*0a80*/  SHF.R.U32.HI R8, RZ, 0x10, R10 ;  /* 0x00000010ff087819 */ /* 0x000fe2000001160a */
[----:B------:R-:W-:Y:S01]  /*0a90*/  IMAD R9, R11, 0x30, RZ ;  /* 0x000000300b097824 */ /* 0x000fe200078e02ff */
[----:B------:R-:W-:Y:S01]  /*0aa0*/  PRMT R11, R2, 0x9910, RZ ;  /* 0x00009910020b7816 */ /* 0x000fe200000000ff */
[----:B------:R-:W-:Y:S01]  /*0ab0*/  IMAD.MOV.U32 R10, RZ, RZ, R12 ;  /* 0x000000ffff0a7224 */ /* 0x000fe200078e000c */
[----:B------:R-:W-:Y:S01]  /*0ac0*/  PRMT R12, R7, 0x9910, RZ ;  /* 0x00009910070c7816 */ /* 0x000fe200000000ff */
[----:B------:R-:W-:Y:S01]  /*0ad0*/  IMAD.MOV R13, RZ, RZ, -R9 ;  /* 0x000000ffff0d7224 */ /* 0x000fe200078e0a09 */
[----:B------:R-:W-:Y:S01]  /*0ae0*/  PRMT R15, R8, 0x9910, RZ ;  /* 0x00009910080f7816 */ /* 0x000fe200000000ff */
[----:B------:R-:W-:Y:S01]  /*0af0*/  IMAD R9, R10, 0x30, RZ ;  /* 0x000000300a097824 */ /* 0x000fe200078e02ff */
[----:B------:R-:W-:Y:S01]  /*0b00*/  LOP3.LUT R60, R60, 0xffffff7f, RZ, 0xc0, !PT ;  /* 0xffffff7f3c3c7812 */ /* 0x000fe200078ec0ff */
[----:B------:R-:W-:Y:S01]  /*0b10*/  IMAD.MOV.U32 R10, RZ, RZ, R11 ;  /* 0x000000ffff0a7224 */ /* 0x000fe200078e000b */
[----:B------:R-:W-:Y:S01]  /*0b20*/  PRMT R13, R13, 0x7710, RZ ;  /* 0x000077100d0d7816 */ /* 0x000fe200000000ff */
[----:B------:R-:W-:Y:S01]  /*0b30*/  IMAD.MOV.U32 R11, RZ, RZ, R12 ;  /* 0x000000ffff0b7224 */ /* 0x000fe200078e000c */
[----:B------:R-:W-:Y:S01]  /*0b40*/  @P2 LOP3.LUT R60, R60, 0x80, RZ, 0xfc, !PT ;  /* 0x000000803c3c2812 */ /* 0x000fe200078efcff */
[----:B------:R-:W-:Y:S01]  /*0b50*/  IMAD.MOV.U32 R12, RZ, RZ, R15 ;  /* 0x000000ffff0c7224 */ /* 0x000fe200078e000f */
[----:B------:R-:W-:Y:S01]  /*0b60*/  PRMT R39, R39, 0x9910, RZ ;  /* 0x0000991027277816 */ /* 0x000fe200000000ff */
[----:B------:R-:W-:Y:S01]  /*0b70*/  IMAD.MOV R16, RZ, RZ, -R9 ;  /* 0x000000ffff107224 */ /* 0x000fe200078e0a09 */
[----:B------:R-:W-:Y:S01]  /*0b80*/  LOP3.LUT R60, R60, 0xffffffbf, RZ, 0xc0, !PT ;  /* 0xffffffbf3c3c7812 */ /* 0x000fe200078ec0ff */
[----:B------:R-:W-:Y:S01]  /*0b90*/  IMAD R9, R10, 0x3, RZ ;  /* 0x000000030a097824 */ /* 0x000fe200078e02ff */
[----:B------:R-:W-:Y:S01]  /*0ba0*/  ISETP.GT.U32.OR P0, PT, R50, 0xe, P0 ;  /* 0x0000000e3200780c */ /* 0x000fe20000704470 */
[----:B------:R-:W-:Y:S01]  /*0bb0*/  IMAD R10, R11, 0x3, RZ ;  /* 0x000000030b0a7824 */ /* 0x000fe200078e02ff */
[----:B------:R-:W-:Y:S01]  /*0bc0*/  PRMT R16, R16, 0x7710, RZ ;  /* 0x0000771010107816 */ /* 0x000fe200000000ff */
[----:B------:R-:W-:Y:S01]  /*0bd0*/  IMAD R11, R12, 0x3, RZ ;  /* 0x000000030c0b7824 */ /* 0x000fe200078e02ff */
[----:B------:R-:W-:Y:S01]  /*0be0*/  LOP3.LUT R12, R49, 0xffff, RZ, 0xc0, !PT ;  /* 0x0000ffff310c7812 */ /* 0x000fe200078ec0ff */
[----:B------:R-:W-:Y:S01]  /*0bf0*/  IMAD.MOV R9, RZ, RZ, -R9 ;  /* 0x000000ffff097224 */ /* 0x000fe200078e0a09 */
[----:B------:R-:W-:Y:S01]  /*0c00*/  @P1 LOP3.LUT R60, R60, 0x40, RZ, 0xfc, !PT ;  /* 0x000000403c3c1812 */ /* 0x000fe200078efcff */
[----:B------:R-:W-:Y:S01]  /*0c10*/  IMAD.MOV R15, RZ, RZ, -R11 ;  /* 0x000000ffff0f7224 */ /* 0x000fe200078e0a0b */
[----:B------:R-:W-:Y:S01]  /*0c20*/  LOP3.LUT P1, RZ, R30, 0xf, RZ, 0xc0, !PT ;  /* 0x0000000f1eff7812 */ /* 0x000fe2000782c0ff */
[----:B------:R-:W-:Y:S01]  /*0c30*/  IMAD.IADD R32, R32, 0x1, R13 ;  /* 0x0000000120207824 */ /* 0x000fe200078e020d */
[----:B------:R-:W-:Y:S01]  /*0c40*/  LOP3.LUT R60, R60, 0xffbfffff, RZ, 0xc0, !PT ;  /* 0xffbfffff3c3c7812 */ /* 0x000fe200078ec0ff */
[----:B------:R-:W-:Y:S01]  /*0c50*/  IMAD.MOV R13, RZ, RZ, -R10 ;  /* 0x000000ffff0d7224 */ /* 0x000fe200078e0a0a */
[----:B------:R-:W-:Y:S01]  /*0c60*/  PRMT R10, R9, 0x7710, RZ ;  /* 0x00007710090a7816 */ /* 0x000fe200000000ff */
[----:B------:R-:W-:Y:S01]  /*0c70*/  IMAD R11, R12, 0x5556, RZ ;  /* 0x000055560c0b7824 */ /* 0x000fe200078e02ff */
[----:B------:R-:W-:Y:S01]  /*0c80*/  PRMT R9, R15, 0x7710, RZ ;  /* 0x000077100f097816 */ /* 0x000fe200000000ff */
[----:B------:R-:W-:Y:S01]  /*0c90*/  IMAD.IADD R33, R33, 0x1, R16 ;  /* 0x0000000121217824 */ /* 0x000fe200078e0210 */
[----:B------:R-:W-:Y:S01]  /*0ca0*/  PRMT R12, R13, 0x7710, RZ ;  /* 0x000077100d0c7816 */ /* 0x000fe200000000ff */
[----:B------:R-:W-:Y:S01]  /*0cb0*/  IMAD.IADD R31, R31, 0x1, R10 ;  /* 0x000000011f1f7824 */ /* 0x000fe200078e020a */
[----:B------:R-:W-:Y:S01]  /*0cc0*/  LOP3.LUT R10, R51, 0xffff, RZ, 0xc0, !PT ;  /* 0x0000ffff330a7812 */ /* 0x000fe200078ec0ff */
[----:B------:R-:W-:Y:S01]  /*0cd0*/  IMAD.IADD R48, R48, 0x1, R9 ;  /* 0x0000000130307824 */ /* 0x000fe200078e0209 */
[----:B------:R-:W-:Y:S01]  /*0ce0*/  SHF.R.U32.HI R9, RZ, 0x10, R11 ;  /* 0x00000010ff097819 */ /* 0x000fe2000001160b */
[----:B------:R-:W-:Y:S01]  /*0cf0*/  IMAD.IADD R37, R37, 0x1, R12 ;  /* 0x0000000125257824 */ /* 0x000fe200078e020c */
[----:B------:R-:W-:Y:S01]  /*0d00*/  LOP3.LUT R12, R52, 0xffff, RZ, 0xc0, !PT ;  /* 0x0000ffff340c7812 */ /* 0x000fe200078ec0ff */
[----:B------:R-:W-:Y:S01]  /*0d10*/  IMAD R10, R10, 0x5556, RZ ;  /* 0x000055560a0a7824 */ /* 0x000fe200078e02ff */
[----:B------:R-:W-:Y:S01]  /*0d20*/  LOP3.LUT R16, R53, 0xffff, RZ, 0xc0, !PT ;  /* 0x0000ffff35107812 */ /* 0x000fe200078ec0ff */
[----:B------:R-:W-:Y:S01]  /*0d30*/  IMAD R50, R50, 0xe, RZ ;  /* 0x0000000e32327824 */ /* 0x000fe200078e02ff */
[----:B------:R-:W-:Y:S01]  /*0d40*/  PRMT R15, R9, 0x9910, RZ ;  /* 0x00009910090f7816 */ /* 0x000fe200000000ff */
[----:B------:R-:W-:Y:S01]  /*0d50*/  IMAD R13, R12, 0x5556, RZ ;  /* 0x000055560c0d7824 */ /* 0x000fe200078e02ff */
[----:B------:R-:W-:Y:S01]  /*0d60*/  LOP3.LUT R11, R14, 0xffff, RZ, 0xc0, !PT ;  /* 0x0000ffff0e0b7812 */ /* 0x000fe200078ec0ff */
[----:B------:R-:W-:Y:S01]  /*0d70*/  IMAD R16, R16, 0x5556, RZ ;  /* 0x0000555610107824 */ /* 0x000fe200078e02ff */
[----:B------:R-:W-:Y:S01]  /*0d80*/  SHF.R.U32.HI R10, RZ, 0x10, R10 ;  /* 0x00000010ff0a7819 */ /* 0x000fe2000001160a */
[----:B------:R-:W-:Y:S01]  /*0d90*/  IMAD R15, R15, 0x3, RZ ;  /* 0x000000030f0f7824 */ /* 0x000fe200078e02ff */
[----:B------:R-:W-:Y:S01]  /*0da0*/  PLOP3.LUT P0, PT, P0, P1, PT, 0xf2, 0x2f ;  /* 0x00000000002f781c */ /* 0x000fe20000703e72 */
[----:B------:R-:W-:Y:S01]  /*0db0*/  IMAD R12, R11, 0xaaab, RZ ;  /* 0x0000aaab0b0c7824 */ /* 0x000fe200078e02ff */
[----:B------:R-:W-:Y:S01]  /*0dc0*/  SHF.R.U32.HI R11, RZ, 0x10, R13 ;  /* 0x00000010ff0b7819 */ /* 0x000fe2000001160d */
[----:B------:R-:W-:Y:S01]  /*0dd0*/  IMAD.MOV R15, RZ, RZ, -R15 ;  /* 0x000000ffff0f7224 */ /* 0x000fe200078e0a0f */
[----:B------:R-:W-:-:S02]  /*0de0*/  SHF.R.U32.HI R13, RZ, 0x10, R16 ;  /* 0x00000010ff0d7819 */ /* 0x000fc40000011610 */
[----:B------:R-:W-:Y:S02]  /*0df0*/  PRMT R17, R10, 0x9910, RZ ;  /* 0x000099100a117816 */ /* 0x000fe400000000ff */
[----:B------:R-:W-:Y:S02]  /*0e00*/  SHF.R.U32.HI R12, RZ, 0x11, R12 ;  /* 0x00000011ff0c7819 */ /* 0x000fe4000001160c */
[----:B------:R-:W-:Y:S02]  /*0e10*/  PRMT R23, R13, 0x9910, RZ ;  /* 0x000099100d177816 */ /* 0x000fe400000000ff */
[----:B------:R-:W-:Y:S01]  /*0e20*/  PRMT R16, R15, 0x7710, RZ ;  /* 0x000077100f107816 */ /* 0x000fe200000000ff */
[----:B------:R-:W-:Y:S01]  /*0e30*/  IMAD R15, R17, 0x3, RZ ;  /* 0x00000003110f7824 */ /* 0x000fe200078e02ff */
[----:B------:R-:W-:Y:S01]  /*0e40*/  PRMT R18, R12, 0x9910, RZ ;  /* 0x000099100c127816 */ /* 0x000fe200000000ff */
[----:B------:R-:W-:Y:S01]  /*0e50*/  IMAD.MOV.U32 R17, RZ, RZ, R23 ;  /* 0x000000ffff117224 */ /* 0x000fe200078e0017 */
[----:B------:R-:W-:Y:S01]  /*0e60*/  PRMT R22, R11, 0x9910, RZ ;  /* 0x000099100b167816 */ /* 0x000fe200000000ff */
[----:B------:R-:W-:Y:S01]  /*0e70*/  IMAD.MOV R23, RZ, RZ, -R15 ;  /* 0x000000ffff177224 */ /* 0x000fe200078e0a0f */
[----:B------:R-:W-:Y:S01]  /*0e80*/  LOP3.LUT R31, R31, 0xffff, RZ, 0xc0, !PT ;  /* 0x0000ffff1f1f7812 */ /* 0x000fe200078ec0ff */
[----:B------:R-:W-:Y:S01]  /*0e90*/  IMAD R15, R18, 0x3, RZ ;  /* 0x00000003120f7824 */ /* 0x000fe200078e02ff */
[----:B------:R-:W-:Y:S01]  /*0ea0*/  @P0 LOP3.LUT R60, R60, 0x400000, RZ, 0xfc, !PT ;  /* 0x004000003c3c0812 */ /* 0x000fe200078efcff */
[----:B------:R-:W-:Y:S01]  /*0eb0*/  IMAD.IADD R49, R49, 0x1, R16 ;  /* 0x0000000131317824 */ /* 0x000fe200078e0210 */
[----:B------:R-:W-:Y:S01]  /*0ec0*/  PRMT R18, R23, 0x7710, RZ ;  /* 0x0000771017127816 */ /* 0x000fe200000000ff */
[----:B------:R-:W-:Y:S01]  /*0ed0*/  IMAD R16, R22, 0x3, RZ ;  /* 0x0000000316107824 */ /* 0x000fe200078e02ff */
[----:B------:R-:W-:Y:S01]  /*0ee0*/  LOP3.LUT R22, R35, 0xffff, RZ, 0xc0, !PT ;  /* 0x0000ffff23167812 */ /* 0x000fe200078ec0ff */
[----:B------:R-:W-:Y:S01]  /*0ef0*/  IMAD R17, R17, 0x3, RZ ;  /* 0x0000000311117824 */ /* 0x000fe200078e02ff */
[----:B------:R-:W-:Y:S01]  /*0f00*/  LOP3.LUT P0, RZ, R31, UR4, RZ, 0xfc, !PT ;  /* 0x000000041fff7c12 */ /* 0x000fe2000f80fcff */
[----:B------:R-:W-:Y:S01]  /*0f10*/  IMAD.MOV R15, RZ, RZ, -R15 ;  /* 0x000000ffff0f7224 */ /* 0x000fe200078e0a0f */
[----:B------:R-:W-:Y:S01]  /*0f20*/  LOP3.LUT R48, R48, 0xffff, RZ, 0xc0, !PT ;  /* 0x0000ffff30307812 */ /* 0x000fe200078ec0ff */
[----:B------:R-:W-:Y:S01]  /*0f30*/  IMAD.MOV R16, RZ, RZ, -R16 ;  /* 0x000000ffff107224 */ /* 0x000fe200078e0a10 */
[----:B------:R-:W-:Y:S01]  /*0f40*/  ISETP.EQ.OR P1, PT, R29, 0xf, !P0 ;  /* 0x0000000f1d00780c */ /* 0x000fe20004722670 */
[----:B------:R-:W-:Y:S01]  /*0f50*/  IMAD.MOV R23, RZ, RZ, -R17 ;  /* 0x000000ffff177224 */ /* 0x000fe200078e0a11 */
[----:B------:R-:W-:Y:S01]  /*0f60*/  PRMT R15, R15, 0x7710, RZ ;  /* 0x000077100f0f7816 */ /* 0x000fe200000000ff */
[----:B------:R-:W-:Y:S01]  /*0f70*/  IMAD R22, R22, 0x5556, RZ ;  /* 0x0000555616167824 */ /* 0x000fe200078e02ff */
[----:B------:R-:W-:Y:S01]  /*0f80*/  PRMT R17, R16, 0x7710, RZ ;  /* 0x0000771010117816 */ /* 0x000fe200000000ff */
[----:B------:R-:W-:Y:S01]  /*0f90*/  IMAD.IADD R51, R51, 0x1, R18 ;  /* 0x0000000133337824 */ /* 0x000fe200078e0212 */
[----:B------:R-:W-:Y:S01]  /*0fa0*/  PRMT R16, R23, 0x7710, RZ ;  /* 0x0000771017107816 */ /* 0x000fe200000000ff */
[----:B------:R-:W-:Y:S01]  /*0fb0*/  IMAD.IADD R34, R14, 0x1, R15 ;  /* 0x000000010e227824 */ /* 0x000fe200078e020f */
[----:B------:R-:W-:Y:S01]  /*0fc0*/  SHF.R.U32.HI R14, RZ, 0x10, R22 ;  /* 0x00000010ff0e7819 */ /* 0x000fe20000011616 */
[----:B------:R-:W-:Y:S01]  /*0fd0*/  IMAD.IADD R52, R52, 0x1, R17 ;  /* 0x0000000134347824 */ /* 0x000fe200078e0211 */
[----:B------:R-:W-:Y:S01]  /*0fe0*/  LOP3.LUT R15, R36, 0xff, RZ, 0xc0, !PT ;  /* 0x000000ff240f7812 */ /* 0x000fe200078ec0ff */
[----:B------:R-:W-:Y:S01]  /*0ff0*/  IMAD.IADD R53, R53, 0x1, R16 ;  /* 0x0000000135357824 */ /* 0x000fe200078e0210 */
[----:B------:R-:W-:-:S02]  /*1000*/  PRMT R17, R21, 0x9910, RZ ;  /* 0x0000991015117816 */ /* 0x000fc400000000ff */
[----:B------:R-:W-:Y:S01]  /*1010*/  PRMT R18, R20, 0x9910, RZ ;  /* 0x0000991014127816 */ /* 0x000fe200000000ff */
[----:B------:R-:W-:Y:S01]  /*1020*/  IMAD R15, R15, 0xab, RZ ;  /* 0x000000ab0f0f7824 */ /* 0x000fe200078e02ff */
[----:B------:R-:W-:Y:S01]  /*1030*/  PRMT R22, R19, 0x9910, RZ ;  /* 0x0000991013167816 */ /* 0x000fe200000000ff */
[----:B------:R-:W-:Y:S01]  /*1040*/  IMAD R17, R17, 0xab, RZ ;  /* 0x000000ab11117824 */ /* 0x000fe200078e02ff */
[----:B------:R-:W-:Y:S01]  /*1050*/  PRMT R16, R14, 0x9910, RZ ;  /* 0x000099100e107816 */ /* 0x000fe200000000ff */
[----:B------:R-:W-:Y:S01]  /*1060*/  IMAD R18, R18, 0xab, RZ ;  /* 0x000000ab12127824 */ /* 0x000fe200078e02ff */
[----:B------:R-:W-:Y:S01]  /*1070*/  SHF.R.U32.HI R15, RZ, 0x9, R15 ;  /* 0x00000009ff0f7819 */ /* 0x000fe2000001160f */
[----:B------:R-:W-:Y:S01]  /*1080*/  IMAD R22, R22, 0xab, RZ ;  /* 0x000000ab16167824 */ /* 0x000fe200078e02ff */
[----:B------:R-:W-:Y:S01]  /*1090*/  LOP3.LUT R17, R17, 0xffff, RZ, 0xc0, !PT ;  /* 0x0000ffff11117812 */ /* 0x000fe200078ec0ff */
[----:B------:R-:W-:Y:S01]  /*10a0*/  IMAD R16, R16, 0x3, RZ ;  /* 0x0000000310107824 */ /* 0x000fe200078e02ff */
[----:B------:R-:W-:-:S02]  /*10b0*/  LOP3.LUT R18, R18, 0xffff, RZ, 0xc0, !PT ;  /* 0x0000ffff12127812 */ /* 0x000fc400078ec0ff */
[----:B------:R-:W-:Y:S01]  /*10c0*/  LOP3.LUT R23, R22, 0xffff, RZ, 0xc0, !PT ;  /* 0x0000ffff16177812 */ /* 0x000fe200078ec0ff */
[----:B------:R-:W-:Y:S01]  /*10d0*/  IMAD.MOV R54, RZ, RZ, -R16 ;  /* 0x000000ffff367224 */ /* 0x000fe200078e0a10 */
[----:B------:R-:W-:Y:S02]  /*10e0*/  PRMT R55, R15, 0x9910, RZ ;  /* 0x000099100f377816 */ /* 0x000fe400000000ff */
[----:B------:R-:W-:Y:S02]  /*10f0*/  SHF.R.U32.HI R16, RZ, 0x9, R17 ;  /* 0x00000009ff107819 */ /* 0x000fe40000011611 */
[----:B------:R-:W-:Y:S02]  /*1100*/  SHF.R.U32.HI R17, RZ, 0x9, R18 ;  /* 0x00000009ff117819 */ /* 0x000fe40000011612 */
[----:B------:R-:W-:Y:S02]  /*1110*/  PRMT R22, R54, 0x7710, RZ ;  /* 0x0000771036167816 */ /* 0x000fe400000000ff */
[----:B------:R-:W-:Y:S01]  /*1120*/  SHF.R.U32.HI R18, RZ, 0x9, R23 ;  /* 0x00000009ff127819 */ /* 0x000fe20000011617 */
[----:B------:R-:W-:Y:S01]  /*1130*/  IMAD.MOV.U32 R23, RZ, RZ, R55 ;  /* 0x000000ffff177224 */ /* 0x000fe200078e0037 */
[----:B------:R-:W-:Y:S01]  /*1140*/  PRMT R54, R16, 0x9910, RZ ;  /* 0x0000991010367816 */ /* 0x000fe200000000ff */
[----:B------:R-:W-:Y:S01]  /*1150*/  IMAD.IADD R35, R35, 0x1, R22 ;  /* 0x0000000123237824 */ /* 0x000fe200078e0216 */
[----:B------:R-:W-:Y:S01]  /*1160*/  PRMT R55, R17, 0x9910, RZ ;  /* 0x0000991011377816 */ /* 0x000fe200000000ff */
[----:B------:R-:W-:Y:S01]  /*1170*/  IMAD R22, R23, 0x3, RZ ;  /* 0x0000000317167824 */ /* 0x000fe200078e02ff */
[----:B------:R-:W-:Y:S01]  /*1180*/  PRMT R56, R18, 0x9910, RZ ;  /* 0x0000991012387816 */ /* 0x000fe200000000ff */
[----:B------:R-:W-:Y:S01]  /*1190*/  IMAD.MOV.U32 R23, RZ, RZ, R54 ;  /* 0x000000ffff177224 */ /* 0x000fe200078e0036 */
[----:B------:R-:W-:Y:S01]  /*11a0*/  LOP3.LUT R49, R49, 0xffff, RZ, 0xc0, !PT ;  /* 0x0000ffff31317812 */ /* 0x000fe200078ec0ff */
[----:B------:R-:W-:Y:S01]  /*11b0*/  IMAD.MOV.U32 R54, RZ, RZ, R55 ;  /* 0x000000ffff367224 */ /* 0x000fe200078e0037 */
[----:B------:R-:W-:Y:S01]  /*11c0*/  LOP3.LUT R60, R60, 0xfffffffe, RZ, 0xc0, !PT ;  /* 0xfffffffe3c3c7812 */ /* 0x000fe200078ec0ff */
[----:B------:R-:W-:Y:S01]  /*11d0*/  IMAD.MOV.U32 R55, RZ, RZ, R56 ;  /* 0x000000ffff377224 */ /* 0x000fe200078e0038 */
[----:B------:R-:W-:Y:S01]  /*11e0*/  PRMT R56, R47, 0x9910, RZ ;  /* 0x000099102f387816 */ /* 0x000fe200000000ff */
[----:B------:R-:W-:Y:S01]  /*11f0*/  IMAD.MOV R57, RZ, RZ, -R22 ;  /* 0x000000ffff397224 */ /* 0x000fe200078e0a16 */
[----:B------:R-:W-:Y:S01]  /*1200*/  LOP3.LUT R51, R51, 0xffff, RZ, 0xc0, !PT ;  /* 0x0000ffff33337812 */ /* 0x000fe200078ec0ff */
[----:B------:R-:W-:Y:S01]  /*1210*/  IMAD R22, R23, 0x3, RZ ;  /* 0x0000000317167824 */ /* 0x000fe200078e02ff */
[----:B------:R-:W-:Y:S01]  /*1220*/  LOP3.LUT R52, R52, 0xffff, RZ, 0xc0, !PT ;  /* 0x0000ffff34347812 */ /* 0x000fe200078ec0ff */
[----:B------:R-:W-:Y:S01]  /*1230*/  IMAD R23, R54, 0x3, RZ ;  /* 0x0000000336177824 */ /* 0x000fe200078e02ff */
[----:B------:R-:W-:Y:S01]  /*1240*/  PRMT R57, R57, 0x7710, RZ ;  /* 0x0000771039397816 */ /* 0x000fe200000000ff */
[----:B------:R-:W-:Y:S01]  /*1250*/  IMAD R54, R55, 0x3, RZ ;  /* 0x0000000337367824 */ /* 0x000fe200078e02ff */
[----:B------:R-:W-:Y:S01]  /*1260*/  LOP3.LUT R53, R53, 0xffff, RZ, 0xc0, !PT ;  /* 0x0000ffff35357812 */ /* 0x000fe200078ec0ff */
[----:B------:R-:W-:Y:S01]  /*1270*/  IMAD.MOV R22, RZ, RZ, -R22 ;  /* 0x000000ffff167224 */ /* 0x000fe200078e0a16 */
[----:B------:R-:W-:Y:S01]  /*1280*/  LOP3.LUT R30, R30, 0xf, RZ, 0xc0, !PT ;  /* 0x0000000f1e1e7812 */ /* 0x000fe200078ec0ff */
[----:B------:R-:W-:Y:S01]  /*1290*/  IMAD.MOV R58, RZ, RZ, -R54 ;  /* 0x000000ffff3a7224 */ /* 0x000fe200078e0a36 */
[----:B------:R-:W-:Y:S01]  /*12a0*/  PRMT R32, R32, 0x9910, RZ ;  /* 0x0000991020207816 */ /* 0x000fe200000000ff */
[----:B------:R-:W-:Y:S01]  /*12b0*/  IMAD.MOV.U32 R55, RZ, RZ, R56 ;  /* 0x000000ffff377224 */ /* 0x000fe200078e0038 */
[----:B------:R-:W-:Y:S01]  /*12c0*/  PRMT R54, R22, 0x7710, RZ ;  /* 0x0000771016367816 */ /* 0x000fe200000000ff */
[----:B------:R-:W-:Y:S01]  /*12d0*/  IMAD.MOV R23, RZ, RZ, -R23 ;  /* 0x000000ffff177224 */ /* 0x000fe200078e0a17 */
[----:B------:R-:W-:Y:S01]  /*12e0*/  PRMT R58, R58, 0x7710, RZ ;  /* 0x000077103a3a7816 */ /* 0x000fe200000000ff */
[----:B------:R-:W-:Y:S01]  /*12f0*/  IMAD R22, R55, 0xab, RZ ;  /* 0x000000ab37167824 */ /* 0x000fe200078e02ff */
[----:B------:R-:W-:Y:S01]  /*1300*/  LOP3.LUT R34, R34, 0xffff, RZ, 0xc0, !PT ;  /* 0x0000ffff22227812 */ /* 0x000fe200078ec0ff */
[----:B------:R-:W-:Y:S01]  /*1310*/  IMAD.IADD R55, R21, 0x1, R54 ;  /* 0x0000000115377824 */ /* 0x000fe200078e0236 */
[----:B------:R-:W-:Y:S01]  /*1320*/  PRMT R23, R23, 0x7710, RZ ;  /* 0x0000771017177816 */ /* 0x000fe200000000ff */
[----:B------:R-:W-:Y:S01]  /*1330*/  IMAD.IADD R54, R19, 0x1, R58 ;  /* 0x0000000113367824 */ /* 0x000fe200078e023a */
[----:B------:R-:W-:Y:S01]  /*1340*/  LOP3.LUT R19, R22, 0xffff, RZ, 0xc0, !PT ;  /* 0x0000ffff16137812 */ /* 0x000fe200078ec0ff */
[----:B------:R-:W-:Y:S01]  /*1350*/  IMAD.IADD R36, R36, 0x1, R57 ;  /* 0x0000000124247824 */ /* 0x000fe200078e0239 */
[----:B------:R-:W-:Y:S01]  /*1360*/  PRMT R21, R45, 0x9910, RZ ;  /* 0x000099102d157816 */ /* 0x000fe200000000ff */
[----:B------:R-:W-:Y:S01]  /*1370*/  IMAD.IADD R56, R20, 0x1, R23 ;  /* 0x0000000114387824 */ /* 0x000fe200078e0217 */
[----:B------:R-:W-:-:S02]  /*1380*/  SHF.R.U32.HI R19, RZ, 0x9, R19 ;  /* 0x00000009ff137819 */ /* 0x000fc40000011613 */
[----:B------:R-:W-:Y:S01]  /*1390*/  PRMT R20, R46, 0x9910, RZ ;  /* 0x000099102e147816 */ /* 0x000fe200000000ff */
[----:B------:R-:W-:Y:S01]  /*13a0*/  IMAD R21, R21, 0xab, RZ ;  /* 0x000000ab15157824 */ /* 0x000fe200078e02ff */
[----:B------:R-:W-:Y:S02]  /*13b0*/  PRMT R23, R43, 0x9910, RZ ;  /* 0x000099102b177816 */ /* 0x000fe400000000ff */
[----:B------:R-:W-:Y:S01]  /*13c0*/  PRMT R57, R41, 0x9910, RZ ;  /* 0x0000991029397816 */ /* 0x000fe200000000ff */
[----:B------:R-:W-:Y:S01]  /*13d0*/  IMAD R20, R20, 0xab, RZ ;  /* 0x000000ab14147824 */ /* 0x000fe200078e02ff */
[----:B------:R-:W-:Y:S01]  /*13e0*/  PRMT R22, R19, 0x9910, RZ ;  /* 0x0000991013167816 */ /* 0x000fe200000000ff */
[----:B------:R-:W-:Y:S01]  /*13f0*/  IMAD R23, R23, 0xab, RZ ;  /* 0x000000ab17177824 */ /* 0x000fe200078e02ff */
[----:B------:R-:W-:Y:S01]  /*1400*/  LOP3.LUT R21, R21, 0xffff, RZ, 0xc0, !PT ;  /* 0x0000ffff15157812 */ /* 0x000fe200078ec0ff */
[----:B------:R-:W-:Y:S01]  /*1410*/  IMAD R57, R57, 0xab, RZ ;  /* 0x000000ab39397824 */ /* 0x000fe200078e02ff */
[----:B------:R-:W-:Y:S01]  /*1420*/  LOP3.LUT R20, R20, 0xffff, RZ, 0xc0, !PT ;  /* 0x0000ffff14147812 */ /* 0x000fe200078ec0ff */
[----:B------:R-:W-:Y:S01]  /*1430*/  IMAD R22, R22, 0x3, RZ ;  /* 0x0000000316167824 */ /* 0x000fe200078e02ff */
[----:B------:R-:W-:-:S02]  /*1440*/  LOP3.LUT R23, R23, 0xffff, RZ, 0xc0, !PT ;  /* 0x0000ffff17177812 */ /* 0x000fc400078ec0ff */
[----:B------:R-:W-:Y:S01]  /*1450*/  LOP3.LUT R57, R57, 0xffff, RZ, 0xc0, !PT ;  /* 0x0000ffff39397812 */ /* 0x000fe200078ec0ff */
[----:B------:R-:W-:Y:S01]  /*1460*/  IMAD.MOV R58, RZ, RZ, -R22 ;  /* 0x000000ffff3a7224 */ /* 0x000fe200078e0a16 */
[----:B------:R-:W-:Y:S02]  /*1470*/  SHF.R.U32.HI R21, RZ, 0x9, R21 ;  /* 0x00000009ff157819 */ /* 0x000fe40000011615 */
[----:B------:R-:W-:Y:S02]  /*1480*/  SHF.R.U32.HI R20, RZ, 0x9, R20 ;  /* 0x00000009ff147819 */ /* 0x000fe40000011614 */
[----:B------:R-:W-:Y:S02]  /*1490*/  SHF.R.U32.HI R22, RZ, 0x9, R23 ;  /* 0x00000009ff167819 */ /* 0x000fe40000011617 */
[----:B------:R-:W-:Y:S02]  /*14a0*/  SHF.R.U32.HI R23, RZ, 0x9, R57 ;  /* 0x00000009ff177819 */ /* 0x000fe40000011639 */
[----:B------:R-:W-:-:S02]  /*14b0*/  PRMT R58, R58, 0x7710, RZ ;  /* 0x000077103a3a7816 */ /* 0x000fc400000000ff */
[----:B------:R-:W-:Y:S02]  /*14c0*/  PRMT R59, R21, 0x9910, RZ ;  /* 0x00009910153b7816 */ /* 0x000fe400000000ff */
[----:B------:R-:W-:Y:S01]  /*14d0*/  PRMT R57, R20, 0x9910, RZ ;  /* 0x0000991014397816 */ /* 0x000fe200000000ff */
[----:B------:R-:W-:Y:S01]  /*14e0*/  IMAD.IADD R47, R47, 0x1, R58 ;  /* 0x000000012f2f7824 */ /* 0x000fe200078e023a */
[----:B------:R-:W-:Y:S01]  /*14f0*/  PRMT R61, R22, 0x9910, RZ ;  /* 0x00009910163d7816 */ /* 0x000fe200000000ff */
[----:B------:R-:W-:Y:S01]  /*1500*/  IMAD.MOV.U32 R58, RZ, RZ, R59 ;  /* 0x000000ffff3a7224 */ /* 0x000fe200078e003b */
[----:B------:R-:W-:Y:S01]  /*1510*/  PRMT R62, R23, 0x9910, RZ ;  /* 0x00009910173e7816 */ /* 0x000fe200000000ff */
[----:B------:R-:W-:Y:S01]  /*1520*/  IMAD R57, R57, 0x3, RZ ;  /* 0x0000000339397824 */ /* 0x000fe200078e02ff */
[----:B------:R-:W-:Y:S01]  /*1530*/  LOP3.LUT R55, R55, 0xff, RZ, 0xc0, !PT ;  /* 0x000000ff37377812 */ /* 0x000fe200078ec0ff */
[----:B------:R-:W-:Y:S01]  /*1540*/  IMAD.MOV.U32 R59, RZ, RZ, R61 ;  /* 0x000000ffff3b7224 */ /* 0x000fe200078e003d */
[----:B------:R-:W-:Y:S01]  /*1550*/  LOP3.LUT R56, R56, 0xff, RZ, 0xc0, !PT ;  /* 0x000000ff38387812 */ /* 0x000fe200078ec0ff */
[----:B------:R-:W-:Y:S01]  /*1560*/  IMAD.MOV.U32 R61, RZ, RZ, R62 ;  /* 0x000000ffff3d7224 */ /* 0x000fe200078e003e */
[----:B------:R-:W-:Y:S01]  /*1570*/  LOP3.LUT R54, R54, 0xff, RZ, 0xc0, !PT ;  /* 0x000000ff36367812 */ /* 0x000fe200078ec0ff */
[----:B------:R-:W-:Y:S01]  /*1580*/  IMAD.MOV R62, RZ, RZ, -R57 ;  /* 0x000000ffff3e7224 */ /* 0x000fe200078e0a39 */
[----:B------:R-:W-:Y:S01]  /*1590*/  LOP3.LUT R36, R36, 0xff, RZ, 0xc0, !PT ;  /* 0x000000ff24247812 */ /* 0x000fe200078ec0ff */
[----:B------:R-:W-:-:S02]  /*15a0*/  IMAD R57, R61, 0x3, RZ ;  /* 0x000000033d397824 */ /* 0x000fc400078e02ff */
[----:B------:R-:W-:Y:S01]  /*15b0*/  IMAD R58, R58, 0x3, RZ ;  /* 0x000000033a3a7824 */ /* 0x000fe200078e02ff */
[----:B------:R-:W-:Y:S01]  /*15c0*/  PRMT R61, R62, 0x7710, RZ ;  /* 0x000077103e3d7816 */ /* 0x000fe200000000ff */
[----:B------:R-:W-:Y:S02]  /*15d0*/  IMAD.MOV R57, RZ, RZ, -R57 ;  /* 0x000000ffff397224 */ /* 0x000fe400078e0a39 */
[----:B------:R-:W-:Y:S02]  /*15e0*/  IMAD.MOV R58, RZ, RZ, -R58 ;  /* 0x000000ffff3a7224 */ /* 0x000fe400078e0a3a */
[----:B------:R-:W-:Y:S01]  /*15f0*/  IMAD.IADD R46, R46, 0x1, R61 ;  /* 0x000000012e2e7824 */ /* 0x000fe200078e023d */
[----:B------:R-:W-:Y:S01]  /*1600*/  PRMT R64, R57, 0x7710, RZ ;  /* 0x0000771039407816 */ /* 0x000fe200000000ff */
[----:B------:R-:W-:Y:S01]  /*1610*/  IMAD R59, R59, 0x3, RZ ;  /* 0x000000033b3b7824 */ /* 0x000fe200078e02ff */
[----:B------:R-:W-:Y:S02]  /*1620*/  PRMT R58, R58, 0x7710, RZ ;  /* 0x000077103a3a7816 */ /* 0x000fe400000000ff */
[----:B------:R-:W-:Y:S01]  /*1630*/  PRMT R57, R24, 0x9910, RZ ;  /* 0x0000991018397816 */ /* 0x000fe200000000ff */
[----:B------:R-:W-:Y:S01]  /*1640*/  IMAD.MOV.U32 R24, RZ, RZ, R42 ;  /* 0x000000ffff187224 */ /* 0x000fe200078e002a */
[----:B------:R-:W-:Y:S01]  /*1650*/  PRMT R42, R38, 0x9910, RZ ;  /* 0x00009910262a7816 */ /* 0x000fe200000000ff */
[----:B------:R-:W-:Y:S01]  /*1660*/  IMAD.IADD R45, R45, 0x1, R58 ;  /* 0x000000012d2d7824 */ /* 0x000fe200078e023a */
[----:B------:R-:W-:Y:S01]  /*1670*/  PRMT R58, R40, 0x9910, RZ ;  /* 0x00009910283a7816 */ /* 0x000fe200000000ff */
[----:B------:R-:W-:-:S02]  /*1680*/  IMAD.MOV.U32 R38, RZ, RZ, R57 ;  /* 0x000000ffff267224 */ /* 0x000fc400078e0039 */
[----:B------:R-:W-:Y:S02]  /*1690*/  IMAD.MOV.U32 R40, RZ, RZ, R42 ;  /* 0x000000ffff287224 */ /* 0x000fe400078e002a */
[----:B------:R-:W-:Y:S02]  /*16a0*/  IMAD.MOV.U32 R42, RZ, RZ, R39 ;  /* 0x000000ffff2a7224 */ /* 0x000fe400078e0027 */
[----:B------:R-:W-:Y:S02]  /*16b0*/  IMAD R38, R38, 0x3, RZ ;  /* 0x0000000326267824 */ /* 0x000fe400078e02ff */
[----:B------:R-:W-:Y:S02]  /*16c0*/  IMAD R42, R42, 0x3, RZ ;  /* 0x000000032a2a7824 */ /* 0x000fe400078e02ff */
[----:B------:R-:W-:Y:S01]  /*16d0*/  IMAD R24, R24, 0x3, RZ ;  /* 0x0000000318187824 */ /* 0x000fe200078e02ff */
[----:B------:R-:W-:Y:S01]  /*16e0*/  LOP3.LUT R38, R38, 0xffff, RZ, 0xc0, !PT ;  /* 0x0000ffff26267812 */ /* 0x000fe200078ec0ff */
[----:B------:R-:W-:Y:S01]  /*16f0*/  IMAD R40, R40, 0x3, RZ ;  /* 0x0000000328287824 */ /* 0x000fe200078e02ff */
[----:B------:R-:W-:Y:S01]  /*1700*/  LOP3.LUT R42, R42, 0xffff, RZ, 0xc0, !PT ;  /* 0x0000ffff2a2a7812 */ /* 0x000fe200078ec0ff */
[----:B------:R-:W-:Y:S01]  /*1710*/  IMAD.MOV R59, RZ, RZ, -R59 ;  /* 0x000000ffff3b7224 */ /* 0x000fe200078e0a3b */
[----:B------:R-:W-:Y:S01]  /*1720*/  LOP3.LUT R39, R24, 0xffff, RZ, 0xc0, !PT ;  /* 0x0000ffff18277812 */ /* 0x000fe200078ec0ff */
[----:B------:R-:W-:Y:S01]  /*1730*/  IMAD.IADD R25, R25, 0x1, R38 ;  /* 0x0000000119197824 */ /* 0x000fe200078e0226 */
[----:B------:R-:W-:Y:S01]  /*1740*/  LOP3.LUT R38, R47, 0xff, RZ, 0xc0, !PT ;  /* 0x000000ff2f267812 */ /* 0x000fe200078ec0ff */
[----:B------:R-:W-:Y:S01]  /*1750*/  IMAD.IADD R27, R27, 0x1, R42 ;  /* 0x000000011b1b7824 */ /* 0x000fe200078e022a */
[----:B------:R-:W-:Y:S01]  /*1760*/  LOP3.LUT R42, R37, 0xffff, RZ, 0xc0, !PT ;  /* 0x0000ffff252a7812 */ /* 0x000fe200078ec0ff */
[----:B------:R-:W-:Y:S01]  /*1770*/  IMAD.IADD R24, R44, 0x1, R39 ;  /* 0x000000012c187824 */ /* 0x000fe200078e0227 */
[----:B------:R-:W-:Y:S01]  /*1780*/  LOP3.LUT R39, R40, 0xffff, RZ, 0xc0, !PT ;  /* 0x0000ffff28277812 */ /* 0x000fe200078ec0ff */
[----:B------:R-:W-:Y:S01]  /*1790*/  IMAD.MOV.U32 R57, RZ, RZ, R58 ;  /* 0x000000ffff397224 */ /* 0x000fe200078e003a */
[----:B------:R-:W-:Y:S01]  /*17a0*/  LOP3.LUT P0, RZ, R42, UR4, RZ, 0xfc, !PT ;  /* 0x000000042aff7c12 */ /* 0x000fe2000f80fcff */
[----:B------:R-:W-:Y:S01]  /*17b0*/  IMAD.IADD R41, R41, 0x1, R64 ;  /* 0x0000000129297824 */ /* 0x000fe200078e0240 */
[----:B------:R-:W-:Y:S01]  /*17c0*/  LOP3.LUT R40, R45, 0xff, RZ, 0xc0, !PT ;  /* 0x000000ff2d287812 */ /* 0x000fe200078ec0ff */
[----:B------:R-:W-:Y:S01]  /*17d0*/  IMAD.IADD R26, R26, 0x1, R39 ;  /* 0x000000011a1a7824 */ /* 0x000fe200078e0227 */
[----:B------:R-:W-:Y:S01]  /*17e0*/  ISETP.EQ.OR P3, PT, R29, 0xe, !P0 ;  /* 0x0000000e1d00780c */ /* 0x000fe20004762670 */
[----:B------:R-:W-:Y:S01]  /*17f0*/  IMAD R57, R57, 0x3, RZ ;  /* 0x0000000339397824 */ /* 0x000fe200078e02ff */
[----:B------:R-:W-:Y:S01]  /*1800*/  LOP3.LUT P0, RZ, R48, UR4, RZ, 0xfc, !PT ;  /* 0x0000000430ff7c12 */ /* 0x000fe2000f80fcff */
[----:B------:R-:W-:Y:S01]  /*1810*/  VIADD R37, R31, UR4 ;  /* 0x000000041f257c36 */ /* 0x000fe20008000000 */
[----:B------:R-:W-:Y:S01]  /*1820*/  LOP3.LUT R39, R46, 0xff, RZ, 0xc0, !PT ;  /* 0x000000ff2e277812 */ /* 0x000fe200078ec0ff */
[----:B------:R-:W-:Y:S01]  /*1830*/  VIADD R42, R42, UR4 ;  /* 0x000000042a2a7c36 */ /* 0x000fe20008000000 */
[----:B------:R-:W-:Y:S01]  /*1840*/  ISETP.EQ.OR P2, PT, R29, 0xd, !P0 ;  /* 0x0000000d1d00780c */ /* 0x000fe20004742670 */
[C---:B------:R-:W-:Y:S01]  /*1850*/  VIADD R44, R49.reuse, UR4 ;  /* 0x00000004312c7c36 */ /* 0x040fe20008000000 */
[----:B------:R-:W-:Y:S01]  /*1860*/  LOP3.LUT P0, RZ, R49, UR4, RZ, 0xfc, !PT ;  /* 0x0000000431ff7c12 */ /* 0x000fe2000f80fcff */
[----:B------:R-:W-:Y:S01]  /*1870*/  VIADD R45, R51, UR4 ;  /* 0x00000004332d7c36 */ /* 0x000fe20008000000 */
[----:B------:R-:W-:Y:S01]  /*1880*/  PRMT R62, R59, 0x7710, RZ ;  /* 0x000077103b3e7816 */ /* 0x000fe200000000ff */
[----:B------:R-:W-:Y:S01]  /*1890*/  VIADD R46, R52, UR4 ;  /* 0x00000004342e7c36 */ /* 0x000fe20008000000 */
[----:B------:R-:W-:Y:S01]  /*18a0*/  LOP3.LUT R57, R57, 0xffff, RZ, 0xc0, !PT ;  /* 0x0000ffff39397812 */ /* 0x000fe200078ec0ff */
[----:B------:R-:W-:Y:S01]  /*18b0*/  VIADD R47, R53, UR4 ;  /* 0x00000004352f7c36 */ /* 0x000fe20008000000 */
[----:B------:R-:W-:Y:S01]  /*18c0*/  @P3 LOP3.LUT R60, R60, 0x1, RZ, 0xfc, !PT ;  /* 0x000000013c3c3812 */ /* 0x000fe200078efcff */
[----:B------:R-:W-:Y:S01]  /*18d0*/  IMAD.IADD R43, R43, 0x1, R62 ;  /* 0x000000012b2b7824 */ /* 0x000fe200078e023e */
[----:B------:R-:W-:Y:S01]  /*18e0*/  ISETP.EQ.OR P3, PT, R29, 0xc, !P0 ;  /* 0x0000000c1d00780c */ /* 0x000fe20004762670 */
[----:B------:R-:W-:Y:S01]  /*18f0*/  IMAD.IADD R28, R28, 0x1, R57 ;  /* 0x000000011c1c7824 */ /* 0x000fe200078e0239 */
[----:B------:R-:W-:Y:S01]  /*1900*/  LOP3.LUT P0, RZ, R51, UR4, RZ, 0xfc, !PT ;  /* 0x0000000433ff7c12 */ /* 0x000fe2000f80fcff */
[----:B------:R-:W-:Y:S01]  /*1910*/  VIADD R51, R55, UR4 ;  /* 0x0000000437337c36 */ /* 0x000fe20008000000 */
[----:B------:R-:W-:Y:S01]  /*1920*/  LOP3.LUT R60, R60, 0xfffeffff, RZ, 0xc0, !PT ;  /* 0xfffeffff3c3c7812 */ /* 0x000fe200078ec0ff */
[----:B------:R-:W-:Y:S01]  /*1930*/  VIADD R49, R36, UR4 ;  /* 0x0000000424317c36 */ /* 0x000fe20008000000 */
[----:B------:R-:W-:-:S02]  /*1940*/  ISETP.EQ.OR P4, PT, R29, 0xb, !P0 ;  /* 0x0000000b1d00780c */ /* 0x000fc40004782670 */
[----:B------:R-:W-:Y:S01]  /*1950*/  LOP3.LUT P0, RZ, R52, UR4, RZ, 0xfc, !PT ;  /* 0x0000000434ff7c12 */ /* 0x000fe2000f80fcff */
[----:B------:R-:W-:Y:S01]  /*1960*/  VIADD R52, R56, UR4 ;  /* 0x0000000438347c36 */ /* 0x000fe20008000000 */
[----:B------:R-:W-:Y:S01]  /*1970*/  LOP3.LUT R57, R43, 0xff, RZ, 0xc0, !PT ;  /* 0x000000ff2b397812 */ /* 0x000fe200078ec0ff */
[----:B------:R-:W-:Y:S01]  /*1980*/  VIADD R43, R48, UR4 ;  /* 0x00000004302b7c36 */ /* 0x000fe20008000000 */
[----:B------:R-:W-:Y:S02]  /*1990*/  ISETP.EQ.OR P5, PT, R29, 0xa, !P0 ;  /* 0x0000000a1d00780c */ /* 0x000fe400047a2670 */
[----:B------:R-:W-:Y:S01]  /*19a0*/  LOP3.LUT P0, RZ, R53, UR4, RZ, 0xfc, !PT ;  /* 0x0000000435ff7c12 */ /* 0x000fe2000f80fcff */
[----:B------:R-:W-:Y:S01]  /*19b0*/  VIADD R53, R54, UR4 ;  /* 0x0000000436357c36 */ /* 0x000fe20008000000 */
[----:B------:R-:W-:Y:S02]  /*19c0*/  LOP3.LUT R41, R41, 0xff, RZ, 0xc0, !PT ;  /* 0x000000ff29297812 */ /* 0x000fe400078ec0ff */
[----:B------:R-:W-:-:S02]  /*19d0*/  ISETP.EQ.OR P6, PT, R29, 0x9, !P0 ;  /* 0x000000091d00780c */ /* 0x000fc400047c2670 */
[----:B------:R-:W-:Y:S01]  /*19e0*/  LOP3.LUT P0, RZ, R55, UR4, RZ, 0xfc, !PT ;  /* 0x0000000437ff7c12 */ /* 0x000fe2000f80fcff */
[----:B------:R-:W-:Y:S01]  /*19f0*/  VIADD R58, R41, UR4 ;  /* 0x00000004293a7c36 */ /* 0x000fe20008000000 */
[----:B------:R-:W-:Y:S01]  /*1a00*/  ISETP.GT.U32.OR P1, PT, R37, 0xe, P1 ;  /* 0x0000000e2500780c */ /* 0x000fe20000f24470 */
[----:B------:R-:W-:Y:S01]  /*1a10*/  VIADD R55, R39, UR4 ;  /* 0x0000000427377c36 */ /* 0x000fe20008000000 */
[----:B------:R-:W-:Y:S02]  /*1a20*/  ISETP.EQ.OR P0, PT, R29, 0x7, !P0 ;  /* 0x000000071d00780c */ /* 0x000fe40004702670 */
[----:B------:R-:W-:Y:S02]  /*1a30*/  ISETP.EQ.OR P1, PT, R30, 0x2, P1 ;  /* 0x000000021e00780c */ /* 0x000fe40000f22670 */
[C---:B------:R-:W-:Y:S01]  /*1a40*/  ISETP.GT.U32.OR P2, PT, R43.reuse, 0xe, P2 ;  /* 0x0000000e2b00780c */ /* 0x040fe20001744470 */
[----:B------:R-:W-:Y:S01]  /*1a50*/  IMAD R43, R43, 0xe, RZ ;  /* 0x0000000e2b2b7824 */ /* 0x000fe200078e02ff */
        /* <DEDUP_REMOVED lines=8> */
[----:B------:R-:W-:-:S02]  /*1ae0*/  @P0 LOP3.LUT R60, R60, 0x10000, RZ, 0xfc, !PT ;  /* 0x000100003c3c0812 */ /* 0x000fc400078efcff */
[----:B------:R-:W-:Y:S01]  /*1af0*/  LOP3.LUT P0, RZ, R56, UR4, RZ, 0xfc, !PT ;  /* 0x0000000438ff7c12 */ /* 0x000fe2000f80fcff */
[----:B------:R-:W-:Y:S01]  /*1b00*/  VIADD R56, R40, UR4 ;  /* 0x0000000428387c36 */ /* 0x000fe20008000000 */
[----:B------:R-:W-:Y:S02]  /*1b10*/  LOP3.LUT R60, R60, 0xffff7fff, RZ, 0xc0, !PT ;  /* 0xffff7fff3c3c7812 */ /* 0x000fe400078ec0ff */
[----:B------:R-:W-:-:S13]  /*1b20*/  ISETP.EQ.OR P0, PT, R29, 0x6, !P0 ;  /* 0x000000061d00780c */ /* 0x000fda0004702670 */
[----:B------:R-:W-:Y:S02]  /*1b30*/  @P0 LOP3.LUT R60, R60, 0x8000, RZ, 0xfc, !PT ;  /* 0x000080003c3c0812 */ /* 0x000fe400078efcff */
[----:B------:R-:W-:Y:S01]  /*1b40*/  LOP3.LUT P0, RZ, R54, UR4, RZ, 0xfc, !PT ;  /* 0x0000000436ff7c12 */ /* 0x000fe2000f80fcff */
[----:B------:R-:W-:Y:S01]  /*1b50*/  VIADD R54, R38, UR4 ;  /* 0x0000000426367c36 */ /* 0x000fe20008000000 */
[----:B------:R-:W-:Y:S02]  /*1b60*/  LOP3.LUT R60, R60, 0xffffbfff, RZ, 0xc0, !PT ;  /* 0xffffbfff3c3c7812 */ /* 0x000fe400078ec0ff */
[----:B------:R-:W-:-:S13]  /*1b70*/  ISETP.EQ.OR P0, PT, R29, 0x5, !P0 ;  /* 0x000000051d00780c */ /* 0x000fda0004702670 */
[----:B------:R-:W-:Y:S02]  /*1b80*/  @P0 LOP3.LUT R60, R60, 0x4000, RZ, 0xfc, !PT ;  /* 0x000040003c3c0812 */ /* 0x000fe400078efcff */
[----:B------:R-:W-:Y:S02]  /*1b90*/  LOP3.LUT P0, RZ, R38, UR4, RZ, 0xfc, !PT ;  /* 0x0000000426ff7c12 */ /* 0x000fe4000f80fcff */
        /* <DEDUP_REMOVED lines=11> */
[C---:B------:R-:W-:Y:S01]  /*1c50*/  LOP3.LUT P0, RZ, R57.reuse, UR4, RZ, 0xfc, !PT ;  /* 0x0000000439ff7c12 */ /* 0x040fe2000f80fcff */
[----:B------:R-:W-:Y:S01]  /*1c60*/  VIADD R57, R57, UR4 ;  /* 0x0000000439397c36 */ /* 0x000fe20008000000 */
[----:B------:R-:W-:Y:S02]  /*1c70*/  LOP3.LUT R60, R60, 0xffffefff, RZ, 0xc0, !PT ;  /* 0xffffefff3c3c7812 */ /* 0x000fe400078ec0ff */
[----:B------:R-:W-:-:S13]  /*1c80*/  ISETP.EQ.OR P0, PT, R29, 0xf, !P0 ;  /* 0x0000000f1d00780c */ /* 0x000fda0004702670 */
[----:B------:R-:W-:Y:S02]  /*1c90*/  @P0 LOP3.LUT R60, R60, 0x1000, RZ, 0xfc, !PT ;  /* 0x000010003c3c0812 */ /* 0x000fe400078efcff */
[----:B------:R-:W-:Y:S02]  /*1ca0*/  LOP3.LUT P0, RZ, R41, UR4, RZ, 0xfc, !PT ;  /* 0x0000000429ff7c12 */ /* 0x000fe4000f80fcff */
[----:B------:R-:W-:Y:S02]  /*1cb0*/  LOP3.LUT R60, R60, 0xffffdfff, RZ, 0xc0, !PT ;  /* 0xffffdfff3c3c7812 */ /* 0x000fe400078ec0ff */
[----:B------:R-:W-:-:S13]  /*1cc0*/  ISETP.EQ.OR P0, PT, R29, 0xe, !P0 ;  /* 0x0000000e1d00780c */ /* 0x000fda0004702670 */
[----:B------:R-:W-:-:S04]  /*1cd0*/  @P0 LOP3.LUT R60, R60, 0x2000, RZ, 0xfc, !PT ;  /* 0x000020003c3c0812 */ /* 0x000fc800078efcff */
[C---:B------:R-:W-:Y:S02]  /*1ce0*/  LOP3.LUT P0, RZ, R60.reuse, 0x1, RZ, 0xc0, !PT ;  /* 0x000000013cff7812 */ /* 0x040fe4000780c0ff */
[----:B------:R-:W-:Y:S02]  /*1cf0*/  LOP3.LUT R60, R60, 0xfffffffb, RZ, 0xc0, !PT ;  /* 0xfffffffb3c3c7812 */ /* 0x000fe400078ec0ff */
[C---:B------:R-:W-:Y:S01]  /*1d00*/  ISETP.GT.U32.OR P0, PT, R42.reuse, 0xe, P0 ;  /* 0x0000000e2a00780c */ /* 0x040fe20000704470 */
[----:B------:R-:W-:Y:S01]  /*1d10*/  IMAD R42, R42, 0xe, RZ ;  /* 0x0000000e2a2a7824 */ /* 0x000fe200078e02ff */
[----:B------:R-:W-:Y:S02]  /*1d20*/  @P1 LOP3.LUT R60, R60, 0x4, RZ, 0xfc, !PT ;  /* 0x000000043c3c1812 */ /* 0x000fe400078efcff */
[----:B------:R-:W-:Y:S02]  /*1d30*/  ISETP.EQ.OR P1, PT, R30, 0x3, P0 ;  /* 0x000000031e00780c */ /* 0x000fe40000722670 */
[----:B------:R-:W-:-:S02]  /*1d40*/  LOP3.LUT R60, R60, 0xfffffffd, RZ, 0xc0, !PT ;  /* 0xfffffffd3c3c7812 */ /* 0x000fc400078ec0ff */
[C---:B------:R-:W-:Y:S02]  /*1d50*/  ISETP.EQ.OR P0, PT, R30.reuse, 0x4, P2 ;  /* 0x000000041e00780c */ /* 0x040fe40001702670 */
[C---:B------:R-:W-:Y:S02]  /*1d60*/  ISETP.EQ.OR P2, PT, R30.reuse, 0x6, P4 ;  /* 0x000000061e00780c */ /* 0x040fe40002742670 */
[----:B------:R-:W-:Y:S02]  /*1d70*/  P2R R41, PR, RZ, 0x1 ;  /* 0x00000001ff297803 */ /* 0x000fe40000000000 */
[----:B------:R-:W-:Y:S02]  /*1d80*/  ISETP.EQ.OR P4, PT, R30, 0x8, P6 ;  /* 0x000000081e00780c */ /* 0x000fe40003782670 */
[----:B------:R-:W-:Y:S02]  /*1d90*/  P2R R39, PR, RZ, 0x4 ;  /* 0x00000004ff277803 */ /* 0x000fe40000000000 */
[----:B------:R-:W-:-:S02]  /*1da0*/  @P1 LOP3.LUT R60, R60, 0x2, RZ, 0xfc, !PT ;  /* 0x000000023c3c1812 */ /* 0x000fc400078efcff */
[----:B------:R-:W-:Y:S02]  /*1db0*/  ISETP.EQ.OR P1, PT, R30, 0x5, P3 ;  /* 0x000000051e00780c */ /* 0x000fe40001f22670 */
[----:B------:R-:W-:Y:S02]  /*1dc0*/  LOP3.LUT P0, RZ, R60, 0x2000, RZ, 0xc0, !PT ;  /* 0x000020003cff7812 */ /* 0x000fe4000780c0ff */
[----:B------:R-:W-:Y:S02]  /*1dd0*/  ISETP.EQ.OR P3, PT, R30, 0x7, P5 ;  /* 0x000000071e00780c */ /* 0x000fe40002f62670 */
[----:B------:R-:W-:Y:S02]  /*1de0*/  P2R R29, PR, RZ, 0x1 ;  /* 0x00000001ff1d7803 */ /* 0x000fe40000000000 */
[----:B------:R-:W-:Y:S02]  /*1df0*/  LOP3.LUT P0, RZ, R60, 0x10000, RZ, 0xc0, !PT ;  /* 0x000100003cff7812 */ /* 0x000fe4000780c0ff */
[----:B------:R-:W-:-:S02]  /*1e00*/  P2R R40, PR, RZ, 0x2 ;  /* 0x00000002ff287803 */ /* 0x000fc40000000000 */
[C---:B------:R-:W-:Y:S01]  /*1e10*/  ISETP.GT.U32.OR P0, PT, R51.reuse, 0xe, P0 ;  /* 0x0000000e3300780c */ /* 0x040fe20000704470 */
[----:B------:R-:W-:Y:S01]  /*1e20*/  IMAD R51, R51, 0xe, RZ ;  /* 0x0000000e33337824 */ /* 0x000fe200078e02ff */
[----:B------:R-:W-:Y:S02]  /*1e30*/  P2R R38, PR, RZ, 0x8 ;  /* 0x00000008ff267803 */ /* 0x000fe40000000000 */
[----:B------:R-:W-:Y:S02]  /*1e40*/  P2R R31, PR, RZ, 0x10 ;  /* 0x00000010ff1f7803 */ /* 0x000fe40000000000 */
[C---:B------:R-:W-:Y:S02]  /*1e50*/  LOP3.LUT P1, RZ, R60.reuse, 0x1000, RZ, 0xc0, !PT ;  /* 0x000010003cff7812 */ /* 0x040fe4000782c0ff */
[C---:B------:R-:W-:Y:S02]  /*1e60*/  LOP3.LUT P2, RZ, R60.reuse, 0x800, RZ, 0xc0, !PT ;  /* 0x000008003cff7812 */ /* 0x040fe4000784c0ff */
[----:B------:R-:W-:-:S02]  /*1e70*/  LOP3.LUT P5, RZ, R60, 0x4000, RZ, 0xc0, !PT ;  /* 0x000040003cff7812 */ /* 0x000fc400078ac0ff */
[C---:B------:R-:W-:Y:S02]  /*1e80*/  LOP3.LUT P3, RZ, R60.reuse, 0x400, RZ, 0xc0, !PT ;  /* 0x000004003cff7812 */ /* 0x040fe4000786c0ff */
[C---:B------:R-:W-:Y:S02]  /*1e90*/  LOP3.LUT P6, RZ, R60.reuse, 0x8000, RZ, 0xc0, !PT ;  /* 0x000080003cff7812 */ /* 0x040fe400078cc0ff */
[C---:B------:R-:W-:Y:S02]  /*1ea0*/  LOP3.LUT P4, RZ, R60.reuse, 0x8, RZ, 0xc0, !PT ;  /* 0x000000083cff7812 */ /* 0x040fe4000788c0ff */
[----:B------:R-:W-:Y:S02]  /*1eb0*/  LOP3.LUT R60, R60, 0xfffffffe, RZ, 0xc0, !PT ;  /* 0xfffffffe3c3c7812 */ /* 0x000fe400078ec0ff */
[C---:B------:R-:W-:Y:S01]  /*1ec0*/  ISETP.GT.U32.OR P6, PT, R52.reuse, 0xe, P6 ;  /* 0x0000000e3400780c */ /* 0x040fe200037c4470 */
[----:B------:R-:W-:Y:S01]  /*1ed0*/  IMAD R52, R52, 0xe, RZ ;  /* 0x0000000e34347824 */ /* 0x000fe200078e02ff */
[----:B------:R-:W-:-:S02]  /*1ee0*/  @P0 LOP3.LUT R60, R60, 0x1, RZ, 0xfc, !PT ;  /* 0x000000013c3c0812 */ /* 0x000fc400078efcff */
[----:B------:R-:W-:Y:S02]  /*1ef0*/  ISETP.NE.AND P0, PT, R29, RZ, PT ;  /* 0x000000ff1d00720c */ /* 0x000fe40003f05270 */
[----:B------:R-:W-:Y:S02]  /*1f00*/  P2R R29, PR, RZ, 0x40 ;  /* 0x00000040ff1d7803 */ /* 0x000fe40000000000 */
[C---:B------:R-:W-:Y:S02]  /*1f10*/  LOP3.LUT P6, RZ, R60.reuse, 0x1, RZ, 0xc0, !PT ;  /* 0x000000013cff7812 */ /* 0x040fe400078cc0ff */
[----:B------:R-:W-:Y:S02]  /*1f20*/  LOP3.LUT R60, R60, 0xffdfffff, RZ, 0xc0, !PT ;  /* 0xffdfffff3c3c7812 */ /* 0x000fe400078ec0ff */
        /* <DEDUP_REMOVED lines=14> */
[----:B------:R-:W-:Y:S01]  /*2010*/  ISETP.NE.AND P6, PT, R29, RZ, PT ;  /* 0x000000ff1d00720c */ /* 0x000fe20003fc5270 */
[----:B------:R-:W-:Y:S01]  /*2020*/  IMAD.MOV.U32 R29, RZ, RZ, RZ ;  /* 0x000000ffff1d7224 */ /* 0x000fe200078e00ff */
[----:B------:R-:W-:Y:S02]  /*2030*/  LOP3.LUT R60, R60, 0xffefffff, RZ, 0xc0, !PT ;  /* 0xffefffff3c3c7812 */ /* 0x000fe400078ec0ff */
[----:B------:R-:W-:-:S13]  /*2040*/  ISETP.EQ.OR P6, PT, R30, 0xb, P6 ;  /* 0x0000000b1e00780c */ /* 0x000fda00037c2670 */
[----:B------:R-:W-:Y:S02]  /*2050*/  @P6 LOP3.LUT R60, R60, 0x100000, RZ, 0xfc, !PT ;  /* 0x001000003c3c6812 */ /* 0x000fe400078efcff */
[C---:B------:R-:W-:Y:S02]  /*2060*/  ISETP.EQ.OR P6, PT, R30.reuse, 0xc, P5 ;  /* 0x0000000c1e00780c */ /* 0x040fe40002fc2670 */
[----:B------:R-:W-:Y:S02]  /*2070*/  ISETP.EQ.OR P5, PT, R30, 0xd, P4 ;  /* 0x0000000d1e00780c */ /* 0x000fe400027a2670 */
[----:B------:R-:W-:Y:S02]  /*2080*/  LOP3.LUT R60, R60, 0xfffeffff, RZ, 0xc0, !PT ;  /* 0xfffeffff3c3c7812 */ /* 0x000fe400078ec0ff */
[----:B------:R-:W-:-:S07]  /*2090*/  ISETP.NE.AND P4, PT, R31, RZ, PT ;  /* 0x000000ff1f00720c */ /* 0x000fce0003f85270 */
[----:B------:R-:W-:Y:S02]  /*20a0*/  @P6 LOP3.LUT R60, R60, 0x10000, RZ, 0xfc, !PT ;  /* 0x000100003c3c6812 */ /* 0x000fe400078efcff */
[----:B------:R-:W-:Y:S02]  /*20b0*/  ISETP.EQ.OR P6, PT, R30, 0xe, P3 ;  /* 0x0000000e1e00780c */ /* 0x000fe40001fc2670 */
[----:B------:R-:W-:Y:S02]  /*20c0*/  LOP3.LUT R60, R60, 0xffff7fff, RZ, 0xc0, !PT ;  /* 0xffff7fff3c3c7812 */ /* 0x000fe400078ec0ff */
[----:B------:R-:W-:Y:S02]  /*20d0*/  ISETP.NE.AND P3, PT, R38, RZ, PT ;  /* 0x000000ff2600720c */ /* 0x000fe40003f65270 */
[----:B------:R-:W-:Y:S02]  /*20e0*/  @P5 LOP3.LUT R60, R60, 0x8000, RZ, 0xfc, !PT ;  /* 0x000080003c3c5812 */ /* 0x000fe400078efcff */
[----:B------:R-:W-:-:S02]  /*20f0*/  ISETP.EQ.OR P5, PT, R30, 0xf, P2 ;  /* 0x0000000f1e00780c */ /* 0x000fc400017a2670 */
[----:B------:R-:W-:Y:S02]  /*2100*/  LOP3.LUT R60, R60, 0xffffbfff, RZ, 0xc0, !PT ;  /* 0xffffbfff3c3c7812 */ /* 0x000fe400078ec0ff */
[----:B------:R-:W-:Y:S02]  /*2110*/  ISETP.NE.AND P2, PT, R39, RZ, PT ;  /* 0x000000ff2700720c */ /* 0x000fe40003f45270 */
[----:B------:R-:W-:Y:S02]  /*2120*/  @P6 LOP3.LUT R60, R60, 0x4000, RZ, 0xfc, !PT ;  /* 0x000040003c3c6812 */ /* 0x000fe400078efcff */
[----:B------:R-:W-:Y:S02]  /*2130*/  ISETP.EQ.OR P6, PT, R30, 0x2, P1 ;  /* 0x000000021e00780c */ /* 0x000fe40000fc2670 */
[----:B------:R-:W-:Y:S02]  /*2140*/  LOP3.LUT R60, R60, 0xffffdfff, RZ, 0xc0, !PT ;  /* 0xffffdfff3c3c7812 */ /* 0x000fe400078ec0ff */
[----:B------:R-:W-:Y:S01]  /*2150*/  PRMT R39, R33, 0x9910, RZ ;  /* 0x0000991021277816 */ /* 0x000fe200000000ff */
[----:B------:R-:W-:Y:S01]  /*2160*/  IMAD.MOV.U32 R33, RZ, RZ, R32 ;  /* 0x000000ffff217224 */ /* 0x000fe200078e0020 */
[----:B------:R-:W-:Y:S01]  /*2170*/  @P5 LOP3.LUT R60, R60, 0x2000, RZ, 0xfc, !PT ;  /* 0x000020003c3c5812 */ /* 0x000fe200078efcff */
[----:B------:R-:W-:Y:S01]  /*2180*/  VIADD R32, R34, UR4 ;  /* 0x0000000422207c36 */ /* 0x000fe20008000000 */
[----:B------:R-:W-:-:S02]  /*2190*/  ISETP.EQ.OR P5, PT, R30, 0x3, P0 ;  /* 0x000000031e00780c */ /* 0x000fc400007a2670 */
[----:B------:R-:W-:Y:S02]  /*21a0*/  CS2R R30, SRZ ;  /* 0x00000000001e7805 */ /* 0x000fe4000001ff00 */
[----:B------:R-:W-:Y:S01]  /*21b0*/  LOP3.LUT R60, R60, 0xffffefff, RZ, 0xc0, !PT ;  /* 0xffffefff3c3c7812 */ /* 0x000fe200078ec0ff */
[----:B------:R-:W-:Y:S01]  /*21c0*/  IMAD R33, R33, 0x3, RZ ;  /* 0x0000000321217824 */ /* 0x000fe200078e02ff */
[----:B------:R-:W-:Y:S01]  /*21d0*/  LOP3.LUT R38, R35, 0xffff, RZ, 0xc0, !PT ;  /* 0x0000ffff23267812 */ /* 0x000fe200078ec0ff */
[----:B------:R-:W-:Y:S01]  /*21e0*/  IMAD.MOV.U32 R35, RZ, RZ, R39 ;  /* 0x000000ffff237224 */ /* 0x000fe200078e0027 */
[----:B------:R-:W-:Y:S02]  /*21f0*/  @P6 LOP3.LUT R60, R60, 0x1000, RZ, 0xfc, !PT ;  /* 0x000010003c3c6812 */ /* 0x000fe400078efcff */
[----:B------:R-:W-:Y:S01]  /*2200*/  ISETP.NE.AND P1, PT, R40, RZ, PT ;  /* 0x000000ff2800720c */ /* 0x000fe20003f25270 */
[----:B------:R-:W-:Y:S01]  /*2210*/  VIADD R48, R38, UR4 ;  /* 0x0000000426307c36 */ /* 0x000fe20008000000 */
[----:B------:R-:W-:-:S02]  /*2220*/  LOP3.LUT R60, R60, 0xfffff7ff, RZ, 0xc0, !PT ;  /* 0xfffff7ff3c3c7812 */ /* 0x000fc400078ec0ff */
[----:B------:R-:W-:Y:S02]  /*2230*/  ISETP.NE.AND P0, PT, R41, RZ, PT ;  /* 0x000000ff2900720c */ /* 0x000fe40003f05270 */
[----:B------:R-:W-:Y:S02]  /*2240*/  @P5 LOP3.LUT R60, R60, 0x800, RZ, 0xfc, !PT ;  /* 0x000008003c3c5812 */ /* 0x000fe400078efcff */
[----:B------:R-:W-:Y:S01]  /*2250*/  LOP3.LUT P5, RZ, R34, UR4, RZ, 0xfc, !PT ;  /* 0x0000000422ff7c12 */ /* 0x000fe2000f8afcff */
[----:B------:R-:W-:Y:S01]  /*2260*/  IMAD R34, R35, 0x3, RZ ;  /* 0x0000000323227824 */ /* 0x000fe200078e02ff */
[----:B------:R-:W-:Y:S01]  /*2270*/  LOP3.LUT R60, R60, 0xfff7ffff, RZ, 0xc0, !PT ;  /* 0xfff7ffff3c3c7812 */ /* 0x000fe200078ec0ff */
[----:B------:R-:W-:Y:S01]  /*2280*/  IMAD R35, R37, 0xe, RZ ;  /* 0x0000000e25237824 */ /* 0x000fe200078e02ff */
[C---:B------:R-:W-:Y:S01]  /*2290*/  ISETP.LT.U32.AND P5, PT, R32.reuse, 0xf, P5 ;  /* 0x0000000f2000780c */ /* 0x040fe20002fa1070 */
[----:B------:R-:W-:-:S12]  /*22a0*/  IMAD R32, R32, 0xe, RZ ;  /* 0x0000000e20207824 */ /* 0x000fd800078e02ff */
[----:B------:R-:W-:Y:S02]  /*22b0*/  @P5 LOP3.LUT R60, R60, 0x80000, RZ, 0xfc, !PT ;  /* 0x000800003c3c5812 */ /* 0x000fe400078efcff */
[----:B------:R-:W-:Y:S02]  /*22c0*/  LOP3.LUT P5, RZ, R38, UR4, RZ, 0xfc, !PT ;  /* 0x0000000426ff7c12 */ /* 0x000fe4000f8afcff */
[----:B------:R-:W-:Y:S02]  /*22d0*/  LOP3.LUT R60, R60, 0xfffbffff, RZ, 0xc0, !PT ;  /* 0xfffbffff3c3c7812 */ /* 0x000fe400078ec0ff */
[C---:B------:R-:W-:Y:S01]  /*22e0*/  ISETP.GT.U32.OR P6, PT, R48.reuse, 0xe, !P5 ;  /* 0x0000000e3000780c */ /* 0x040fe20006fc4470 */
[----:B------:R-:W-:Y:S01]  /*22f0*/  IMAD R48, R48, 0xe, RZ ;  /* 0x0000000e30307824 */ /* 0x000fe200078e02ff */
[----:B------:R-:W-:-:S04]  /*2300*/  LOP3.LUT P5, RZ, R36, UR4, RZ, 0xfc, !PT ;  /* 0x0000000424ff7c12 */ /* 0x000fc8000f8afcff */
[C---:B------:R-:W-:Y:S01]  /*2310*/  ISETP.LT.U32.AND P5, PT, R49.reuse, 0xf, P5 ;  /* 0x0000000f3100780c */ /* 0x040fe20002fa1070 */
[----:B------:R-:W-:-:S06]  /*2320*/  IMAD R49, R49, 0xe, RZ ;  /* 0x0000000e31317824 */ /* 0x000fcc00078e02ff */
[----:B------:R-:W-:-:S04]  /*2330*/  @P6 LOP3.LUT R60, R60, 0x40000, RZ, 0xfc, !PT ;  /* 0x000400003c3c6812 */ /* 0x000fc800078efcff */
[----:B------:R-:W-:-:S04]  /*2340*/  LOP3.LUT R60, R60, 0xfffdffff, RZ, 0xc0, !PT ;  /* 0xfffdffff3c3c7812 */ /* 0x000fc800078ec0ff */
[----:B------:R-:W-:Y:S02]  /*2350*/  @P5 LOP3.LUT R60, R60, 0x20000, RZ, 0xfc, !PT ;  /* 0x000200003c3c5812 */ /* 0x000fe400078efcff */
[----:B------:R-:W-:Y:S02]  /*2360*/  ISETP.GT.U32.AND P5, PT, R5, 0x5, PT ;  /* 0x000000050500780c */ /* 0x000fe40003fa4070 */
[----:B------:R-:W-:-:S11]  /*2370*/  LOP3.LUT R60, R60, 0xfffffbff, RZ, 0xc0, !PT ;  /* 0xfffffbff3c3c7812 */ /* 0x000fd600078ec0ff */
[----:B--2---:R-:W-:-:S07]  /*2380*/  @P5 LOP3.LUT R60, R60, 0x400, RZ, 0xfc, !PT ;  /* 0x000004003c3c5812 */ /* 0x004fce00078efcff */
.L_x_72:
[----:B------:R-:W0:Y:S01]  /*2390*/  S2R R59, SR_TID.X ;  /* 0x00000000003b7919 */ /* 0x000e220000002100 */
[----:B------:R-:W-:Y:S01]  /*23a0*/  P2R R65, PR, RZ, 0x8 ;  /* 0x00000008ff417803 */ /* 0x000fe20000000000 */
[----:B------:R-:W-:Y:S01]  /*23b0*/  @!P0 IMAD.MOV.U32 R62, RZ, RZ, 0x13 ;  /* 0x00000013ff3e8424 */ /* 0x000fe200078e00ff */
[C---:B------:R-:W-:Y:S01]  /*23c0*/  LOP3.LUT P3, RZ, R60.reuse, 0x4, RZ, 0xc0, !PT ;  /* 0x000000043cff7812 */ /* 0x040fe2000786c0ff */
[----:B------:R-:W-:Y:S01]  /*23d0*/  @!P0 IMAD.MOV.U32 R63, RZ, RZ, RZ ;  /* 0x000000ffff3f8224 */ /* 0x000fe200078e00ff */
[----:B------:R-:W-:Y:S01]  /*23e0*/  P2R R61, PR, RZ, 0x10 ;  /* 0x00000010ff3d7803 */ /* 0x000fe20000000000 */
[----:B------:R-:W-:Y:S01]  /*23f0*/  @!P1 IMAD.MOV.U32 R40, RZ, RZ, 0x13 ;  /* 0x00000013ff289424 */ /* 0x000fe200078e00ff */
[----:B------:R-:W-:Y:S01]  /*2400*/  LOP3.LUT P4, RZ, R60, 0x2, RZ, 0xc0, !PT ;  /* 0x000000023cff7812 */ /* 0x000fe2000788c0ff */
[----:B------:R-:W-:Y:S01]  /*2410*/  @!P1 IMAD.MOV.U32 R41, RZ, RZ, RZ ;  /* 0x000000ffff299224 */ /* 0x000fe200078e00ff */
[----:B------:R-:W-:Y:S01]  /*2420*/  BAR.SYNC.DEFER_BLOCKING 0x0 ;  /* 0x0000000000007b1d */ /* 0x000fe20000010000 */
[----:B------:R-:W-:-:S02]  /*2430*/  @!P2 IMAD.MOV.U32 R36, RZ, RZ, 0x13 ;  /* 0x00000013ff24a424 */ /* 0x000fc400078e00ff */
[----:B------:R-:W-:Y:S02]  /*2440*/  @!P2 IMAD.MOV.U32 R37, RZ, RZ, RZ ;  /* 0x000000ffff25a224 */ /* 0x000fe400078e00ff */
[----:B------:R-:W-:Y:S02]  /*2450*/  IMAD.MOV.U32 R72, RZ, RZ, RZ ;  /* 0x000000ffff487224 */ /* 0x000fe400078e00ff */
[----:B------:R-:W-:Y:S02]  /*2460*/  @!P3 IMAD.MOV.U32 R68, RZ, RZ, 0x13 ;  /* 0x00000013ff44b424 */ /* 0x000fe400078e00ff */
[----:B------:R-:W-:Y:S02]  /*2470*/  @!P3 IMAD.MOV.U32 R69, RZ, RZ, RZ ;  /* 0x000000ffff45b224 */ /* 0x000fe400078e00ff */
[----:B------:R-:W-:Y:S02]  /*2480*/  @!P4 IMAD.MOV.U32 R66, RZ, RZ, 0x13 ;  /* 0x00000013ff42c424 */ /* 0x000fe400078e00ff */
[----:B------:R-:W-:-:S02]  /*2490*/  @!P3 IMAD R39, R30, 0xc40, RZ ;  /* 0x00000c401e27b824 */ /* 0x000fc400078e02ff */
[----:B------:R-:W-:Y:S02]  /*24a0*/  @!P4 IMAD.MOV.U32 R67, RZ, RZ, RZ ;  /* 0x000000ffff43c224 */ /* 0x000fe400078e00ff */
[C---:B0-----:R-:W-:Y:S02]  /*24b0*/  @!P3 IMAD R68, R59.reuse, R68, 0x1 ;  /* 0x000000013b44b424 */ /* 0x041fe400078e0244 */
[C---:B------:R-:W-:Y:S02]  /*24c0*/  @!P4 IMAD R66, R59.reuse, R66, 0x2 ;  /* 0x000000023b42c424 */ /* 0x040fe400078e0242 */
[C---:B------:R-:W-:Y:S01]  /*24d0*/  @!P0 IMAD R62, R59.reuse, R62, 0x3 ;  /* 0x000000033b3e8424 */ /* 0x040fe200078e023e */
[----:B------:R-:W-:Y:S01]  /*24e0*/  @!P3 LOP3.LUT R68, R68, 0xf, RZ, 0xc0, !PT ;  /* 0x0000000f4444b812 */ /* 0x000fe200078ec0ff */
[C---:B------:R-:W-:Y:S01]  /*24f0*/  @!P1 IMAD R40, R59.reuse, R40, 0x4 ;  /* 0x000000043b289424 */ /* 0x040fe200078e0228 */
[----:B------:R-:W-:Y:S01]  /*2500*/  @!P4 LOP3.LUT R66, R66, 0xf, RZ, 0xc0, !PT ;  /* 0x0000000f4242c812 */ /* 0x000fe200078ec0ff */
[----:B------:R-:W-:Y:S01]  /*2510*/  @!P2 IMAD R36, R59, R36, 0x5 ;  /* 0x000000053b24a424 */ /* 0x000fe200078e0224 */
[----:B------:R-:W-:Y:S01]  /*2520*/  @!P0 LOP3.LUT R62, R62, 0xf, RZ, 0xc0, !PT ;  /* 0x0000000f3e3e8812 */ /* 0x000fe200078ec0ff */
[----:B------:R-:W-:Y:S01]  /*2530*/  @!P3 IMAD.WIDE.U32 R68, R2, 0xc4, R68 ;  /* 0x000000c40244b825 */ /* 0x000fe200078e0044 */
[----:B------:R-:W-:-:S02]  /*2540*/  @!P1 LOP3.LUT R40, R40, 0xf, RZ, 0xc0, !PT ;  /* 0x0000000f28289812 */ /* 0x000fc400078ec0ff */
[----:B------:R-:W-:Y:S01]  /*2550*/  @!P2 LOP3.LUT R36, R36, 0xf, RZ, 0xc0, !PT ;  /* 0x0000000f2424a812 */ /* 0x000fe200078ec0ff */
[----:B------:R-:W-:Y:S01]  /*2560*/  @!P4 IMAD.WIDE.U32 R66, R7, 0xc4, R66 ;  /* 0x000000c40742c825 */ /* 0x000fe200078e0042 */
[----:B------:R-:W-:-:S03]  /*2570*/  @!P3 IADD3 R39, P5, P6, R39, R68, R35 ;  /* 0x000000442727b210 */ /* 0x000fc60007ebe023 */
[----:B------:R-:W-:Y:S01]  /*2580*/  @!P0 IMAD.WIDE.U32 R62, R8, 0xc4, R62 ;  /* 0x000000c4083e8825 */ /* 0x000fe200078e003e */
[----:B------:R-:W-:-:S03]  /*2590*/  @!P3 IADD3.X R68, PT, PT, RZ, R69, RZ, P5, P6 ;  /* 0x00000045ff44b210 */ /* 0x000fc60002fec4ff */
[----:B------:R-:W-:Y:S02]  /*25a0*/  @!P4 IMAD R69, R30, 0xc40, RZ ;  /* 0x00000c401e45c824 */ /* 0x000fe400078e02ff */
[----:B------:R-:W-:-:S03]  /*25b0*/  @!P1 IMAD.WIDE.U32 R40, R9, 0xc4, R40 ;  /* 0x000000c409289825 */ /* 0x000fc600078e0028 */
[----:B------:R-:W-:Y:S01]  /*25c0*/  @!P4 IADD3 R69, P5, P6, R69, R66, R42 ;  /* 0x000000424545c210 */ /* 0x000fe20007ebe02a */
[----:B------:R-:W-:-:S03]  /*25d0*/  @!P2 IMAD.WIDE.U32 R36, R10, 0xc4, R36 ;  /* 0x000000c40a24a825 */ /* 0x000fc600078e0024 */
[----:B------:R-:W-:Y:S01]  /*25e0*/  @!P4 IADD3.X R66, PT, PT, RZ, R67, RZ, P5, P6 ;  /* 0x00000043ff42c210 */ /* 0x000fe20002fec4ff */
[----:B------:R-:W-:-:S05]  /*25f0*/  @!P0 IMAD R67, R30, 0xc40, RZ ;  /* 0x00000c401e438824 */ /* 0x000fca00078e02ff */
[----:B------:R-:W-:-:S04]  /*2600*/  @!P0 IADD3 R67, P5, P6, R67, R62, R43 ;  /* 0x0000003e43438210 */ /* 0x000fc80007ebe02b */
[----:B------:R-:W-:Y:S01]  /*2610*/  @!P0 IADD3.X R62, PT, PT, RZ, R63, RZ, P5, P6 ;  /* 0x0000003fff3e8210 */ /* 0x000fe20002fec4ff */
[----:B------:R-:W-:-:S05]  /*2620*/  @!P1 IMAD R63, R30, 0xc40, RZ ;  /* 0x00000c401e3f9824 */ /* 0x000fca00078e02ff */
[----:B------:R-:W-:-:S04]  /*2630*/  @!P1 IADD3 R63, P5, P6, R63, R40, R44 ;  /* 0x000000283f3f9210 */ /* 0x000fc80007ebe02c */
[----:B------:R-:W-:Y:S01]  /*2640*/  @!P1 IADD3.X R40, PT, PT, RZ, R41, RZ, P5, P6 ;  /* 0x00000029ff289210 */ /* 0x000fe20002fec4ff */
[----:B------:R-:W-:-:S05]  /*2650*/  @!P2 IMAD R41, R30, 0xc40, RZ ;  /* 0x00000c401e29a824 */ /* 0x000fca00078e02ff */
[----:B------:R-:W-:-:S04]  /*2660*/  @!P2 IADD3 R41, P5, P6, R41, R36, R45 ;  /* 0x000000242929a210 */ /* 0x000fc80007ebe02d */
[----:B------:R-:W-:Y:S02]  /*2670*/  @!P2 IADD3.X R64, PT, PT, RZ, R37, RZ, P5, P6 ;  /* 0x00000025ff40a210 */ /* 0x000fe40002fec4ff */
[----:B------:R-:W0:Y:S02]  /*2680*/  @!P3 LDC.64 R36, c[0x0][0x380] ;  /* 0x0000e000ff24bb82 */ /* 0x000e240000000a00 */
[----:B0-----:R-:W-:-:S04]  /*2690*/  @!P3 LEA R38, P5, R39, R36, 0x2 ;  /* 0x000000242726b211 */ /* 0x001fc800078a10ff */
[----:B------:R-:W-:Y:S02]  /*26a0*/  @!P3 LEA.HI.X R39, R39, R37, R68, 0x2, P5 ;  /* 0x000000252727b211 */ /* 0x000fe400028f1444 */
[----:B------:R-:W0:Y:S03]  /*26b0*/  @!P4 LDC.64 R36, c[0x0][0x380] ;  /* 0x0000e000ff24cb82 */ /* 0x000e260000000a00 */
[----:B------:R1:W2:Y:S01]  /*26c0*/  @!P3 LDG.E.CONSTANT R72, desc[UR6][R38.64+-0x3c] ;  /* 0xffffc4062648b981 */ /* 0x0002a2000c1e9900 */
[----:B------:R-:W-:Y:S01]  /*26d0*/  IMAD.MOV.U32 R74, RZ, RZ, RZ ;  /* 0x000000ffff4a7224 */ /* 0x000fe200078e00ff */
[----:B0-----:R-:W-:-:S04]  /*26e0*/  @!P4 LEA R68, P5, R69, R36, 0x2 ;  /* 0x000000244544c211 */ /* 0x001fc800078a10ff */
[----:B------:R-:W-:Y:S02]  /*26f0*/  @!P4 LEA.HI.X R69, R69, R37, R66, 0x2, P5 ;  /* 0x000000254545c211 */ /* 0x000fe400028f1442 */
[----:B------:R-:W0:Y:S03]  /*2700*/  @!P0 LDC.64 R36, c[0x0][0x380] ;  /* 0x0000e000ff248b82 */ /* 0x000e260000000a00 */
[----:B------:R-:W3:Y:S01]  /*2710*/  @!P4 LDG.E.CONSTANT R74, desc[UR6][R68.64+-0x3c] ;  /* 0xffffc406444ac981 */ /* 0x000ee2000c1e9900 */
[----:B------:R-:W-:Y:S01]  /*2720*/  IMAD.MOV.U32 R76, RZ, RZ, RZ ;  /* 0x000000ffff4c7224 */ /* 0x000fe200078e00ff */
[----:B0-----:R-:W-:-:S04]  /*2730*/  @!P0 LEA R70, P5, R67, R36, 0x2 ;  /* 0x0000002443468211 */ /* 0x001fc800078a10ff */
[----:B------:R-:W-:Y:S02]  /*2740*/  @!P0 LEA.HI.X R71, R67, R37, R62, 0x2, P5 ;  /* 0x0000002543478211 */ /* 0x000fe400028f143e */
[----:B------:R-:W0:Y:S03]  /*2750*/  @!P1 LDC.64 R36, c[0x0][0x380] ;  /* 0x0000e000ff249b82 */ /* 0x000e260000000a00 */
[----:B------:R4:W5:Y:S01]  /*2760*/  @!P0 LDG.E.CONSTANT R76, desc[UR6][R70.64+-0x3c] ;  /* 0xffffc406464c8981 */ /* 0x000962000c1e9900 */
[----:B------:R-:W1:Y:S01]  /*2770*/  S2R R67, SR_TID.Z ;  /* 0x0000000000437919 */ /* 0x000e620000002300 */
[----:B------:R-:W4:Y:S01]  /*2780*/  S2R R66, SR_CgaCtaId ;  /* 0x0000000000427919 */ /* 0x000f220000008800 */
[----:B0-----:R-:W-:-:S04]  /*2790*/  @!P1 LEA R62, P5, R63, R36, 0x2 ;  /* 0x000000243f3e9211 */ /* 0x001fc800078a10ff */
[----:B------:R-:W-:Y:S02]  /*27a0*/  @!P1 LEA.HI.X R63, R63, R37, R40, 0x2, P5 ;  /* 0x000000253f3f9211 */ /* 0x000fe400028f1428 */
[----:B------:R-:W0:Y:S01]  /*27b0*/  @!P2 LDC.64 R36, c[0x0][0x380] ;  /* 0x0000e000ff24ab82 */ /* 0x000e220000000a00 */
[----:B------:R-:W-:Y:S02]  /*27c0*/  ISETP.NE.AND P3, PT, R65, RZ, PT ;  /* 0x000000ff4100720c */ /* 0x000fe40003f65270 */
[----:B------:R-:W-:Y:S02]  /*27d0*/  MOV R65, 0x400 ;  /* 0x0000040000417802 */ /* 0x000fe40000000f00 */
[----:B------:R-:W-:Y:S02]  /*27e0*/  ISETP.NE.AND P4, PT, R61, RZ, PT ;  /* 0x000000ff3d00720c */ /* 0x000fe40003f85270 */
[----:B0-----:R-:W-:Y:S01]  /*27f0*/  @!P2 LEA R40, P5, R41, R36, 0x2 ;  /* 0x000000242928a211 */ /* 0x001fe200078a10ff */
[----:B-1----:R-:W-:-:S03]  /*2800*/  IMAD.SHL.U32 R36, R67, 0x100, RZ ;  /* 0x0000010043247824 */ /* 0x002fc600078e00ff */
[----:B------:R-:W-:Y:S01]  /*2810*/  @!P2 LEA.HI.X R41, R41, R37, R64, 0x2, P5 ;  /* 0x000000252929a211 */ /* 0x000fe200028f1440 */
[----:B------:R-:W-:Y:S01]  /*2820*/  IMAD R61, R59, 0x13, R36 ;  /* 0x000000133b3d7824 */ /* 0x000fe200078e0224 */
[----:B----4-:R-:W-:-:S05]  /*2830*/  LEA R64, R66, R65, 0x18 ;  /* 0x0000004142407211 */ /* 0x010fca00078ec0ff */
[----:B------:R-:W-:Y:S02]  /*2840*/  IMAD R61, R61, 0x4, R64 ;  /* 0x000000043d3d7824 */ /* 0x000fe400078e0240 */
[----:B------:R-:W-:-:S04]  /*2850*/  @!P3 IMAD.MOV.U32 R36, RZ, RZ, 0x13 ;  /* 0x00000013ff24b424 */ /* 0x000fc800078e00ff */
[----:B------:R-:W-:Y:S02]  /*2860*/  @!P3 IMAD R36, R59, R36, 0x6 ;  /* 0x000000063b24b424 */ /* 0x000fe400078e0224 */
[----:B------:R-:W-:-:S03]  /*2870*/  @!P3 IMAD.MOV.U32 R37, RZ, RZ, RZ ;  /* 0x000000ffff25b224 */ /* 0x000fc600078e00ff */
[----:B------:R-:W-:Y:S01]  /*2880*/  @!P3 LOP3.LUT R36, R36, 0xf, RZ, 0xc0, !PT ;  /* 0x0000000f2424b812 */ /* 0x000fe200078ec0ff */
[----:B------:R-:W-:-:S04]  /*2890*/  @!P3 IMAD R39, R30, 0xc40, RZ ;  /* 0x00000c401e27b824 */ /* 0x000fc800078e02ff */
[----:B------:R-:W-:-:S03]  /*28a0*/  @!P3 IMAD.WIDE.U32 R36, R11, 0xc4, R36 ;  /* 0x000000c40b24b825 */ /* 0x000fc600078e0024 */
[----:B------:R-:W-:Y:S02]  /*28b0*/  @!P3 IADD3 R36, P5, P6, R39, R36, R46 ;  /* 0x000000242724b210 */ /* 0x000fe40007ebe02e */
[----:B------:R-:W0:Y:S02]  /*28c0*/  @!P3 LDC.64 R38, c[0x0][0x380] ;  /* 0x0000e000ff26bb82 */ /* 0x000e240000000a00 */
[----:B------:R-:W-:Y:S01]  /*28d0*/  @!P3 IADD3.X R37, PT, PT, RZ, R37, RZ, P5, P6 ;  /* 0x00000025ff25b210 */ /* 0x000fe20002fec4ff */
[----:B--2---:R1:W-:Y:S02]  /*28e0*/  STS [R61+0x4], R72 ;  /* 0x000004483d007388 */ /* 0x0043e40000000800 */
[----:B-1----:R-:W-:-:S06]  /*28f0*/  IMAD.MOV.U32 R72, RZ, RZ, RZ ;  /* 0x000000ffff487224 */ /* 0x002fcc00078e00ff */
[----:B------:R1:W2:Y:S01]  /*2900*/  @!P1 LDG.E.CONSTANT R72, desc[UR6][R62.64+-0x3c] ;  /* 0xffffc4063e489981 */ /* 0x0002a2000c1e9900 */
[----:B0-----:R-:W-:-:S04]  /*2910*/  @!P3 LEA R38, P5, R36, R38, 0x2 ;  /* 0x000000262426b211 */ /* 0x001fc800078a10ff */
[----:B------:R-:W-:Y:S01]  /*2920*/  @!P3 LEA.HI.X R39, R36, R39, R37, 0x2, P5 ;  /* 0x000000272427b211 */ /* 0x000fe200028f1425 */
[----:B------:R-:W-:-:S04]  /*2930*/  @!P4 IMAD.MOV.U32 R36, RZ, RZ, 0x13 ;  /* 0x00000013ff24c424 */ /* 0x000fc800078e00ff */
[----:B------:R-:W-:Y:S02]  /*2940*/  @!P4 IMAD R36, R59, R36, 0x7 ;  /* 0x000000073b24c424 */ /* 0x000fe400078e0224 */
[----:B------:R-:W-:-:S03]  /*2950*/  @!P4 IMAD.MOV.U32 R37, RZ, RZ, RZ ;  /* 0x000000ffff25c224 */ /* 0x000fc600078e00ff */
[----:B------:R-:W-:Y:S01]  /*2960*/  @!P4 LOP3.LUT R36, R36, 0xf, RZ, 0xc0, !PT ;  /* 0x0000000f2424c812 */ /* 0x000fe200078ec0ff */
[----:B------:R-:W-:-:S04]  /*2970*/  @!P4 IMAD R70, R30, 0xc40, RZ ;  /* 0x00000c401e46c824 */ /* 0x000fc800078e02ff */
[----:B------:R-:W-:-:S03]  /*2980*/  @!P4 IMAD.WIDE.U32 R36, R13, 0xc4, R36 ;  /* 0x000000c40d24c825 */ /* 0x000fc600078e0024 */
[----:B------:R-:W-:-:S04]  /*2990*/  @!P4 IADD3 R70, P5, P6, R70, R36, R47 ;  /* 0x000000244646c210 */ /* 0x000fc80007ebe02f */
[----:B------:R-:W-:Y:S02]  /*29a0*/  @!P4 IADD3.X R71, PT, PT, RZ, R37, RZ, P5, P6 ;  /* 0x00000025ff47c210 */ /* 0x000fe40002fec4ff */
[----:B------:R-:W0:Y:S01]  /*29b0*/  @!P4 LDC.64 R36, c[0x0][0x380] ;  /* 0x0000e000ff24cb82 */ /* 0x000e220000000a00 */
[----:B-1----:R-:W-:Y:S01]  /*29c0*/  IMAD R62, R59, 0x3, RZ ;  /* 0x000000033b3e7824 */ /* 0x002fe200078e02ff */
[----:B------:R-:W-:Y:S02]  /*29d0*/  P2R R68, PR, RZ, 0x1 ;  /* 0x00000001ff447803 */ /* 0x000fe40000000000 */
[----:B------:R-:W-:Y:S02]  /*29e0*/  LOP3.LUT P0, RZ, R60, 0x80000, RZ, 0xc0, !PT ;  /* 0x000800003cff7812 */ /* 0x000fe4000780c0ff */
[----:B------:R-:W-:Y:S02]  /*29f0*/  LOP3.LUT R62, R62, 0xf, RZ, 0xc0, !PT ;  /* 0x0000000f3e3e7812 */ /* 0x000fe400078ec0ff */
[----:B------:R-:W-:-:S02]  /*2a00*/  P2R R69, PR, RZ, 0x1 ;  /* 0x00000001ff457803 */ /* 0x000fc40000000000 */
[----:B------:R-:W-:Y:S01]  /*2a10*/  LOP3.LUT P0, RZ, R60, 0x40000, RZ, 0xc0, !PT ;  /* 0x000400003cff7812 */ /* 0x000fe2000780c0ff */
[----:B------:R-:W-:Y:S01]  /*2a20*/  VIADD R63, R62, 0xfffffff9 ;  /* 0xfffffff93e3f7836 */ /* 0x000fe20000000000 */
[----:B---3--:R1:W-:Y:S01]  /*2a30*/  STS [R61+0x8], R74 ;  /* 0x0000084a3d007388 */ /* 0x0083e20000000800 */
[----:B0-----:R-:W-:-:S04]  /*2a40*/  @!P4 LEA R36, P5, R70, R36, 0x2 ;  /* 0x000000244624c211 */ /* 0x001fc800078a10ff */
[----:B------:R-:W-:Y:S02]  /*2a50*/  @!P4 LEA.HI.X R37, R70, R37, R71, 0x2, P5 ;  /* 0x000000254625c211 */ /* 0x000fe400028f1447 */
[----:B------:R-:W-:Y:S01]  /*2a60*/  ISETP.LT.U32.OR P5, PT, R63, 0x2, P0 ;  /* 0x000000023f00780c */ /* 0x000fe200007a1470 */
[----:B-1----:R-:W-:-:S06]  /*2a70*/  IMAD.MOV.U32 R74, RZ, RZ, RZ ;  /* 0x000000ffff4a7224 */ /* 0x002fcc00078e00ff */
[----:B------:R0:W3:Y:S06]  /*2a80*/  @!P2 LDG.E.CONSTANT R74, desc[UR6][R40.64+-0x3c] ;  /* 0xffffc406284aa981 */ /* 0x0000ec000c1e9900 */
[----:B0-----:R-:W0:Y:S01]  /*2a90*/  @!P5 LDC.64 R40, c[0x0][0x380] ;  /* 0x0000e000ff28db82 */ /* 0x001e220000000a00 */
[----:B------:R-:W-:Y:S01]  /*2aa0*/  @!P5 LOP3.LUT R70, R62, 0x8, RZ, 0x3c, !PT ;  /* 0x000000083e46d812 */ /* 0x000fe200078e3cff */
[----:B------:R-:W-:Y:S02]  /*2ab0*/  @!P5 IMAD.MOV.U32 R71, RZ, RZ, RZ ;  /* 0x000000ffff47d224 */ /* 0x000fe400078e00ff */
[----:B------:R-:W-:-:S02]  /*2ac0*/  @!P5 IMAD R63, R30, 0xc40, RZ ;  /* 0x00000c401e3fd824 */ /* 0x000fc400078e02ff */
[----:B------:R-:W-:Y:S01]  /*2ad0*/  @!P5 IMAD.WIDE.U32 R70, R14, 0xc4, R70 ;  /* 0x000000c40e46d825 */ /* 0x000fe200078e0046 */
[----:B-----5:R1:W-:Y:S02]  /*2ae0*/  STS [R61+0xc], R76 ;  /* 0x00000c4c3d007388 */ /* 0x0203e40000000800 */
[----:B------:R-:W-:-:S04]  /*2af0*/  @!P5 IADD3 R63, P0, P6, R63, R70, R48 ;  /* 0x000000463f3fd210 */ /* 0x000fc80007e1e030 */
[----:B-1----:R-:W-:Y:S02]  /*2b00*/  @!P5 IADD3.X R76, PT, PT, RZ, R71, RZ, P0, P6 ;  /* 0x00000047ff4cd210 */ /* 0x002fe400007ec4ff */
[----:B0-----:R-:W-:-:S04]  /*2b10*/  @!P5 LEA R70, P6, R63, R40, 0x2 ;  /* 0x000000283f46d211 */ /* 0x001fc800078c10ff */
[----:B------:R-:W-:Y:S01]  /*2b20*/  @!P5 LEA.HI.X R71, R63, R41, R76, 0x2, P6 ;  /* 0x000000293f47d211 */ /* 0x000fe200030f144c */
[----:B------:R-:W-:Y:S01]  /*2b30*/  IMAD.MOV.U32 R76, RZ, RZ, RZ ;  /* 0x000000ffff4c7224 */ /* 0x000fe200078e00ff */
[----:B------:R-:W-:-:S05]  /*2b40*/  ISETP.NE.AND P0, PT, R69, RZ, PT ;  /* 0x000000ff4500720c */ /* 0x000fca0003f05270 */
[----:B------:R0:W4:Y:S01]  /*2b50*/  @!P5 LDG.E.CONSTANT R76, desc[UR6][R70.64+-0x3c] ;  /* 0xffffc406464cd981 */ /* 0x000122000c1e9900 */
[----:B------:R-:W-:-:S04]  /*2b60*/  ISETP.NE.AND P5, PT, R62, 0xf, PT ;  /* 0x0000000f3e00780c */ /* 0x000fc80003fa5270 */
[----:B------:R-:W-:-:S04]  /*2b70*/  ISETP.EQ.OR P6, PT, R62, RZ, !P5 ;  /* 0x000000ff3e00720c */ /* 0x000fc80006fc2670 */
[----:B------:R-:W-:Y:S02]  /*2b80*/  PLOP3.LUT P5, PT, P0, P6, PT, 0x8f, 0xf8 ;  /* 0x0000000000f8781c */ /* 0x000fe400007ad177 */
[----:B------:R-:W-:-:S11]  /*2b90*/  LOP3.LUT R60, R60, 0xfffffff7, RZ, 0xc0, !PT ;  /* 0xfffffff73c3c7812 */ /* 0x000fd600078ec0ff */
[----:B------:R-:W-:Y:S02]  /*2ba0*/  @!P5 IMAD.MOV.U32 R63, RZ, RZ, RZ ;  /* 0x000000ffff3fd224 */ /* 0x000fe400078e00ff */
[----:B------:R-:W-:Y:S02]  /*2bb0*/  @!P5 IMAD R69, R30, 0xc40, RZ ;  /* 0x00000c401e45d824 */ /* 0x000fe400078e02ff */
[----:B------:R-:W-:Y:S01]  /*2bc0*/  @!P5 IMAD.WIDE.U32 R40, R12, 0xc4, R62 ;  /* 0x000000c40c28d825 */ /* 0x000fe200078e003e */
[----:B------:R-:W-:Y:S02]  /*2bd0*/  @P6 LOP3.LUT R60, R60, 0x8, RZ, 0xfc, !PT ;  /* 0x000000083c3c6812 */ /* 0x000fe400078efcff */
[----:B------:R-:W-:-:S04]  /*2be0*/  @!P5 IADD3 R69, P0, P6, R69, R40, R32 ;  /* 0x000000284545d210 */ /* 0x000fc80007e1e020 */
[----:B------:R-:W-:Y:S02]  /*2bf0*/  @!P5 IADD3.X R73, PT, PT, RZ, R41, RZ, P0, P6 ;  /* 0x00000029ff49d210 */ /* 0x000fe400007ec4ff */
[----:B------:R-:W1:Y:S01]  /*2c00*/  @!P5 LDC.64 R40, c[0x0][0x380] ;  /* 0x0000e000ff28db82 */ /* 0x000e620000000a00 */
[----:B0-----:R-:W-:Y:S01]  /*2c10*/  IMAD.MOV.U32 R70, RZ, RZ, RZ ;  /* 0x000000ffff467224 */ /* 0x001fe200078e00ff */
[----:B-1----:R-:W-:-:S04]  /*2c20*/  @!P5 LEA R40, P6, R69, R40, 0x2 ;  /* 0x000000284528d211 */ /* 0x002fc800078c10ff */
[----:B------:R-:W-:Y:S01]  /*2c30*/  @!P5 LEA.HI.X R41, R69, R41, R73, 0x2, P6 ;  /* 0x000000294529d211 */ /* 0x000fe200030f1449 */
[----:B------:R-:W-:-:S04]  /*2c40*/  IMAD.MOV.U32 R69, RZ, RZ, RZ ;  /* 0x000000ffff457224 */ /* 0x000fc800078e00ff */
[----:B------:R0:W5:Y:S04]  /*2c50*/  @!P5 LDG.E.CONSTANT R70, desc[UR6][R40.64+-0x3c] ;  /* 0xffffc4062846d981 */ /* 0x000168000c1e9900 */
[----:B------:R-:W5:Y:S04]  /*2c60*/  @!P4 LDG.E.CONSTANT R69, desc[UR6][R36.64+-0x3c] ;  /* 0xffffc4062445c981 */ /* 0x000f68000c1e9900 */
[----:B--2---:R1:W-:Y:S02]  /*2c70*/  STS [R61+0x10], R72 ;  /* 0x000010483d007388 */ /* 0x0043e40000000800 */
[----:B-1----:R-:W-:-:S06]  /*2c80*/  IMAD.MOV.U32 R72, RZ, RZ, RZ ;  /* 0x000000ffff487224 */ /* 0x002fcc00078e00ff */
[----:B------:R1:W2:Y:S01]  /*2c90*/  @!P3 LDG.E.CONSTANT R72, desc[UR6][R38.64+-0x3c] ;  /* 0xffffc4062648b981 */ /* 0x0002a2000c1e9900 */
[----:B------:R-:W-:Y:S01]  /*2ca0*/  ISETP.NE.AND P0, PT, R68, RZ, PT ;  /* 0x000000ff4400720c */ /* 0x000fe20003f05270 */
[----:B------:R-:W-:-:S04]  /*2cb0*/  IMAD R68, R59, 0x13, RZ ;  /* 0x000000133b447824 */ /* 0x000fc800078e02ff */
[C---:B0-----:R-:W-:Y:S02]  /*2cc0*/  IMAD R40, R67.reuse, 0x100, R68 ;  /* 0x0000010043287824 */ /* 0x041fe400078e0244 */
[----:B------:R-:W-:-:S03]  /*2cd0*/  IMAD.SHL.U32 R41, R67, 0x10, RZ ;  /* 0x0000001043297824 */ /* 0x000fc600078e00ff */
[----:B------:R-:W-:-:S04]  /*2ce0*/  ISETP.GT.U32.AND P5, PT, R40, 0x2f6, PT ;  /* 0x000002f62800780c */ /* 0x000fc80003fa4070 */
[----:B------:R-:W-:Y:S01]  /*2cf0*/  ISETP.GT.U32.OR P5, PT, R59, 0xc, P5 ;  /* 0x0000000c3b00780c */ /* 0x000fe20002fa4470 */
[----:B------:R-:W-:Y:S01]  /*2d00*/  BSSY.RECONVERGENT B0, `(.L_x_27) ;  /* 0x000001b000007945 */ /* 0x000fe20003800200 */
[----:B---3--:R0:W-:Y:S02]  /*2d10*/  STS [R61+0x14], R74 ;  /* 0x0000144a3d007388 */ /* 0x0081e40000000800 */
[----:B0-----:R-:W-:-:S05]  /*2d20*/  VIADD R74, R68, 0x9 ;  /* 0x00000009444a7836 */ /* 0x001fca0000000000 */
[----:B-1----:R-:W-:-:S04]  /*2d30*/  LEA.HI R38, R74, R41, RZ, 0x1c ;  /* 0x000000294a267211 */ /* 0x002fc800078fe0ff */
[----:B------:R-:W-:Y:S01]  /*2d40*/  ISETP.GT.U32.OR P5, PT, R38, 0x2f, P5 ;  /* 0x0000002f2600780c */ /* 0x000fe20002fa4470 */
[----:B----4-:R0:W-:Y:S04]  /*2d50*/  STS [R61+0x20], R76 ;  /* 0x0000204c3d007388 */ /* 0x0101e80000000800 */
[----:B-----5:R0:W-:Y:S04]  /*2d60*/  STS [R61], R70 ;  /* 0x000000463d007388 */ /* 0x0201e80000000800 */
[----:B------:R0:W-:Y:S04]  /*2d70*/  STS [R61+0x1c], R69 ;  /* 0x00001c453d007388 */ /* 0x0001e80000000800 */
[----:B--2---:R0:W-:Y:S01]  /*2d80*/  STS [R61+0x18], R72 ;  /* 0x000018483d007388 */ /* 0x0041e20000000800 */
[----:B------:R-:W-:Y:S05]  /*2d90*/  @P5 BRA `(.L_x_28) ;  /* 0x0000000000445947 */ /* 0x000fea0003800000 */
[----:B------:R-:W-:Y:S01]  /*2da0*/  LOP3.LUT P6, RZ, R60, 0x200000, RZ, 0xc0, !PT ;  /* 0x002000003cff7812 */ /* 0x000fe200078cc0ff */
[----:B------:R-:W-:Y:S01]  /*2db0*/  BSSY.RECONVERGENT B1, `(.L_x_29) ;  /* 0x000000e000017945 */ /* 0x000fe20003800200 */
[----:B------:R-:W-:-:S11]  /*2dc0*/  IMAD.MOV.U32 R36, RZ, RZ, RZ ;  /* 0x000000ffff247224 */ /* 0x000fd600078e00ff */
[----:B------:R-:W-:Y:S05]  /*2dd0*/  @P6 BRA `(.L_x_30) ;  /* 0x00000000002c6947 */ /* 0x000fea0003800000 */
[----:B------:R-:W1:Y:S01]  /*2de0*/  LDCU.64 UR4, c[0x0][0x380] ;  /* 0x00007000ff0477ac */ /* 0x000e620008000a00 */
[----:B------:R-:W-:Y:S01]  /*2df0*/  LOP3.LUT R36, R74, 0xf, RZ, 0xc0, !PT ;  /* 0x0000000f4a247812 */ /* 0x000fe200078ec0ff */
[----:B------:R-:W-:Y:S01]  /*2e00*/  IMAD.MOV.U32 R37, RZ, RZ, RZ ;  /* 0x000000ffff257224 */ /* 0x000fe200078e00ff */
[----:B------:R-:W-:Y:S01]  /*2e10*/  LOP3.LUT R39, R16, 0xffff, RZ, 0xc0, !PT ;  /* 0x0000ffff10277812 */ /* 0x000fe200078ec0ff */
[----:B------:R-:W-:-:S04]  /*2e20*/  IMAD R38, R30, 0xc40, RZ ;  /* 0x00000c401e267824 */ /* 0x000fc800078e02ff */
[----:B------:R-:W-:-:S03]  /*2e30*/  IMAD.WIDE.U32 R36, R39, 0xc4, R36 ;  /* 0x000000c427247825 */ /* 0x000fc600078e0024 */
[----:B------:R-:W-:-:S04]  /*2e40*/  IADD3 R38, P5, P6, R38, R36, R51 ;  /* 0x0000002426267210 */ /* 0x000fc80007ebe033 */
[----:B------:R-:W-:Y:S02]  /*2e50*/  IADD3.X R37, PT, PT, RZ, R37, RZ, P5, P6 ;  /* 0x00000025ff257210 */ /* 0x000fe40002fec4ff */
[----:B-1----:R-:W-:-:S04]  /*2e60*/  LEA R36, P5, R38, UR4, 0x2 ;  /* 0x0000000426247c11 */ /* 0x002fc8000f8a10ff */
[----:B------:R-:W-:-:S05]  /*2e70*/  LEA.HI.X R37, R38, UR5, R37, 0x2, P5 ;  /* 0x0000000526257c11 */ /* 0x000fca000a8f1425 */
[----:B------:R1:W5:Y:S04]  /*2e80*/  LDG.E.CONSTANT R36, desc[UR6][R36.64+-0x3c] ;  /* 0xffffc40624247981 */ /* 0x000368000c1e9900 */
.L_x_30:
[----:B------:R-:W-:Y:S05]  /*2e90*/  BSYNC.RECONVERGENT B1 ;  /* 0x0000000000017941 */ /* 0x000fea0003800200 */
.L_x_29:
[----:B-----5:R2:W-:Y:S02]  /*2ea0*/  STS [R61+0x24], R36 ;  /* 0x000024243d007388 */ /* 0x0205e40000000800 */
.L_x_28:
[----:B------:R-:W-:Y:S05]  /*2eb0*/  BSYNC.RECONVERGENT B0 ;  /* 0x0000000000007941 */ /* 0x000fea0003800200 */
.L_x_27:
[----:B------:R-:W-:Y:S01]  /*2ec0*/  VIADD R38, R68, 0xa ;  /* 0x0000000a44267836 */ /* 0x000fe20000000000 */
[----:B------:R-:W-:Y:S01]  /*2ed0*/  ISETP.GT.U32.AND P5, PT, R40, 0x2f5, PT ;  /* 0x000002f52800780c */ /* 0x000fe20003fa4070 */
[----:B------:R-:W-:Y:S03]  /*2ee0*/  BSSY.RECONVERGENT B0, `(.L_x_31) ;  /* 0x0000016000007945 */ /* 0x000fe60003800200 */
[----:B------:R-:W-:Y:S02]  /*2ef0*/  ISETP.GT.U32.OR P5, PT, R59, 0xc, P5 ;  /* 0x0000000c3b00780c */ /* 0x000fe40002fa4470 */
[----:B--2---:R-:W-:-:S04]  /*2f00*/  LEA.HI R36, R38, R41, RZ, 0x1c ;  /* 0x0000002926247211 */ /* 0x004fc800078fe0ff */
[----:B------:R-:W-:-:S13]  /*2f10*/  ISETP.GT.U32.OR P5, PT, R36, 0x2f, P5 ;  /* 0x0000002f2400780c */ /* 0x000fda0002fa4470 */
[----:B------:R-:W-:Y:S05]  /*2f20*/  @P5 BRA `(.L_x_32) ;  /* 0x0000000000445947 */ /* 0x000fea0003800000 */
[----:B------:R-:W-:Y:S01]  /*2f30*/  LOP3.LUT P6, RZ, R60, 0x100000, RZ, 0xc0, !PT ;  /* 0x001000003cff7812 */ /* 0x000fe200078cc0ff */
[----:B------:R-:W-:Y:S01]  /*2f40*/  BSSY.RECONVERGENT B1, `(.L_x_33) ;  /* 0x000000e000017945 */ /* 0x000fe20003800200 */
[----:B------:R-:W-:-:S11]  /*2f50*/  IMAD.MOV.U32 R36, RZ, RZ, RZ ;  /* 0x000000ffff247224 */ /* 0x000fd600078e00ff */
[----:B------:R-:W-:Y:S05]  /*2f60*/  @P6 BRA `(.L_x_34) ;  /* 0x00000000002c6947 */ /* 0x000fea0003800000 */
[----:B------:R-:W2:Y:S01]  /*2f70*/  LDCU.64 UR4, c[0x0][0x380] ;  /* 0x00007000ff0477ac */ /* 0x000ea20008000a00 */
[----:B------:R-:W-:Y:S01]  /*2f80*/  LOP3.LUT R36, R38, 0xf, RZ, 0xc0, !PT ;  /* 0x0000000f26247812 */ /* 0x000fe200078ec0ff */
[----:B-1----:R-:W-:Y:S01]  /*2f90*/  IMAD.MOV.U32 R37, RZ, RZ, RZ ;  /* 0x000000ffff257224 */ /* 0x002fe200078e00ff */
[----:B------:R-:W-:-:S05]  /*2fa0*/  LOP3.LUT R39, R17, 0xffff, RZ, 0xc0, !PT ;  /* 0x0000ffff11277812 */ /* 0x000fca00078ec0ff */
[----:B------:R-:W-:-:S04]  /*2fb0*/  IMAD.WIDE.U32 R36, R39, 0xc4, R36 ;  /* 0x000000c427247825 */ /* 0x000fc800078e0024 */
[----:B------:R-:W-:-:S05]  /*2fc0*/  IMAD R39, R30, 0xc40, RZ ;  /* 0x00000c401e277824 */ /* 0x000fca00078e02ff */
[----:B------:R-:W-:-:S04]  /*2fd0*/  IADD3 R38, P5, P6, R39, R36, R52 ;  /* 0x0000002427267210 */ /* 0x000fc80007ebe034 */
[----:B------:R-:W-:Y:S02]  /*2fe0*/  IADD3.X R37, PT, PT, RZ, R37, RZ, P5, P6 ;  /* 0x00000025ff257210 */ /* 0x000fe40002fec4ff */
[----:B--2---:R-:W-:-:S04]  /*2ff0*/  LEA R36, P5, R38, UR4, 0x2 ;  /* 0x0000000426247c11 */ /* 0x004fc8000f8a10ff */
[----:B------:R-:W-:-:S05]  /*3000*/  LEA.HI.X R37, R38, UR5, R37, 0x2, P5 ;  /* 0x0000000526257c11 */ /* 0x000fca000a8f1425 */
[----:B------:R2:W5:Y:S04]  /*3010*/  LDG.E.CONSTANT R36, desc[UR6][R36.64+-0x3c] ;  /* 0xffffc40624247981 */ /* 0x000568000c1e9900 */
.L_x_34:
[----:B------:R-:W-:Y:S05]  /*3020*/  BSYNC.RECONVERGENT B1 ;  /* 0x0000000000017941 */ /* 0x000fea0003800200 */
.L_x_33:
[----:B-----5:R3:W-:Y:S02]  /*3030*/  STS [R61+0x28], R36 ;  /* 0x000028243d007388 */ /* 0x0207e40000000800 */
.L_x_32:
[----:B------:R-:W-:Y:S05]  /*3040*/  BSYNC.RECONVERGENT B0 ;  /* 0x0000000000007941 */ /* 0x000fea0003800200 */
.L_x_31:
[----:B------:R-:W-:Y:S01]  /*3050*/  VIADD R38, R68, 0xb ;  /* 0x0000000b44267836 */ /* 0x000fe20000000000 */
[----:B------:R-:W-:Y:S01]  /*3060*/  ISETP.GT.U32.AND P5, PT, R40, 0x2f4, PT ;  /* 0x000002f42800780c */ /* 0x000fe20003fa4070 */
[----:B------:R-:W-:Y:S03]  /*3070*/  BSSY.RECONVERGENT B0, `(.L_x_35) ;  /* 0x0000016000007945 */ /* 0x000fe60003800200 */
[----:B------:R-:W-:Y:S02]  /*3080*/  ISETP.GT.U32.OR P5, PT, R59, 0xc, P5 ;  /* 0x0000000c3b00780c */ /* 0x000fe40002fa4470 */
[----:B---3--:R-:W-:-:S04]  /*3090*/  LEA.HI R36, R38, R41, RZ, 0x1c ;  /* 0x0000002926247211 */ /* 0x008fc800078fe0ff */
[----:B------:R-:W-:-:S13]  /*30a0*/  ISETP.GT.U32.OR P5, PT, R36, 0x2f, P5 ;  /* 0x0000002f2400780c */ /* 0x000fda0002fa4470 */
[----:B------:R-:W-:Y:S05]  /*30b0*/  @P5 BRA `(.L_x_36) ;  /* 0x0000000000445947 */ /* 0x000fea0003800000 */
[----:B------:R-:W-:Y:S01]  /*30c0*/  LOP3.LUT P6, RZ, R60, 0x10000, RZ, 0xc0, !PT ;  /* 0x000100003cff7812 */ /* 0x000fe200078cc0ff */
[----:B------:R-:W-:Y:S01]  /*30d0*/  BSSY.RECONVERGENT B1, `(.L_x_37) ;  /* 0x000000e000017945 */ /* 0x000fe20003800200 */
[----:B------:R-:W-:-:S11]  /*30e0*/  IMAD.MOV.U32 R36, RZ, RZ, RZ ;  /* 0x000000ffff247224 */ /* 0x000fd600078e00ff */
[----:B------:R-:W-:Y:S05]  /*30f0*/  @P6 BRA `(.L_x_38) ;  /* 0x00000000002c6947 */ /* 0x000fea0003800000 */
[----:B------:R-:W3:Y:S01]  /*3100*/  LDCU.64 UR4, c[0x0][0x380] ;  /* 0x00007000ff0477ac */ /* 0x000ee20008000a00 */
[----:B------:R-:W-:Y:S01]  /*3110*/  LOP3.LUT R36, R38, 0xf, RZ, 0xc0, !PT ;  /* 0x0000000f26247812 */ /* 0x000fe200078ec0ff */
[----:B-12---:R-:W-:Y:S01]  /*3120*/  IMAD.MOV.U32 R37, RZ, RZ, RZ ;  /* 0x000000ffff257224 */ /* 0x006fe200078e00ff */
[----:B------:R-:W-:Y:S01]  /*3130*/  LOP3.LUT R39, R18, 0xffff, RZ, 0xc0, !PT ;  /* 0x0000ffff12277812 */ /* 0x000fe200078ec0ff */
[----:B------:R-:W-:-:S04]  /*3140*/  IMAD R38, R30, 0xc40, RZ ;  /* 0x00000c401e267824 */ /* 0x000fc800078e02ff */
[----:B------:R-:W-:-:S03]  /*3150*/  IMAD.WIDE.U32 R36, R39, 0xc4, R36 ;  /* 0x000000c427247825 */ /* 0x000fc600078e0024 */
[----:B------:R-:W-:-:S04]  /*3160*/  IADD3 R38, P5, P6, R38, R36, R53 ;  /* 0x0000002426267210 */ /* 0x000fc80007ebe035 */
[----:B------:R-:W-:Y:S02]  /*3170*/  IADD3.X R37, PT, PT, RZ, R37, RZ, P5, P6 ;  /* 0x00000025ff257210 */ /* 0x000fe40002fec4ff */
[----:B---3--:R-:W-:-:S04]  /*3180*/  LEA R36, P5, R38, UR4, 0x2 ;  /* 0x0000000426247c11 */ /* 0x008fc8000f8a10ff */
[----:B------:R-:W-:-:S05]  /*3190*/  LEA.HI.X R37, R38, UR5, R37, 0x2, P5 ;  /* 0x0000000526257c11 */ /* 0x000fca000a8f1425 */
[----:B------:R3:W5:Y:S04]  /*31a0*/  LDG.E.CONSTANT R36, desc[UR6][R36.64+-0x3c] ;  /* 0xffffc40624247981 */ /* 0x000768000c1e9900 */
.L_x_38:
[----:B------:R-:W-:Y:S05]  /*31b0*/  BSYNC.RECONVERGENT B1 ;  /* 0x0000000000017941 */ /* 0x000fea0003800200 */
.L_x_37:
[----:B-----5:R4:W-:Y:S02]  /*31c0*/  STS [R61+0x2c], R36 ;  /* 0x00002c243d007388 */ /* 0x0209e40000000800 */
.L_x_36:
[----:B------:R-:W-:Y:S05]  /*31d0*/  BSYNC.RECONVERGENT B0 ;  /* 0x0000000000007941 */ /* 0x000fea0003800200 */
.L_x_35:
[----:B------:R-:W-:Y:S01]  /*31e0*/  VIADD R38, R68, 0xc ;  /* 0x0000000c44267836 */ /* 0x000fe20000000000 */
[----:B------:R-:W-:Y:S01]  /*31f0*/  ISETP.GT.U32.AND P5, PT, R40, 0x2f3, PT ;  /* 0x000002f32800780c */ /* 0x000fe20003fa4070 */
[----:B------:R-:W-:Y:S03]  /*3200*/  BSSY.RECONVERGENT B0, `(.L_x_39) ;  /* 0x0000016000007945 */ /* 0x000fe60003800200 */
[----:B------:R-:W-:Y:S02]  /*3210*/  ISETP.GT.U32.OR P5, PT, R59, 0xc, P5 ;  /* 0x0000000c3b00780c */ /* 0x000fe40002fa4470 */
[----:B----4-:R-:W-:-:S04]  /*3220*/  LEA.HI R36, R38, R41, RZ, 0x1c ;  /* 0x0000002926247211 */ /* 0x010fc800078fe0ff */
[----:B------:R-:W-:-:S13]  /*3230*/  ISETP.GT.U32.OR P5, PT, R36, 0x2f, P5 ;  /* 0x0000002f2400780c */ /* 0x000fda0002fa4470 */
[----:B------:R-:W-:Y:S05]  /*3240*/  @P5 BRA `(.L_x_40) ;  /* 0x0000000000445947 */ /* 0x000fea0003800000 */
[----:B------:R-:W-:Y:S01]  /*3250*/  LOP3.LUT P6, RZ, R60, 0x8000, RZ, 0xc0, !PT ;  /* 0x000080003cff7812 */ /* 0x000fe200078cc0ff */
[----:B------:R-:W-:Y:S01]  /*3260*/  BSSY.RECONVERGENT B1, `(.L_x_41) ;  /* 0x000000e000017945 */ /* 0x000fe20003800200 */
[----:B------:R-:W-:-:S11]  /*3270*/  IMAD.MOV.U32 R36, RZ, RZ, RZ ;  /* 0x000000ffff247224 */ /* 0x000fd600078e00ff */
[----:B------:R-:W-:Y:S05]  /*3280*/  @P6 BRA `(.L_x_42) ;  /* 0x00000000002c6947 */ /* 0x000fea0003800000 */
[----:B------:R-:W4:Y:S01]  /*3290*/  LDCU.64 UR4, c[0x0][0x380] ;  /* 0x00007000ff0477ac */ /* 0x000f220008000a00 */
[----:B------:R-:W-:Y:S01]  /*32a0*/  LOP3.LUT R36, R38, 0xf, RZ, 0xc0, !PT ;  /* 0x0000000f26247812 */ /* 0x000fe200078ec0ff */
[----:B-123--:R-:W-:Y:S01]  /*32b0*/  IMAD.MOV.U32 R37, RZ, RZ, RZ ;  /* 0x000000ffff257224 */ /* 0x00efe200078e00ff */
[----:B------:R-:W-:-:S05]  /*32c0*/  LOP3.LUT R39, R19, 0xffff, RZ, 0xc0, !PT ;  /* 0x0000ffff13277812 */ /* 0x000fca00078ec0ff */
[----:B------:R-:W-:-:S04]  /*32d0*/  IMAD.WIDE.U32 R36, R39, 0xc4, R36 ;  /* 0x000000c427247825 */ /* 0x000fc800078e0024 */
[----:B------:R-:W-:-:S05]  /*32e0*/  IMAD R39, R30, 0xc40, RZ ;  /* 0x00000c401e277824 */ /* 0x000fca00078e02ff */
[----:B------:R-:W-:-:S04]  /*32f0*/  IADD3 R38, P5, P6, R39, R36, R54 ;  /* 0x0000002427267210 */ /* 0x000fc80007ebe036 */
[----:B------:R-:W-:Y:S02]  /*3300*/  IADD3.X R37, PT, PT, RZ, R37, RZ, P5, P6 ;  /* 0x00000025ff257210 */ /* 0x000fe40002fec4ff */
[----:B----4-:R-:W-:-:S04]  /*3310*/  LEA R36, P5, R38, UR4, 0x2 ;  /* 0x0000000426247c11 */ /* 0x010fc8000f8a10ff */
[----:B------:R-:W-:-:S05]  /*3320*/  LEA.HI.X R37, R38, UR5, R37, 0x2, P5 ;  /* 0x0000000526257c11 */ /* 0x000fca000a8f1425 */
[----:B------:R4:W5:Y:S04]  /*3330*/  LDG.E.CONSTANT R36, desc[UR6][R36.64+-0x3c] ;  /* 0xffffc40624247981 */ /* 0x000968000c1e9900 */
.L_x_42:
[----:B------:R-:W-:Y:S05]  /*3340*/  BSYNC.RECONVERGENT B1 ;  /* 0x0000000000017941 */ /* 0x000fea0003800200 */
.L_x_41:
[----:B-----5:R0:W-:Y:S02]  /*3350*/  STS [R61+0x30], R36 ;  /* 0x000030243d007388 */ /* 0x0201e40000000800 */
.L_x_40:
[----:B------:R-:W-:Y:S05]  /*3360*/  BSYNC.RECONVERGENT B0 ;  /* 0x0000000000007941 */ /* 0x000fea0003800200 */
.L_x_39:
[----:B------:R-:W-:Y:S01]  /*3370*/  VIADD R38, R68, 0xd ;  /* 0x0000000d44267836 */ /* 0x000fe20000000000 */
[----:B------:R-:W-:Y:S01]  /*3380*/  ISETP.GT.U32.AND P5, PT, R40, 0x2f2, PT ;  /* 0x000002f22800780c */ /* 0x000fe20003fa4070 */
[----:B------:R-:W-:Y:S03]  /*3390*/  BSSY.RECONVERGENT B0, `(.L_x_43) ;  /* 0x0000016000007945 */ /* 0x000fe60003800200 */
[----:B------:R-:W-:Y:S02]  /*33a0*/  ISETP.GT.U32.OR P5, PT, R59, 0xc, P5 ;  /* 0x0000000c3b00780c */ /* 0x000fe40002fa4470 */
[----:B0-----:R-:W-:-:S04]  /*33b0*/  LEA.HI R36, R38, R41, RZ, 0x1c ;  /* 0x0000002926247211 */ /* 0x001fc800078fe0ff */
[----:B------:R-:W-:-:S13]  /*33c0*/  ISETP.GT.U32.OR P5, PT, R36, 0x2f, P5 ;  /* 0x0000002f2400780c */ /* 0x000fda0002fa4470 */
[----:B------:R-:W-:Y:S05]  /*33d0*/  @P5 BRA `(.L_x_44) ;  /* 0x0000000000445947 */ /* 0x000fea0003800000 */
[----:B------:R-:W-:Y:S01]  /*33e0*/  LOP3.LUT P6, RZ, R60, 0x4000, RZ, 0xc0, !PT ;  /* 0x000040003cff7812 */ /* 0x000fe200078cc0ff */
[----:B------:R-:W-:Y:S01]  /*33f0*/  BSSY.RECONVERGENT B1, `(.L_x_45) ;  /* 0x000000e000017945 */ /* 0x000fe20003800200 */
[----:B------:R-:W-:-:S11]  /*3400*/  IMAD.MOV.U32 R36, RZ, RZ, RZ ;  /* 0x000000ffff247224 */ /* 0x000fd600078e00ff */
[----:B------:R-:W-:Y:S05]  /*3410*/  @P6 BRA `(.L_x_46) ;  /* 0x00000000002c6947 */ /* 0x000fea0003800000 */
[----:B------:R-:W0:Y:S01]  /*3420*/  LDCU.64 UR4, c[0x0][0x380] ;  /* 0x00007000ff0477ac */ /* 0x000e220008000a00 */
[----:B------:R-:W-:Y:S01]  /*3430*/  LOP3.LUT R36, R38, 0xf, RZ, 0xc0, !PT ;  /* 0x0000000f26247812 */ /* 0x000fe200078ec0ff */
[----:B-1234-:R-:W-:Y:S01]  /*3440*/  IMAD.MOV.U32 R37, RZ, RZ, RZ ;  /* 0x000000ffff257224 */ /* 0x01efe200078e00ff */
[----:B------:R-:W-:Y:S01]  /*3450*/  LOP3.LUT R39, R20, 0xffff, RZ, 0xc0, !PT ;  /* 0x0000ffff14277812 */ /* 0x000fe200078ec0ff */
[----:B------:R-:W-:-:S04]  /*3460*/  IMAD R38, R30, 0xc40, RZ ;  /* 0x00000c401e267824 */ /* 0x000fc800078e02ff */
[----:B------:R-:W-:-:S03]  /*3470*/  IMAD.WIDE.U32 R36, R39, 0xc4, R36 ;  /* 0x000000c427247825 */ /* 0x000fc600078e0024 */
[----:B------:R-:W-:-:S04]  /*3480*/  IADD3 R38, P5, P6, R38, R36, R55 ;  /* 0x0000002426267210 */ /* 0x000fc80007ebe037 */
[----:B------:R-:W-:Y:S02]  /*3490*/  IADD3.X R37, PT, PT, RZ, R37, RZ, P5, P6 ;  /* 0x00000025ff257210 */ /* 0x000fe40002fec4ff */
[----:B0-----:R-:W-:-:S04]  /*34a0*/  LEA R36, P5, R38, UR4, 0x2 ;  /* 0x0000000426247c11 */ /* 0x001fc8000f8a10ff */
[----:B------:R-:W-:-:S05]  /*34b0*/  LEA.HI.X R37, R38, UR5, R37, 0x2, P5 ;  /* 0x0000000526257c11 */ /* 0x000fca000a8f1425 */
[----:B------:R0:W5:Y:S04]  /*34c0*/  LDG.E.CONSTANT R36, desc[UR6][R36.64+-0x3c] ;  /* 0xffffc40624247981 */ /* 0x000168000c1e9900 */
.L_x_46:
[----:B------:R-:W-:Y:S05]  /*34d0*/  BSYNC.RECONVERGENT B1 ;  /* 0x0000000000017941 */ /* 0x000fea0003800200 */
.L_x_45:
[----:B-----5:R0:W-:Y:S02]  /*34e0*/  STS [R61+0x34], R36 ;  /* 0x000034243d007388 */ /* 0x0201e40000000800 */
.L_x_44:
[----:B------:R-:W-:Y:S05]  /*34f0*/  BSYNC.RECONVERGENT B0 ;  /* 0x0000000000007941 */ /* 0x000fea0003800200 */
.L_x_43:
        /* <DEDUP_REMOVED lines=14> */
[----:B------:R-:W-:-:S05]  /*35e0*/  LOP3.LUT R39, R21, 0xffff, RZ, 0xc0, !PT ;  /* 0x0000ffff15277812 */ /* 0x000fca00078ec0ff */
[----:B------:R-:W-:-:S04]  /*35f0*/  IMAD.WIDE.U32 R36, R39, 0xc4, R36 ;  /* 0x000000c427247825 */ /* 0x000fc800078e0024 */
[----:B------:R-:W-:-:S05]  /*3600*/  IMAD R39, R30, 0xc40, RZ ;  /* 0x00000c401e277824 */ /* 0x000fca00078e02ff */
[----:B------:R-:W-:-:S04]  /*3610*/  IADD3 R38, P5, P6, R39, R36, R56 ;  /* 0x0000002427267210 */ /* 0x000fc80007ebe038 */
[----:B------:R-:W-:Y:S02]  /*3620*/  IADD3.X R37, PT, PT, RZ, R37, RZ, P5, P6 ;  /* 0x00000025ff257210 */ /* 0x000fe40002fec4ff */
[----:B0-----:R-:W-:-:S04]  /*3630*/  LEA R36, P5, R38, UR4, 0x2 ;  /* 0x0000000426247c11 */ /* 0x001fc8000f8a10ff */
[----:B------:R-:W-:-:S05]  /*3640*/  LEA.HI.X R37, R38, UR5, R37, 0x2, P5 ;  /* 0x0000000526257c11 */ /* 0x000fca000a8f1425 */
[----:B------:R0:W5:Y:S04]  /*3650*/  LDG.E.CONSTANT R36, desc[UR6][R36.64+-0x3c] ;  /* 0xffffc40624247981 */ /* 0x000168000c1e9900 */
.L_x_50:
[----:B------:R-:W-:Y:S05]  /*3660*/  BSYNC.RECONVERGENT B1 ;  /* 0x0000000000017941 */ /* 0x000fea0003800200 */
.L_x_49:
[----:B-----5:R0:W-:Y:S02]  /*3670*/  STS [R61+0x38], R36 ;  /* 0x000038243d007388 */ /* 0x0201e40000000800 */
.L_x_48:
[----:B------:R-:W-:Y:S05]  /*3680*/  BSYNC.RECONVERGENT B0 ;  /* 0x0000000000007941 */ /* 0x000fea0003800200 */
.L_x_47:
[----:B0-----:R-:W-:Y:S01]  /*3690*/  VIADD R36, R68, 0xf ;  /* 0x0000000f44247836 */ /* 0x001fe20000000000 */
[----:B------:R-:W-:Y:S01]  /*36a0*/  ISETP.GT.U32.AND P5, PT, R40, 0x2f0, PT ;  /* 0x000002f02800780c */ /* 0x000fe20003fa4070 */
[----:B------:R-:W-:Y:S03]  /*36b0*/  BSSY.RECONVERGENT B0, `(.L_x_51) ;  /* 0x0000017000007945 */ /* 0x000fe60003800200 */
[----:B------:R-:W-:Y:S02]  /*36c0*/  ISETP.GT.U32.OR P5, PT, R59, 0xc, P5 ;  /* 0x0000000c3b00780c */ /* 0x000fe40002fa4470 */
[----:B------:R-:W-:-:S04]  /*36d0*/  LEA.HI R36, R36, R41, RZ, 0x1c ;  /* 0x0000002924247211 */ /* 0x000fc800078fe0ff */
[----:B------:R-:W-:-:S13]  /*36e0*/  ISETP.GT.U32.OR P5, PT, R36, 0x2f, P5 ;  /* 0x0000002f2400780c */ /* 0x000fda0002fa4470 */
[----:B------:R-:W-:Y:S05]  /*36f0*/  @P5 BRA `(.L_x_52) ;  /* 0x0000000000485947 */ /* 0x000fea0003800000 */
[----:B------:R-:W-:Y:S01]  /*3700*/  LOP3.LUT P6, RZ, R60, 0x400000, RZ, 0xc0, !PT ;  /* 0x004000003cff7812 */ /* 0x000fe200078cc0ff */
[----:B------:R-:W-:Y:S01]  /*3710*/  BSSY.RECONVERGENT B1, `(.L_x_53) ;  /* 0x000000f000017945 */ /* 0x000fe20003800200 */
[----:B------:R-:W-:-:S11]  /*3720*/  IMAD.MOV.U32 R36, RZ, RZ, RZ ;  /* 0x000000ffff247224 */ /* 0x000fd600078e00ff */
[----:B------:R-:W-:Y:S05]  /*3730*/  @P6 BRA `(.L_x_54) ;  /* 0x0000000000306947 */ /* 0x000fea0003800000 */
[----:B------:R-:W-:Y:S01]  /*3740*/  VIADD R36, R68, 0xffffffff ;  /* 0xffffffff44247836 */ /* 0x000fe20000000000 */
[----:B------:R-:W0:Y:S01]  /*3750*/  LDCU.64 UR4, c[0x0][0x380] ;  /* 0x00007000ff0477ac */ /* 0x000e220008000a00 */
[----:B------:R-:W-:Y:S01]  /*3760*/  LOP3.LUT R39, R0, 0xffff, RZ, 0xc0, !PT ;  /* 0x0000ffff00277812 */ /* 0x000fe200078ec0ff */
[----:B-1234-:R-:W-:Y:S02]  /*3770*/  IMAD.MOV.U32 R37, RZ, RZ, RZ ;  /* 0x000000ffff257224 */ /* 0x01efe400078e00ff */
        /* <DEDUP_REMOVED lines=8> */
.L_x_54:
[----:B------:R-:W-:Y:S05]  /*3800*/  BSYNC.RECONVERGENT B1 ;  /* 0x0000000000017941 */ /* 0x000fea0003800200 */
.L_x_53:
[----:B-----5:R0:W-:Y:S02]  /*3810*/  STS [R61+0x3c], R36 ;  /* 0x00003c243d007388 */ /* 0x0201e40000000800 */
.L_x_52:
[----:B------:R-:W-:Y:S05]  /*3820*/  BSYNC.RECONVERGENT B0 ;  /* 0x0000000000007941 */ /* 0x000fea0003800200 */
.L_x_51:
[----:B------:R-:W-:Y:S01]  /*3830*/  ISETP.GT.U32.AND P5, PT, R40, 0x2ef, PT ;  /* 0x000002ef2800780c */ /* 0x000fe20003fa4070 */
[----:B------:R-:W-:Y:S01]  /*3840*/  BSSY.RECONVERGENT B0, `(.L_x_55) ;  /* 0x0000016000007945 */ /* 0x000fe20003800200 */
[----:B0-----:R-:W-:Y:S02]  /*3850*/  LEA.HI R36, R68, R41, RZ, 0x1c ;  /* 0x0000002944247211 */ /* 0x001fe400078fe0ff */
[----:B------:R-:W-:-:S04]  /*3860*/  ISETP.GT.U32.OR P5, PT, R59, 0xc, P5 ;  /* 0x0000000c3b00780c */ /* 0x000fc80002fa4470 */
[----:B------:R-:W-:-:S13]  /*3870*/  ISETP.GT.U32.OR P5, PT, R36, 0x2e, P5 ;  /* 0x0000002e2400780c */ /* 0x000fda0002fa4470 */
[----:B------:R-:W-:Y:S05]  /*3880*/  @P5 BRA `(.L_x_56) ;  /* 0x0000000000445947 */ /* 0x000fea0003800000 */
[C---:B------:R-:W-:Y:S01]  /*3890*/  LOP3.LUT P5, RZ, R60.reuse, 0x8, RZ, 0xc0, !PT ;  /* 0x000000083cff7812 */ /* 0x040fe200078ac0ff */
[----:B------:R-:W-:Y:S01]  /*38a0*/  BSSY.RECONVERGENT B1, `(.L_x_57) ;  /* 0x000000e000017945 */ /* 0x000fe20003800200 */
[----:B------:R-:W-:Y:S01]  /*38b0*/  LOP3.LUT P6, RZ, R60, 0x20000, RZ, 0xc0, !PT ;  /* 0x000200003cff7812 */ /* 0x000fe200078cc0ff */
[----:B------:R-:W-:-:S03]  /*38c0*/  IMAD.MOV.U32 R36, RZ, RZ, RZ ;  /* 0x000000ffff247224 */ /* 0x000fc600078e00ff */
[----:B------:R-:W-:-:S13]  /*38d0*/  PLOP3.LUT P5, PT, P6, P5, PT, 0x8f, 0xf8 ;  /* 0x0000000000f8781c */ /* 0x000fda00037ab177 */
[----:B------:R-:W-:Y:S05]  /*38e0*/  @P5 BRA `(.L_x_58) ;  /* 0x0000000000245947 */ /* 0x000fea0003800000 */
[----:B------:R-:W0:Y:S01]  /*38f0*/  LDCU.64 UR4, c[0x0][0x380] ;  /* 0x00007000ff0477ac */ /* 0x000e220008000a00 */
[----:B------:R-:W-:Y:S02]  /*3900*/  IMAD.MOV.U32 R63, RZ, RZ, RZ ;  /* 0x000000ffff3f7224 */ /* 0x000fe400078e00ff */
[----:B-1234-:R-:W-:Y:S02]  /*3910*/  IMAD R37, R30, 0xc40, RZ ;  /* 0x00000c401e257824 */ /* 0x01efe400078e02ff */
[----:B------:R-:W-:-:S03]  /*3920*/  IMAD.WIDE.U32 R62, R15, 0xc4, R62 ;  /* 0x000000c40f3e7825 */ /* 0x000fc600078e003e */
[----:B------:R-:W-:-:S04]  /*3930*/  IADD3 R37, P5, P6, R37, R62, R49 ;  /* 0x0000003e25257210 */ /* 0x000fc80007ebe031 */
[----:B------:R-:W-:Y:S02]  /*3940*/  IADD3.X R62, PT, PT, RZ, R63, RZ, P5, P6 ;  /* 0x0000003fff3e7210 */ /* 0x000fe40002fec4ff */
[----:B0-----:R-:W-:-:S04]  /*3950*/  LEA R36, P5, R37, UR4, 0x2 ;  /* 0x0000000425247c11 */ /* 0x001fc8000f8a10ff */
[----:B------:R-:W-:-:S05]  /*3960*/  LEA.HI.X R37, R37, UR5, R62, 0x2, P5 ;  /* 0x0000000525257c11 */ /* 0x000fca000a8f143e */
[----:B------:R0:W5:Y:S04]  /*3970*/  LDG.E.CONSTANT R36, desc[UR6][R36.64+-0x3c] ;  /* 0xffffc40624247981 */ /* 0x000168000c1e9900 */
.L_x_58:
[----:B------:R-:W-:Y:S05]  /*3980*/  BSYNC.RECONVERGENT B1 ;  /* 0x0000000000017941 */ /* 0x000fea0003800200 */
.L_x_57:
[----:B-----5:R0:W-:Y:S02]  /*3990*/  STS [R61+0x40], R36 ;  /* 0x000040243d007388 */ /* 0x0201e40000000800 */
.L_x_56:
[----:B------:R-:W-:Y:S05]  /*39a0*/  BSYNC.RECONVERGENT B0 ;  /* 0x0000000000007941 */ /* 0x000fea0003800200 */
.L_x_55:
        /* <DEDUP_REMOVED lines=23> */
.L_x_62:
[----:B------:R-:W-:Y:S05]  /*3b20*/  BSYNC.RECONVERGENT B1 ;  /* 0x0000000000017941 */ /* 0x000fea0003800200 */
.L_x_61:
[----:B-----5:R0:W-:Y:S02]  /*3b30*/  STS [R61+0x44], R36 ;  /* 0x000044243d007388 */ /* 0x0201e40000000800 */
.L_x_60:
[----:B------:R-:W-:Y:S05]  /*3b40*/  BSYNC.RECONVERGENT B0 ;  /* 0x0000000000007941 */ /* 0x000fea0003800200 */
.L_x_59:
[----:B0-----:R-:W-:Y:S01]  /*3b50*/  VIADD R36, R68, 0x12 ;  /* 0x0000001244247836 */ /* 0x001fe20000000000 */
[----:B------:R-:W-:Y:S01]  /*3b60*/  ISETP.GT.U32.AND P5, PT, R40, 0x2ed, PT ;  /* 0x000002ed2800780c */ /* 0x000fe20003fa4070 */
[----:B------:R-:W-:Y:S03]  /*3b70*/  BSSY.RECONVERGENT B0, `(.L_x_63) ;  /* 0x0000017000007945 */ /* 0x000fe60003800200 */
[----:B------:R-:W-:Y:S02]  /*3b80*/  LEA.HI R36, R36, R41, RZ, 0x1c ;  /* 0x0000002924247211 */ /* 0x000fe400078fe0ff */
[----:B------:R-:W-:-:S04]  /*3b90*/  ISETP.GT.U32.OR P5, PT, R59, 0xc, P5 ;  /* 0x0000000c3b00780c */ /* 0x000fc80002fa4470 */
        /* <DEDUP_REMOVED lines=18> */
.L_x_66:
[----:B------:R-:W-:Y:S05]  /*3cc0*/  BSYNC.RECONVERGENT B1 ;  /* 0x0000000000017941 */ /* 0x000fea0003800200 */
.L_x_65:
[----:B-----5:R0:W-:Y:S02]  /*3cd0*/  STS [R61+0x48], R36 ;  /* 0x000048243d007388 */ /* 0x0201e40000000800 */
.L_x_64:
[----:B------:R-:W-:Y:S05]  /*3ce0*/  BSYNC.RECONVERGENT B0 ;  /* 0x0000000000007941 */ /* 0x000fea0003800200 */
.L_x_63:
[----:B01234-:R-:W0:Y:S01]  /*3cf0*/  LDC.64 R36, c[0x0][0x388] ;  /* 0x0000e200ff247b82 */ /* 0x01fe220000000a00 */
[----:B------:R-:W-:Y:S02]  /*3d00*/  IMAD R61, R30, 0x90, RZ ;  /* 0x000000901e3d7824 */ /* 0x000fe400078e02ff */
[----:B------:R-:W-:Y:S02]  /*3d10*/  VIADD R65, R65, 0xc00 ;  /* 0x00000c0041417836 */ /* 0x000fe40000000000 */
[----:B------:R-:W-:Y:S02]  /*3d20*/  IMAD R62, R59, 0x15, RZ ;  /* 0x000000153b3e7824 */ /* 0x000fe400078e02ff */
[--C-:B------:R-:W-:Y:S02]  /*3d30*/  IMAD.IADD R39, R24, 0x1, R61.reuse ;  /* 0x0000000118277824 */ /* 0x100fe400078e023d */
[----:B------:R-:W-:Y:S01]  /*3d40*/  IMAD.IADD R41, R25, 0x1, R61 ;  /* 0x0000000119297824 */ /* 0x000fe200078e023d */
[----:B------:R-:W-:Y:S01]  /*3d50*/  LEA R66, R66, R65, 0x18 ;  /* 0x0000004142427211 */ /* 0x000fe200078ec0ff */
[----:B------:R-:W-:-:S04]  /*3d60*/  IMAD R73, R67, 0x120, R62 ;  /* 0x0000012043497824 */ /* 0x000fc800078e023e */
[----:B------:R-:W-:Y:S02]  /*3d70*/  IMAD R62, R73, 0x4, R66 ;  /* 0x00000004493e7824 */ /* 0x000fe400078e0242 */
[----:B0-----:R-:W-:-:S04]  /*3d80*/  IMAD.WIDE.U32 R38, R39, 0x4, R36 ;  /* 0x0000000427267825 */ /* 0x001fc800078e0024 */
[----:B------:R-:W-:Y:S01]  /*3d90*/  IMAD.WIDE.U32 R40, R41, 0x4, R36 ;  /* 0x0000000429287825 */ /* 0x000fe200078e0024 */
[----:B------:R-:W2:Y:S04]  /*3da0*/  LDG.E.CONSTANT R63, desc[UR6][R38.64] ;  /* 0x00000006263f7981 */ /* 0x000ea8000c1e9900 */
[----:B------:R-:W3:Y:S04]  /*3db0*/  LDG.E.CONSTANT R65, desc[UR6][R38.64+0x4] ;  /* 0x0000040626417981 */ /* 0x000ee8000c1e9900 */
[----:B------:R0:W4:Y:S04]  /*3dc0*/  LDG.E.CONSTANT R69, desc[UR6][R38.64+0x8] ;  /* 0x0000080626457981 */ /* 0x000128000c1e9900 */
[----:B------:R-:W5:Y:S04]  /*3dd0*/  LDG.E.CONSTANT R71, desc[UR6][R40.64] ;  /* 0x0000000628477981 */ /* 0x000f68000c1e9900 */
[----:B------:R-:W5:Y:S04]  /*3de0*/  LDG.E.CONSTANT R73, desc[UR6][R40.64+0x4] ;  /* 0x0000040628497981 */ /* 0x000f68000c1e9900 */
[----:B------:R1:W5:Y:S01]  /*3df0*/  LDG.E.CONSTANT R75, desc[UR6][R40.64+0x8] ;  /* 0x00000806284b7981 */ /* 0x000362000c1e9900 */
[----:B0-----:R-:W-:-:S04]  /*3e00*/  IMAD.IADD R39, R26, 0x1, R61 ;  /* 0x000000011a277824 */ /* 0x001fc800078e023d */
[----:B------:R-:W-:-:S05]  /*3e10*/  IMAD.WIDE.U32 R38, R39, 0x4, R36 ;  /* 0x0000000427267825 */ /* 0x000fca00078e0024 */
[----:B------:R-:W5:Y:S01]  /*3e20*/  LDG.E.CONSTANT R77, desc[UR6][R38.64] ;  /* 0x00000006264d7981 */ /* 0x000f62000c1e9900 */
[----:B-1----:R-:W-:-:S03]  /*3e30*/  IMAD.IADD R41, R27, 0x1, R61 ;  /* 0x000000011b297824 */ /* 0x002fc600078e023d */
[----:B------:R-:W5:Y:S04]  /*3e40*/  LDG.E.CONSTANT R68, desc[UR6][R38.64+0x4] ;  /* 0x0000040626447981 */ /* 0x000f68000c1e9900 */
[----:B------:R0:W5:Y:S01]  /*3e50*/  LDG.E.CONSTANT R70, desc[UR6][R38.64+0x8] ;  /* 0x0000080626467981 */ /* 0x000162000c1e9900 */
[----:B------:R-:W-:-:S04]  /*3e60*/  IMAD.WIDE.U32 R40, R41, 0x4, R36 ;  /* 0x0000000429287825 */ /* 0x000fc800078e0024 */
[----:B0-----:R-:W-:-:S04]  /*3e70*/  IMAD.IADD R39, R28, 0x1, R61 ;  /* 0x000000011c277824 */ /* 0x001fc800078e023d */
[----:B------:R-:W-:Y:S01]  /*3e80*/  IMAD.WIDE.U32 R38, R39, 0x4, R36 ;  /* 0x0000000427267825 */ /* 0x000fe200078e0024 */
[----:B--2---:R0:W-:Y:S04]  /*3e90*/  STS [R62], R63 ;  /* 0x0000003f3e007388 */ /* 0x0041e80000000800 */
[----:B---3--:R1:W-:Y:S04]  /*3ea0*/  STS [R62+0x4], R65 ;  /* 0x000004413e007388 */ /* 0x0083e80000000800 */
[----:B----4-:R2:W-:Y:S04]  /*3eb0*/  STS [R62+0x8], R69 ;  /* 0x000008453e007388 */ /* 0x0105e80000000800 */
[----:B-----5:R3:W-:Y:S04]  /*3ec0*/  STS [R62+0xc], R71 ;  /* 0x00000c473e007388 */ /* 0x0207e80000000800 */
[----:B------:R4:W-:Y:S04]  /*3ed0*/  STS [R62+0x10], R73 ;  /* 0x000010493e007388 */ /* 0x0009e80000000800 */
[----:B------:R5:W-:Y:S04]  /*3ee0*/  STS [R62+0x14], R75 ;  /* 0x0000144b3e007388 */ /* 0x000be80000000800 */
[----:B0-----:R-:W5:Y:S04]  /*3ef0*/  LDG.E.CONSTANT R63, desc[UR6][R40.64] ;  /* 0x00000006283f7981 */ /* 0x001f68000c1e9900 */
[----:B-1----:R-:W5:Y:S04]  /*3f00*/  LDG.E.CONSTANT R65, desc[UR6][R40.64+0x4] ;  /* 0x0000040628417981 */ /* 0x002f68000c1e9900 */
[----:B--2---:R-:W2:Y:S04]  /*3f10*/  LDG.E.CONSTANT R69, desc[UR6][R40.64+0x8] ;  /* 0x0000080628457981 */ /* 0x004ea8000c1e9900 */
[----:B---3--:R-:W3:Y:S04]  /*3f20*/  LDG.E.CONSTANT R71, desc[UR6][R38.64] ;  /* 0x0000000626477981 */ /* 0x008ee8000c1e9900 */
[----:B----4-:R-:W4:Y:S04]  /*3f30*/  LDG.E.CONSTANT R73, desc[UR6][R38.64+0x4] ;  /* 0x0000040626497981 */ /* 0x010f28000c1e9900 */
[----:B-----5:R-:W5:Y:S04]  /*3f40*/  LDG.E.CONSTANT R75, desc[UR6][R38.64+0x8] ;  /* 0x00000806264b7981 */ /* 0x020f68000c1e9900 */
[----:B------:R0:W-:Y:S04]  /*3f50*/  STS [R62+0x18], R77 ;  /* 0x0000184d3e007388 */ /* 0x0001e80000000800 */
[----:B------:R0:W-:Y:S04]  /*3f60*/  STS [R62+0x1c], R68 ;  /* 0x00001c443e007388 */ /* 0x0001e80000000800 */
[----:B------:R0:W-:Y:S01]  /*3f70*/  STS [R62+0x20], R70 ;  /* 0x000020463e007388 */ /* 0x0001e20000000800 */
[----:B------:R-:W-:Y:S01]  /*3f80*/  ISETP.GT.U32.AND P5, PT, R3, 0x5, PT ;  /* 0x000000050300780c */ /* 0x000fe20003fa4070 */
[----:B------:R-:W-:Y:S02]  /*3f90*/  BSSY.RECONVERGENT B0, `(.L_x_67) ;  /* 0x000001b000007945 */ /* 0x000fe40003800200 */
[----:B------:R0:W-:Y:S04]  /*3fa0*/  STS [R62+0x24], R63 ;  /* 0x0000243f3e007388 */ /* 0x0001e80000000800 */
[----:B------:R0:W-:Y:S04]  /*3fb0*/  STS [R62+0x28], R65 ;  /* 0x000028413e007388 */ /* 0x0001e80000000800 */
[----:B--2---:R0:W-:Y:S04]  /*3fc0*/  STS [R62+0x2c], R69 ;  /* 0x00002c453e007388 */ /* 0x0041e80000000800 */
[----:B---3--:R0:W-:Y:S04]  /*3fd0*/  STS [R62+0x30], R71 ;  /* 0x000030473e007388 */ /* 0x0081e80000000800 */
[----:B----4-:R0:W-:Y:S04]  /*3fe0*/  STS [R62+0x34], R73 ;  /* 0x000034493e007388 */ /* 0x0101e80000000800 */
[----:B-----5:R0:W-:Y:S01]  /*3ff0*/  STS [R62+0x38], R75 ;  /* 0x0000384b3e007388 */ /* 0x0201e20000000800 */
[----:B------:R-:W-:Y:S05]  /*4000*/  @P5 BRA `(.L_x_68) ;  /* 0x00000000004c5947 */ /* 0x000fea0003800000 */
[----:B------:R-:W1:Y:S01]  /*4010*/  LDCU.64 UR4, c[0x0][0x388] ;  /* 0x00007100ff0477ac */ /* 0x000e620008000a00 */
[----:B------:R-:W-:Y:S02]  /*4020*/  LOP3.LUT R40, R33, 0xffff, RZ, 0xc0, !PT ;  /* 0x0000ffff21287812 */ /* 0x000fe400078ec0ff */
[----:B0-----:R-:W-:Y:S02]  /*4030*/  P2R R69, PR, RZ, 0x1 ;  /* 0x00000001ff457803 */ /* 0x001fe40000000000 */
[----:B------:R-:W-:Y:S02]  /*4040*/  IADD3 R39, P5, P6, R61, R4, R40 ;  /* 0x000000043d277210 */ /* 0x000fe40007ebe028 */
[C---:B------:R-:W-:Y:S02]  /*4050*/  LOP3.LUT P0, RZ, R60.reuse, 0x20, RZ, 0xc0, !PT ;  /* 0x000000203cff7812 */ /* 0x040fe4000780c0ff */
[----:B------:R-:W-:Y:S02]  /*4060*/  IADD3.X R68, PT, PT, RZ, RZ, RZ, P5, P6 ;  /* 0x000000ffff447210 */ /* 0x000fe40002fec4ff */
[----:B------:R-:W-:-:S02]  /*4070*/  LOP3.LUT P6, RZ, R60, 0x100, RZ, 0xc0, !PT ;  /* 0x000001003cff7812 */ /* 0x000fc400078cc0ff */
[----:B-1----:R-:W-:-:S07]  /*4080*/  LEA R38, P5, R39, UR4, 0x2 ;  /* 0x0000000427267c11 */ /* 0x002fce000f8a10ff */
[----:B------:R-:W-:Y:S02]  /*4090*/  @!P0 IADD3 R41, PT, PT, R61, R4, R40 ;  /* 0x000000043d298210 */ /* 0x000fe40007ffe028 */
[----:B------:R-:W-:Y:S02]  /*40a0*/  LEA.HI.X R39, R39, UR5, R68, 0x2, P5 ;  /* 0x0000000527277c11 */ /* 0x000fe4000a8f1444 */
[----:B------:R-:W-:Y:S01]  /*40b0*/  LOP3.LUT P5, RZ, R60, 0x200, RZ, 0xc0, !PT ;  /* 0x000002003cff7812 */ /* 0x000fe200078ac0ff */
[----:B------:R-:W-:Y:S02]  /*40c0*/  @!P0 IMAD.WIDE.U32 R40, R41, 0x4, R36 ;  /* 0x0000000429288825 */ /* 0x000fe400078e0024 */
[----:B------:R-:W2:Y:S04]  /*40d0*/  @!P6 LDG.E.CONSTANT R65, desc[UR6][R38.64+0x8] ;  /* 0x000008062641e981 */ /* 0x000ea8000c1e9900 */
[----:B------:R-:W3:Y:S06]  /*40e0*/  @!P0 LDG.E.CONSTANT R41, desc[UR6][R40.64] ;  /* 0x0000000628298981 */ /* 0x000eec000c1e9900 */
[----:B------:R-:W4:Y:S04]  /*40f0*/  @!P5 LDG.E.CONSTANT R63, desc[UR6][R38.64+0x4] ;  /* 0x00000406263fd981 */ /* 0x000f28000c1e9900 */
[----:B--2---:R1:W-:Y:S04]  /*4100*/  @!P6 STS [R62+0x44], R65 ;  /* 0x000044413e00e388 */ /* 0x0043e80000000800 */
[----:B----4-:R1:W-:Y:S04]  /*4110*/  @!P5 STS [R62+0x40], R63 ;  /* 0x0000403f3e00d388 */ /* 0x0103e80000000800 */
[----:B---3--:R1:W-:Y:S01]  /*4120*/  @!P0 STS [R62+0x3c], R41 ;  /* 0x00003c293e008388 */ /* 0x0083e20000000800 */
[----:B------:R-:W-:-:S13]  /*4130*/  ISETP.NE.AND P0, PT, R69, RZ, PT ;  /* 0x000000ff4500720c */ /* 0x000fda0003f05270 */
.L_x_68:
[----:B------:R-:W-:Y:S05]  /*4140*/  BSYNC.RECONVERGENT B0 ;  /* 0x0000000000007941 */ /* 0x000fea0003800200 */
.L_x_67:
[----:B------:R-:W-:Y:S01]  /*4150*/  ISETP.GT.U32.AND P5, PT, R5, 0x5, PT ;  /* 0x000000050500780c */ /* 0x000fe20003fa4070 */
[----:B------:R-:W-:-:S12]  /*4160*/  BSSY.RECONVERGENT B0, `(.L_x_69) ;  /* 0x0000015000007945 */ /* 0x000fd80003800200 */
[----:B------:R-:W-:Y:S05]  /*4170*/  @P5 BRA `(.L_x_70) ;  /* 0x00000000004c5947 */ /* 0x000fea0003800000 */
[----:B------:R-:W2:Y:S01]  /*4180*/  LDCU.64 UR4, c[0x0][0x388] ;  /* 0x00007100ff0477ac */ /* 0x000ea20008000a00 */
[----:B------:R-:W-:Y:S02]  /*4190*/  LOP3.LUT R40, R34, 0xffff, RZ, 0xc0, !PT ;  /* 0x0000ffff22287812 */ /* 0x000fe400078ec0ff */
[----:B01----:R-:W-:Y:S02]  /*41a0*/  P2R R63, PR, RZ, 0x1 ;  /* 0x00000001ff3f7803 */ /* 0x003fe40000000000 */
[----:B------:R-:W-:Y:S02]  /*41b0*/  IADD3 R39, P5, P6, R61, R6, R40 ;  /* 0x000000063d277210 */ /* 0x000fe40007ebe028 */
[C---:B------:R-:W-:Y:S02]  /*41c0*/  LOP3.LUT P0, RZ, R60.reuse, 0x10, RZ, 0xc0, !PT ;  /* 0x000000103cff7812 */ /* 0x040fe4000780c0ff */
[----:B------:R-:W-:Y:S02]  /*41d0*/  IADD3.X R68, PT, PT, RZ, RZ, RZ, P5, P6 ;  /* 0x000000ffff447210 */ /* 0x000fe40002fec4ff */
[----:B------:R-:W-:-:S02]  /*41e0*/  LOP3.LUT P6, RZ, R60, 0x40, RZ, 0xc0, !PT ;  /* 0x000000403cff7812 */ /* 0x000fc400078cc0ff */
[----:B--2---:R-:W-:-:S07]  /*41f0*/  LEA R38, P5, R39, UR4, 0x2 ;  /* 0x0000000427267c11 */ /* 0x004fce000f8a10ff */
        /* <DEDUP_REMOVED lines=11> */
.L_x_70:
[----:B------:R-:W-:Y:S05]  /*42b0*/  BSYNC.RECONVERGENT B0 ;  /* 0x0000000000007941 */ /* 0x000fea0003800200 */
.L_x_69:
[----:B------:R-:W-:Y:S01]  /*42c0*/  BAR.SYNC.DEFER_BLOCKING 0x0 ;  /* 0x0000000000007b1d */ /* 0x000fe20000010000 */
[----:B------:R-:W-:Y:S02]  /*42d0*/  IMAD R36, R67, 0x240, R66 ;  /* 0x0000024043247824 */ /* 0x000fe400078e0242 */
[----:B------:R-:W-:Y:S02]  /*42e0*/  IMAD R59, R59, 0x4, R64 ;  /* 0x000000043b3b7824 */ /* 0x000fe400078e0240 */
[----:B------:R-:W-:Y:S01]  /*42f0*/  VIADD R36, R36, 0x704 ;  /* 0x0000070424247836 */ /* 0x000fe20000000000 */
[----:B------:R-:W-:-:S06]  /*4300*/  UMOV UR4, 0xc0 ;  /* 0x000000c000047882 */ /* 0x000fcc0000000000 */
.L_x_71:
[----:B------:R-:W-:Y:S04]  /*4310*/  LDS R38, [R59+UR4+-0xc0] ;  /* 0xffff40043b267984 */ /* 0x000fe80008000800 */
[----:B------:R-:W3:Y:S04]  /*4320*/  LDS R39, [R36+-0x704] ;  /* 0xfff8fc0024277984 */ /* 0x000ee80000000800 */
[----:B------:R-:W4:Y:S04]  /*4330*/  LDS R40, [R36+-0x44] ;  /* 0xffffbc0024287984 */ /* 0x000f280000000800 */
[----:B--2---:R-:W-:Y:S04]  /*4340*/  LDS R37, [R59+UR4+-0xbc] ;  /* 0xffff44043b257984 */ /* 0x004fe80008000800 */
[----:B01----:R-:W0:Y:S04]  /*4350*/  LDS R62, [R36+-0x700] ;  /* 0xfff90000243e7984 */ /* 0x003e280000000800 */
[----:B------:R-:W1:Y:S04]  /*4360*/  LDS R64, [R36+-0x40] ;  /* 0xffffc00024407984 */ /* 0x000e680000000800 */
[----:B------:R-:W-:Y:S04]  /*4370*/  LDS R68, [R36+-0x6dc] ;  /* 0xfff9240024447984 */ /* 0x000fe80000000800 */
[----:B------:R-:W-:Y:S04]  /*4380*/  LDS R70, [R36+-0x1c] ;  /* 0xffffe40024467984 */ /* 0x000fe80000000800 */
[----:B------:R-:W-:Y:S04]  /*4390*/  LDS R41, [R36+-0x18] ;  /* 0xffffe80024297984 */ /* 0x000fe80000000800 */
[----:B------:R-:W-:Y:S01]  /*43a0*/  LDS R74, [R36+-0x6d4] ;  /* 0xfff92c00244a7984 */ /* 0x000fe20000000800 */
[----:B---3--:R-:W-:-:S03]  /*43b0*/  FFMA R66, R38, R39, R31 ;  /* 0x0000002726427223 */ /* 0x008fc6000000001f */
[----:B------:R-:W-:Y:S01]  /*43c0*/  LDS R31, [R59+UR4] ;  /* 0x000000043b1f7984 */ /* 0x000fe20008000800 */
[----:B----4-:R-:W-:-:S03]  /*43d0*/  FFMA R38, R38, R40, R29 ;  /* 0x0000002826267223 */ /* 0x010fc6000000001d */
[----:B------:R-:W-:Y:S04]  /*43e0*/  LDS R29, [R59+UR4+-0xb8] ;  /* 0xffff48043b1d7984 */ /* 0x000fe80008000800 */
[----:B------:R-:W2:Y:S01]  /*43f0*/  LDS R40, [R36+-0x6fc] ;  /* 0xfff9040024287984 */ /* 0x000ea20000000800 */
[----:B0-----:R-:W-:-:S03]  /*4400*/  FFMA R72, R37, R62, R66 ;  /* 0x0000003e25487223 */ /* 0x001fc60000000042 */
[----:B------:R-:W0:Y:S01]  /*4410*/  LDS R66, [R36+-0x6e0] ;  /* 0xfff9200024427984 */ /* 0x000e220000000800 */
[----:B-1----:R-:W-:-:S03]  /*4420*/  FFMA R61, R37, R64, R38 ;  /* 0x00000040253d7223 */ /* 0x002fc60000000026 */
[----:B------:R-:W1:Y:S04]  /*4430*/  LDS R62, [R36+-0x3c] ;  /* 0xffffc400243e7984 */ /* 0x000e680000000800 */
[----:B------:R-:W3:Y:S04]  /*4440*/  LDS R37, [R59+UR4+0x4] ;  /* 0x000004043b257984 */ /* 0x000ee80008000800 */
[----:B------:R-:W4:Y:S04]  /*4450*/  LDS R64, [R36+-0x20] ;  /* 0xffffe00024407984 */ /* 0x000f280000000800 */
[----:B------:R-:W-:Y:S04]  /*4460*/  LDS R38, [R59+UR4+0x8] ;  /* 0x000008043b267984 */ /* 0x000fe80008000800 */
[----:B------:R-:W5:Y:S01]  /*4470*/  LDS R39, [R36+-0x6d8] ;  /* 0xfff9280024277984 */ /* 0x000f620000000800 */
[----:B--2---:R-:W-:-:S03]  /*4480*/  FFMA R40, R29, R40, R72 ;  /* 0x000000281d287223 */ /* 0x004fc60000000048 */
[----:B------:R-:W-:Y:S01]  /*4490*/  LDS R72, [R36+-0x30] ;  /* 0xffffd00024487984 */ /* 0x000fe20000000800 */
[----:B0-----:R-:W-:-:S03]  /*44a0*/  FFMA R40, R31, R66, R40 ;  /* 0x000000421f287223 */ /* 0x001fc60000000028 */
[----:B------:R-:W-:Y:S01]  /*44b0*/  LDS R66, [R36+-0x6f4] ;  /* 0xfff90c0024427984 */ /* 0x000fe20000000800 */
[----:B-1----:R-:W-:-:S03]  /*44c0*/  FFMA R61, R29, R62, R61 ;  /* 0x0000003e1d3d7223 */ /* 0x002fc6000000003d */
[----:B------:R-:W-:Y:S01]  /*44d0*/  LDS R62, [R36+-0x6f8] ;  /* 0xfff90800243e7984 */ /* 0x000fe20000000800 */
[----:B---3--:R-:W-:-:S03]  /*44e0*/  FFMA R29, R37, R68, R40 ;  /* 0x00000044251d7223 */ /* 0x008fc60000000028 */
[----:B------:R-:W0:Y:S01]  /*44f0*/  LDS R40, [R59+UR4+-0x80] ;  /* 0xffff80043b287984 */ /* 0x000e220008000800 */
[----:B----4-:R-:W-:-:S03]  /*4500*/  FFMA R61, R31, R64, R61 ;  /* 0x000000401f3d7223 */ /* 0x010fc6000000003d */
[----:B------:R-:W1:Y:S01]  /*4510*/  LDS R31, [R59+UR4+-0x7c] ;  /* 0xffff84043b1f7984 */ /* 0x000e620008000800 */
[----:B------:R-:W-:-:S03]  /*4520*/  FFMA R61, R37, R70, R61 ;  /* 0x00000046253d7223 */ /* 0x000fc6000000003d */
[----:B------:R-:W2:Y:S01]  /*4530*/  LDS R64, [R36+-0x38] ;  /* 0xffffc80024407984 */ /* 0x000ea20000000800 */
[C---:B-----5:R-:W-:Y:S01]  /*4540*/  FFMA R39, R38.reuse, R39, R29 ;  /* 0x0000002726277223 */ /* 0x060fe2000000001d */
[----:B------:R-:W-:Y:S02]  /*4550*/  FFMA R41, R38, R41, R61 ;  /* 0x0000002926297223 */ /* 0x000fe4000000003d */
[----:B------:R-:W-:Y:S04]  /*4560*/  LDS R37, [R59+UR4+-0x78] ;  /* 0xffff88043b257984 */ /* 0x000fe80008000800 */
[----:B------:R-:W3:Y:S04]  /*4570*/  LDS R70, [R36+-0x6f0] ;  /* 0xfff9100024467984 */ /* 0x000ee80000000800 */
[----:B------:R-:W4:Y:S04]  /*4580*/  LDS R68, [R36+-0x34] ;  /* 0xffffcc0024447984 */ /* 0x000f280000000800 */
[----:B------:R-:W5:Y:S04]  /*4590*/  LDS R29, [R59+UR4+0x40] ;  /* 0x000040043b1d7984 */ /* 0x000f680008000800 */
[----:B------:R-:W5:Y:S04]  /*45a0*/  LDS R38, [R36+-0x14] ;  /* 0xffffec0024267984 */ /* 0x000f680000000800 */
[----:B------:R-:W-:Y:S01]  /*45b0*/  LDS R61, [R36+-0x6ec] ;  /* 0xfff91400243d7984 */ /* 0x000fe20000000800 */
[----:B0-----:R-:W-:-:S03]  /*45c0*/  FFMA R62, R40, R62, R39 ;  /* 0x0000003e283e7223 */ /* 0x001fc60000000027 */
[----:B------:R-:W-:Y:S01]  /*45d0*/  LDS R39, [R59+UR4+-0x40] ;  /* 0xffffc0043b277984 */ /* 0x000fe20008000800 */
[----:B-1----:R-:W-:-:S03]  /*45e0*/  FFMA R62, R31, R66, R62 ;  /* 0x000000421f3e7223 */ /* 0x002fc6000000003e */
[----:B------:R-:W-:Y:S01]  /*45f0*/  LDS R66, [R36+-0x2c] ;  /* 0xffffd40024427984 */ /* 0x000fe20000000800 */
[----:B--2---:R-:W-:-:S03]  /*4600*/  FFMA R41, R40, R64, R41 ;  /* 0x0000004028297223 */ /* 0x004fc60000000029 */
[----:B------:R-:W-:Y:S04]  /*4610*/  LDS R40, [R36+-0x6d0] ;  /* 0xfff9300024287984 */ /* 0x000fe80000000800 */
[----:B------:R-:W-:Y:S01]  /*4620*/  LDS R64, [R36+-0x6cc] ;  /* 0xfff9340024407984 */ /* 0x000fe20000000800 */
[----:B---3--:R-:W-:-:S03]  /*4630*/  FFMA R62, R37, R70, R62 ;  /* 0x00000046253e7223 */ /* 0x008fc6000000003e */
[----:B------:R-:W-:Y:S01]  /*4640*/  LDS R70, [R36+-0x28] ;  /* 0xffffd80024467984 */ /* 0x000fe20000000800 */
[----:B----4-:R-:W-:-:S03]  /*4650*/  FFMA R41, R31, R68, R41 ;  /* 0x000000441f297223 */ /* 0x010fc60000000029 */
[----:B------:R-:W0:Y:S01]  /*4660*/  LDS R31, [R59+UR4+0x44] ;  /* 0x000044043b1f7984 */ /* 0x000e220008000800 */
[----:B------:R-:W-:Y:S01]  /*4670*/  FFMA R72, R37, R72, R41 ;  /* 0x0000004825487223 */ /* 0x000fe20000000029 */
[C---:B-----5:R-:W-:Y:S02]  /*4680*/  FFMA R74, R29.reuse, R74, R62 ;  /* 0x0000004a1d4a7223 */ /* 0x060fe4000000003e */
[----:B------:R-:W1:Y:S01]  /*4690*/  LDS R37, [R59+UR4+0x48] ;  /* 0x000048043b257984 */ /* 0x000e620008000800 */
[----:B------:R-:W-:-:S03]  /*46a0*/  FFMA R29, R29, R38, R72 ;  /* 0x000000261d1d7223 */ /* 0x000fc60000000048 */
[----:B------:R-:W2:Y:S04]  /*46b0*/  LDS R62, [R36+-0x10] ;  /* 0xfffff000243e7984 */ /* 0x000ea80000000800 */
[----:B------:R-:W3:Y:S04]  /*46c0*/  LDS R38, [R36+-0xc] ;  /* 0xfffff40024267984 */ /* 0x000ee80000000800 */
[----:B------:R-:W-:Y:S04]  /*46d0*/  LDS R41, [R59+UR4+-0x3c] ;  /* 0xffffc4043b297984 */ /* 0x000fe80008000800 */
[----:B------:R-:W4:Y:S01]  /*46e0*/  LDS R68, [R36+-0x6e8] ;  /* 0xfff9180024447984 */ /* 0x000f220000000800 */
[----:B0-----:R-:W-:-:S04]  /*46f0*/  FFMA R40, R31, R40, R74 ;  /* 0x000000281f287223 */ /* 0x001fc8000000004a */
[----:B-1----:R-:W-:Y:S02]  /*4700*/  FFMA R40, R37, R64, R40 ;  /* 0x0000004025287223 */ /* 0x002fe40000000028 */
[----:B------:R-:W-:Y:S01]  /*4710*/  LDS R64, [R36+-0x6c8] ;  /* 0xfff9380024407984 */ /* 0x000fe20000000800 */
[----:B--2---:R-:W-:Y:S01]  /*4720*/  FFMA R29, R31, R62, R29 ;  /* 0x0000003e1f1d7223 */ /* 0x004fe2000000001d */
[----:B------:R-:W-:Y:S02]  /*4730*/  FFMA R40, R39, R61, R40 ;  /* 0x0000003d27287223 */ /* 0x000fe40000000028 */
[----:B------:R-:W-:Y:S01]  /*4740*/  LDS R62, [R36+-0x24] ;  /* 0xffffdc00243e7984 */ /* 0x000fe20000000800 */
[----:B---3--:R-:W-:-:S03]  /*4750*/  FFMA R29, R37, R38, R29 ;  /* 0x00000026251d7223 */ /* 0x008fc6000000001d */
[----:B------:R-:W-:Y:S01]  /*4760*/  LDS R31, [R59+UR4+0x80] ;  /* 0x000080043b1f7984 */ /* 0x000fe20008000800 */
[----:B------:R-:W-:-:S03]  /*4770*/  FFMA R66, R39, R66, R29 ;  /* 0x0000004227427223 */ /* 0x000fc6000000001d */
[----:B------:R-:W0:Y:S01]  /*4780*/  LDS R29, [R59+UR4+-0x38] ;  /* 0xffffc8043b1d7984 */ /* 0x000e220008000800 */
[C---:B----4-:R-:W-:Y:S01]  /*4790*/  FFMA R72, R41.reuse, R68, R40 ;  /* 0x0000004429487223 */ /* 0x050fe20000000028 */
[----:B------:R-:W-:Y:S02]  /*47a0*/  FFMA R61, R41, R70, R66 ;  /* 0x00000046293d7223 */ /* 0x000fe40000000042 */
[----:B------:R-:W1:Y:S04]  /*47b0*/  LDS R40, [R36+-0x6e4] ;  /* 0xfff91c0024287984 */ /* 0x000e680000000800 */
[----:B------:R-:W2:Y:S04]  /*47c0*/  LDS R66, [R36+-0x8] ;  /* 0xfffff80024427984 */ /* 0x000ea80000000800 */
[----:B------:R-:W-:Y:S04]  /*47d0*/  LDS R37, [R59+UR4+0x84] ;  /* 0x000084043b257984 */ /* 0x000fe80008000800 */
[----:B------:R-:W3:Y:S04]  /*47e0*/  LDS R68, [R36+-0x6c4] ;  /* 0xfff93c0024447984 */ /* 0x000ee80000000800 */
[----:B------:R-:W4:Y:S04]  /*47f0*/  LDS R70, [R36+-0x4] ;  /* 0xfffffc0024467984 */ /* 0x000f280000000800 */
[----:B------:R-:W-:Y:S01]  /*4800*/  LDS R38, [R59+UR4+0x88] ;  /* 0x000088043b267984 */ /* 0x000fe20008000800 */
[----:B------:R-:W-:-:S03]  /*4810*/  UIADD3 UR4, UPT, UPT, UR4, 0x180, URZ ;  /* 0x0000018004047890 */ /* 0x000fc6000fffe0ff */
[----:B------:R-:W5:Y:S01]  /*4820*/  LDS R39, [R36+-0x6c0] ;  /* 0xfff9400024277984 */ /* 0x000f620000000800 */
[----:B------:R-:W-:-:S03]  /*4830*/  UISETP.NE.AND UP0, UPT, UR4, 0xcc0, UPT ;  /* 0x00000cc00400788c */ /* 0x000fc6000bf05270 */
[----:B------:R0:W5:Y:S02]  /*4840*/  LDS R41, [R36] ;  /* 0x0000000024297984 */ /* 0x0001640000000800 */
[C---:B0-----:R-:W-:Y:S01]  /*4850*/  FFMA R61, R29.reuse, R62, R61 ;  /* 0x0000003e1d3d7223 */ /* 0x041fe2000000003d */
[----:B------:R-:W-:Y:S02]  /*4860*/  VIADD R36, R36, 0x48 ;  /* 0x0000004824247836 */ /* 0x000fe40000000000 */
[----:B-1----:R-:W-:-:S04]  /*4870*/  FFMA R40, R29, R40, R72 ;  /* 0x000000281d287223 */ /* 0x002fc80000000048 */
[C---:B------:R-:W-:Y:S01]  /*4880*/  FFMA R40, R31.reuse, R64, R40 ;  /* 0x000000401f287223 */ /* 0x040fe20000000028 */
[----:B--2---:R-:W-:-:S03]  /*4890*/  FFMA R61, R31, R66, R61 ;  /* 0x000000421f3d7223 */ /* 0x004fc6000000003d */
[C---:B---3--:R-:W-:Y:S01]  /*48a0*/  FFMA R31, R37.reuse, R68, R40 ;  /* 0x00000044251f7223 */ /* 0x048fe20000000028 */
[----:B----4-:R-:W-:-:S03]  /*48b0*/  FFMA R70, R37, R70, R61 ;  /* 0x0000004625467223 */ /* 0x010fc6000000003d */
[C---:B-----5:R-:W-:Y:S01]  /*48c0*/  FFMA R31, R38.reuse, R39, R31 ;  /* 0x00000027261f7223 */ /* 0x060fe2000000001f */
[----:B------:R-:W-:Y:S01]  /*48d0*/  FFMA R29, R38, R41, R70 ;  /* 0x00000029261d7223 */ /* 0x000fe20000000046 */
[----:B------:R-:W-:Y:S06]  /*48e0*/  BRA.U UP0, `(.L_x_71) ;  /* 0xfffffff900887547 */ /* 0x000fec000b83ffff */
[----:B------:R-:W-:-:S05]  /*48f0*/  VIADD R30, R30, 0x1 ;  /* 0x000000011e1e7836 */ /* 0x000fca0000000000 */
[----:B------:R-:W-:-:S13]  /*4900*/  ISETP.NE.AND P5, PT, R30, 0x8, PT ;  /* 0x000000081e00780c */ /* 0x000fda0003fa5270 */
[----:B------:R-:W-:Y:S05]  /*4910*/  @P5 BRA `(.L_x_72) ;  /* 0xffffffd8009c5947 */ /* 0x000fea000383ffff */
[----:B------:R-:W0:Y:S01]  /*4920*/  S2R R0, SR_TID.X ;  /* 0x0000000000007919 */ /* 0x000e220000002100 */
[----:B------:R-:W1:Y:S01]  /*4930*/  LDC.64 R2, c[0x0][0x390] ;  /* 0x0000e400ff027b82 */ /* 0x000e620000000a00 */
[----:B------:R-:W0:Y:S01]  /*4940*/  S2R R9, SR_TID.Z ;  /* 0x0000000000097919 */ /* 0x000e220000002300 */
[----:B------:R-:W2:Y:S01]  /*4950*/  S2R R5, SR_CTAID.Z ;  /* 0x0000000000057919 */ /* 0x000ea20000002700 */
[----:B------:R-:W3:Y:S01]  /*4960*/  S2R R7, SR_CTAID.Y ;  /* 0x0000000000077919 */ /* 0x000ee20000002600 */
[----:B0-----:R-:W-:-:S04]  /*4970*/  IMAD R0, R9, 0xc4, R0 ;  /* 0x000000c409007824 */ /* 0x001fc800078e0200 */
[----:B--2---:R-:W-:-:S04]  /*4980*/  IMAD R0, R5, 0x498, R0 ;  /* 0x0000049805007824 */ /* 0x004fc800078e0200 */
[----:B---3--:R-:W-:-:S04]  /*4990*/  IMAD R5, R7, 0xe, R0 ;  /* 0x0000000e07057824 */ /* 0x008fc800078e0200 */
[----:B-1----:R-:W-:-:S05]  /*49a0*/  IMAD.WIDE.U32 R2, R5, 0x4, R2 ;  /* 0x0000000405027825 */ /* 0x002fca00078e0002 */
[----:B------:R-:W-:Y:S04]  /*49b0*/  STG.E desc[UR6][R2.64], R31 ;  /* 0x0000001f02007986 */ /* 0x000fe8000c101906 */
[----:B------:R-:W-:Y:S01]  /*49c0*/  STG.E desc[UR6][R2.64+0x930], R29 ;  /* 0x0009301d02007986 */ /* 0x000fe2000c101906 */
[----:B------:R-:W-:Y:S05]  /*49d0*/  EXIT ;  /* 0x000000000000794d */ /* 0x000fea0003800000 */
.L_x_73:
        /* <DEDUP_REMOVED lines=10> */
.L_x_75:


//--------------------- .nv.shared._Z6conv2dPfPKfS_ --------------------------
	.section	.nv.shared._Z6conv2dPfPKfS_,"aw",@nobits
	.sectionflags	@""
	.align	16
	.zero		1024


//--------------------- .nv.shared.reserved.0     --------------------------
	.section	.nv.shared.reserved.0,"aw",@nobits
	.weak		__nv_reservedSMEM_offset_0_alias
	.size		__nv_reservedSMEM_offset_0_alias, 0, 64
	.other		__nv_reservedSMEM_offset_0_alias,@"STO_CUDA_RESERVED_SHARED STV_DEFAULT"
__nv_reservedSMEM_offset_0_alias:
	.zero		0
	.zero		64


//--------------------- .nv.shared.default_function_kernel0 --------------------------
	.section	.nv.shared.default_function_kernel0,"aw",@nobits
	.sectionflags	@""
	.align	16
.nv.shared.default_function_kernel0:
	.zero		7552


//--------------------- .nv.constant0._Z6conv2dPfPKfS_ --------------------------
	.section	.nv.constant0._Z6conv2dPfPKfS_,"a",@progbits
	.sectionflags	@""
	.align	4
.nv.constant0._Z6conv2dPfPKfS_:
	.zero		920


//--------------------- .nv.constant0.default_function_kernel0 --------------------------
	.section	.nv.constant0.default_function_kernel0,"a",@progbits
	.sectionflags	@""
	.align	4
.nv.constant0.default_function_kernel0:
	.zero		920


//--------------------- SYMBOLS --------------------------

	.type		.nv.reservedSmem.offset0,@object
	.size		.nv.reservedSmem.offset0,0x4
	.type		.nv.reservedSmem.cap,@object
	.size		.nv.reservedSmem.cap,0x4
